//
// Generated by NVIDIA NVVM Compiler
//
// Compiler Build ID: CL-36424714
// Cuda compilation tools, release 13.0, V13.0.88
// Based on NVVM 20.0.0
//

.version 9.0
.target sm_100
.address_size 64

	// .globl	_Z18kSampleMultinomialPiPfS0_ii
// _ZZ17kConvolve_forwardPfS_S_iiiiiiiiiiiiE9shFilters has been demoted
// _ZZ17kConvolve_forwardPfS_S_iiiiiiiiiiiiE8shImages has been demoted
// _ZZ16kConvolve_weightPfS_S_iiiiiiiiiiiiifE8shImages has been demoted
// _ZZ16kConvolve_weightPfS_S_iiiiiiiiiiiiifE9shHidActs has been demoted
// _ZZ16kConvolve_weightPfS_S_iiiiiiiiiiiiifE6pxDivs has been demoted
// _ZZ18kConvolve_backwardPfPKfS1_iiiiiiiiiiiE9shFilters has been demoted
// _ZZ18kConvolve_backwardPfPKfS1_iiiiiiiiiiiE9shHidActs has been demoted
// _ZZ19kConvolve_forward_cPfS_S_iiiiiiiiiiiiiiE9shFilters has been demoted
// _ZZ19kConvolve_forward_cPfS_S_iiiiiiiiiiiiiiE8shImages has been demoted
// _ZZ18kConvolve_weight_cPfS_S_iiiiiiiiiiiiiiifE8shImages has been demoted
// _ZZ18kConvolve_weight_cPfS_S_iiiiiiiiiiiiiiifE9shHidActs has been demoted
// _ZZ18kConvolve_weight_cPfS_S_iiiiiiiiiiiiiiifE6pxDivs has been demoted
// _ZZ20kConvolve_backward_cPfPKfS1_iiiiiiiiiiiiiE9shFilters has been demoted
// _ZZ20kConvolve_backward_cPfPKfS1_iiiiiiiiiiiiiE9shHidActs has been demoted

.visible .entry _Z18kSampleMultinomialPiPfS0_ii(
	.param .u64 .ptr .align 1 _Z18kSampleMultinomialPiPfS0_ii_param_0,
	.param .u64 .ptr .align 1 _Z18kSampleMultinomialPiPfS0_ii_param_1,
	.param .u64 .ptr .align 1 _Z18kSampleMultinomialPiPfS0_ii_param_2,
	.param .u32 _Z18kSampleMultinomialPiPfS0_ii_param_3,
	.param .u32 _Z18kSampleMultinomialPiPfS0_ii_param_4
)
{
	.reg .pred 	%p<56>;
	.reg .b32 	%r<40>;
	.reg .b32 	%f<86>;
	.reg .b64 	%rd<35>;

	ld.param.u64 	%rd12, [_Z18kSampleMultinomialPiPfS0_ii_param_0];
	ld.param.u64 	%rd13, [_Z18kSampleMultinomialPiPfS0_ii_param_1];
	ld.param.u64 	%rd11, [_Z18kSampleMultinomialPiPfS0_ii_param_2];
	ld.param.u32 	%r13, [_Z18kSampleMultinomialPiPfS0_ii_param_3];
	ld.param.u32 	%r14, [_Z18kSampleMultinomialPiPfS0_ii_param_4];
	cvta.to.global.u64 	%rd1, %rd12;
	cvta.to.global.u64 	%rd2, %rd13;
	mov.u32 	%r15, %tid.x;
	mov.u32 	%r16, %ctaid.x;
	mov.u32 	%r17, %ntid.x;
	mad.lo.s32 	%r1, %r16, %r17, %r15;
	setp.ge.u32 	%p1, %r1, %r14;
	@%p1 bra 	$L__BB0_13;
	cvta.to.global.u64 	%rd14, %rd11;
	mul.lo.s32 	%r18, %r13, %r1;
	cvt.u64.u32 	%rd3, %r18;
	mul.wide.u32 	%rd15, %r1, 4;
	add.s64 	%rd4, %rd14, %rd15;
	setp.lt.s32 	%p2, %r13, 1;
	@%p2 bra 	$L__BB0_13;
	and.b32  	%r2, %r13, 7;
	setp.lt.u32 	%p3, %r13, 8;
	mov.f32 	%f83, 0f00000000;
	mov.b32 	%r38, 0;
	@%p3 bra 	$L__BB0_5;
	and.b32  	%r38, %r13, 2147483640;
	neg.s32 	%r36, %r38;
	shl.b64 	%rd16, %rd3, 2;
	add.s64 	%rd17, %rd16, 16;
	add.s64 	%rd34, %rd2, %rd17;
	add.s64 	%rd33, %rd1, %rd17;
	mov.f32 	%f83, 0f00000000;
$L__BB0_4:
	.pragma "nounroll";
	ld.global.f32 	%f10, [%rd34+-16];
	add.f32 	%f11, %f83, %f10;
	ld.global.f32 	%f13, [%rd4];
	setp.ge.f32 	%p4, %f13, %f83;
	setp.lt.f32 	%p5, %f13, %f11;
	and.pred  	%p6, %p4, %p5;
	selp.u32 	%r20, 1, 0, %p6;
	st.global.u32 	[%rd33+-16], %r20;
	ld.global.f32 	%f15, [%rd34+-12];
	add.f32 	%f16, %f11, %f15;
	ld.global.f32 	%f18, [%rd4];
	setp.ge.f32 	%p7, %f18, %f11;
	setp.lt.f32 	%p8, %f18, %f16;
	and.pred  	%p9, %p7, %p8;
	selp.u32 	%r21, 1, 0, %p9;
	st.global.u32 	[%rd33+-12], %r21;
	ld.global.f32 	%f20, [%rd34+-8];
	add.f32 	%f21, %f16, %f20;
	ld.global.f32 	%f23, [%rd4];
	setp.ge.f32 	%p10, %f23, %f16;
	setp.lt.f32 	%p11, %f23, %f21;
	and.pred  	%p12, %p10, %p11;
	selp.u32 	%r22, 1, 0, %p12;
	st.global.u32 	[%rd33+-8], %r22;
	ld.global.f32 	%f25, [%rd34+-4];
	add.f32 	%f26, %f21, %f25;
	ld.global.f32 	%f28, [%rd4];
	setp.ge.f32 	%p13, %f28, %f21;
	setp.lt.f32 	%p14, %f28, %f26;
	and.pred  	%p15, %p13, %p14;
	selp.u32 	%r23, 1, 0, %p15;
	st.global.u32 	[%rd33+-4], %r23;
	ld.global.f32 	%f30, [%rd34];
	add.f32 	%f31, %f26, %f30;
	ld.global.f32 	%f33, [%rd4];
	setp.ge.f32 	%p16, %f33, %f26;
	setp.lt.f32 	%p17, %f33, %f31;
	and.pred  	%p18, %p16, %p17;
	selp.u32 	%r24, 1, 0, %p18;
	st.global.u32 	[%rd33], %r24;
	ld.global.f32 	%f35, [%rd34+4];
	add.f32 	%f36, %f31, %f35;
	ld.global.f32 	%f38, [%rd4];
	setp.ge.f32 	%p19, %f38, %f31;
	setp.lt.f32 	%p20, %f38, %f36;
	and.pred  	%p21, %p19, %p20;
	selp.u32 	%r25, 1, 0, %p21;
	st.global.u32 	[%rd33+4], %r25;
	ld.global.f32 	%f40, [%rd34+8];
	add.f32 	%f41, %f36, %f40;
	ld.global.f32 	%f43, [%rd4];
	setp.ge.f32 	%p22, %f43, %f36;
	setp.lt.f32 	%p23, %f43, %f41;
	and.pred  	%p24, %p22, %p23;
	selp.u32 	%r26, 1, 0, %p24;
	st.global.u32 	[%rd33+8], %r26;
	ld.global.f32 	%f45, [%rd34+12];
	add.f32 	%f83, %f41, %f45;
	ld.global.f32 	%f47, [%rd4];
	setp.ge.f32 	%p25, %f47, %f41;
	setp.lt.f32 	%p26, %f47, %f83;
	and.pred  	%p27, %p25, %p26;
	selp.u32 	%r27, 1, 0, %p27;
	st.global.u32 	[%rd33+12], %r27;
	add.s32 	%r36, %r36, 8;
	add.s64 	%rd34, %rd34, 32;
	add.s64 	%rd33, %rd33, 32;
	setp.ne.s32 	%p28, %r36, 0;
	@%p28 bra 	$L__BB0_4;
$L__BB0_5:
	setp.eq.s32 	%p29, %r2, 0;
	@%p29 bra 	$L__BB0_13;
	and.b32  	%r8, %r13, 3;
	setp.lt.u32 	%p30, %r2, 4;
	@%p30 bra 	$L__BB0_8;
	cvt.u64.u32 	%rd18, %r38;
	add.s64 	%rd19, %rd18, %rd3;
	shl.b64 	%rd20, %rd19, 2;
	add.s64 	%rd21, %rd2, %rd20;
	ld.global.f32 	%f49, [%rd21];
	add.f32 	%f50, %f83, %f49;
	ld.global.f32 	%f52, [%rd4];
	setp.ge.f32 	%p31, %f52, %f83;
	setp.lt.f32 	%p32, %f52, %f50;
	and.pred  	%p33, %p31, %p32;
	selp.u32 	%r28, 1, 0, %p33;
	add.s64 	%rd22, %rd1, %rd20;
	st.global.u32 	[%rd22], %r28;
	ld.global.f32 	%f54, [%rd21+4];
	add.f32 	%f55, %f50, %f54;
	ld.global.f32 	%f57, [%rd4];
	setp.ge.f32 	%p34, %f57, %f50;
	setp.lt.f32 	%p35, %f57, %f55;
	and.pred  	%p36, %p34, %p35;
	selp.u32 	%r29, 1, 0, %p36;
	st.global.u32 	[%rd22+4], %r29;
	ld.global.f32 	%f59, [%rd21+8];
	add.f32 	%f60, %f55, %f59;
	ld.global.f32 	%f62, [%rd4];
	setp.ge.f32 	%p37, %f62, %f55;
	setp.lt.f32 	%p38, %f62, %f60;
	and.pred  	%p39, %p37, %p38;
	selp.u32 	%r30, 1, 0, %p39;
	st.global.u32 	[%rd22+8], %r30;
	ld.global.f32 	%f64, [%rd21+12];
	add.f32 	%f83, %f60, %f64;
	ld.global.f32 	%f66, [%rd4];
	setp.ge.f32 	%p40, %f66, %f60;
	setp.lt.f32 	%p41, %f66, %f83;
	and.pred  	%p42, %p40, %p41;
	selp.u32 	%r31, 1, 0, %p42;
	st.global.u32 	[%rd22+12], %r31;
	add.s32 	%r38, %r38, 4;
$L__BB0_8:
	setp.eq.s32 	%p43, %r8, 0;
	@%p43 bra 	$L__BB0_13;
	setp.eq.s32 	%p44, %r8, 1;
	@%p44 bra 	$L__BB0_11;
	cvt.u64.u32 	%rd23, %r38;
	add.s64 	%rd24, %rd23, %rd3;
	shl.b64 	%rd25, %rd24, 2;
	add.s64 	%rd26, %rd2, %rd25;
	ld.global.f32 	%f68, [%rd26];
	add.f32 	%f69, %f83, %f68;
	ld.global.f32 	%f71, [%rd4];
	setp.ge.f32 	%p45, %f71, %f83;
	setp.lt.f32 	%p46, %f71, %f69;
	and.pred  	%p47, %p45, %p46;
	selp.u32 	%r32, 1, 0, %p47;
	add.s64 	%rd27, %rd1, %rd25;
	st.global.u32 	[%rd27], %r32;
	ld.global.f32 	%f73, [%rd26+4];
	add.f32 	%f83, %f69, %f73;
	ld.global.f32 	%f75, [%rd4];
	setp.ge.f32 	%p48, %f75, %f69;
	setp.lt.f32 	%p49, %f75, %f83;
	and.pred  	%p50, %p48, %p49;
	selp.u32 	%r33, 1, 0, %p50;
	st.global.u32 	[%rd27+4], %r33;
	add.s32 	%r38, %r38, 2;
$L__BB0_11:
	and.b32  	%r34, %r13, 1;
	setp.eq.b32 	%p51, %r34, 1;
	not.pred 	%p52, %p51;
	@%p52 bra 	$L__BB0_13;
	cvt.u64.u32 	%rd28, %r38;
	add.s64 	%rd29, %rd28, %rd3;
	shl.b64 	%rd30, %rd29, 2;
	add.s64 	%rd31, %rd2, %rd30;
	ld.global.f32 	%f77, [%rd31];
	add.f32 	%f78, %f83, %f77;
	ld.global.f32 	%f80, [%rd4];
	setp.ge.f32 	%p53, %f80, %f83;
	setp.lt.f32 	%p54, %f80, %f78;
	and.pred  	%p55, %p53, %p54;
	selp.u32 	%r35, 1, 0, %p55;
	add.s64 	%rd32, %rd1, %rd30;
	st.global.u32 	[%rd32], %r35;
$L__BB0_13:
	ret;

}
	// .globl	_Z4kExpPfS_j
.visible .entry _Z4kExpPfS_j(
	.param .u64 .ptr .align 1 _Z4kExpPfS_j_param_0,
	.param .u64 .ptr .align 1 _Z4kExpPfS_j_param_1,
	.param .u32 _Z4kExpPfS_j_param_2
)
{
	.reg .pred 	%p<3>;
	.reg .b32 	%r<11>;
	.reg .b32 	%f<4>;
	.reg .b64 	%rd<8>;

	ld.param.u64 	%rd3, [_Z4kExpPfS_j_param_0];
	ld.param.u64 	%rd4, [_Z4kExpPfS_j_param_1];
	ld.param.u32 	%r6, [_Z4kExpPfS_j_param_2];
	mov.u32 	%r7, %tid.x;
	mov.u32 	%r8, %ctaid.x;
	mov.u32 	%r1, %ntid.x;
	mad.lo.s32 	%r10, %r8, %r1, %r7;
	setp.ge.u32 	%p1, %r10, %r6;
	@%p1 bra 	$L__BB1_3;
	mov.u32 	%r9, %nctaid.x;
	mul.lo.s32 	%r3, %r1, %r9;
	cvta.to.global.u64 	%rd1, %rd4;
	cvta.to.global.u64 	%rd2, %rd3;
$L__BB1_2:
	mul.wide.s32 	%rd5, %r10, 4;
	add.s64 	%rd6, %rd1, %rd5;
	ld.global.f32 	%f1, [%rd6];
	mul.f32 	%f2, %f1, 0f3FB8AA3B;
	ex2.approx.f32 	%f3, %f2;
	add.s64 	%rd7, %rd2, %rd5;
	st.global.f32 	[%rd7], %f3;
	add.s32 	%r10, %r10, %r3;
	setp.lt.u32 	%p2, %r10, %r6;
	@%p2 bra 	$L__BB1_2;
$L__BB1_3:
	ret;

}
	// .globl	_Z7kDividePfS_S_j
.visible .entry _Z7kDividePfS_S_j(
	.param .u64 .ptr .align 1 _Z7kDividePfS_S_j_param_0,
	.param .u64 .ptr .align 1 _Z7kDividePfS_S_j_param_1,
	.param .u64 .ptr .align 1 _Z7kDividePfS_S_j_param_2,
	.param .u32 _Z7kDividePfS_S_j_param_3
)
{
	.reg .pred 	%p<3>;
	.reg .b32 	%r<11>;
	.reg .b32 	%f<4>;
	.reg .b64 	%rd<11>;

	ld.param.u64 	%rd4, [_Z7kDividePfS_S_j_param_0];
	ld.param.u64 	%rd5, [_Z7kDividePfS_S_j_param_1];
	ld.param.u64 	%rd6, [_Z7kDividePfS_S_j_param_2];
	ld.param.u32 	%r6, [_Z7kDividePfS_S_j_param_3];
	mov.u32 	%r7, %tid.x;
	mov.u32 	%r8, %ctaid.x;
	mov.u32 	%r1, %ntid.x;
	mad.lo.s32 	%r10, %r8, %r1, %r7;
	setp.ge.u32 	%p1, %r10, %r6;
	@%p1 bra 	$L__BB2_3;
	mov.u32 	%r9, %nctaid.x;
	mul.lo.s32 	%r3, %r1, %r9;
	cvta.to.global.u64 	%rd1, %rd5;
	cvta.to.global.u64 	%rd2, %rd6;
	cvta.to.global.u64 	%rd3, %rd4;
$L__BB2_2:
	mul.wide.s32 	%rd7, %r10, 4;
	add.s64 	%rd8, %rd1, %rd7;
	ld.global.f32 	%f1, [%rd8];
	add.s64 	%rd9, %rd2, %rd7;
	ld.global.f32 	%f2, [%rd9];
	div.approx.f32 	%f3, %f1, %f2;
	add.s64 	%rd10, %rd3, %rd7;
	st.global.f32 	[%rd10], %f3;
	add.s32 	%r10, %r10, %r3;
	setp.lt.u32 	%p2, %r10, %r6;
	@%p2 bra 	$L__BB2_2;
$L__BB2_3:
	ret;

}
	// .globl	_Z17kConvolve_forwardPfS_S_iiiiiiiiiiii
.visible .entry _Z17kConvolve_forwardPfS_S_iiiiiiiiiiii(
	.param .u64 .ptr .align 1 _Z17kConvolve_forwardPfS_S_iiiiiiiiiiii_param_0,
	.param .u64 .ptr .align 1 _Z17kConvolve_forwardPfS_S_iiiiiiiiiiii_param_1,
	.param .u64 .ptr .align 1 _Z17kConvolve_forwardPfS_S_iiiiiiiiiiii_param_2,
	.param .u32 _Z17kConvolve_forwardPfS_S_iiiiiiiiiiii_param_3,
	.param .u32 _Z17kConvolve_forwardPfS_S_iiiiiiiiiiii_param_4,
	.param .u32 _Z17kConvolve_forwardPfS_S_iiiiiiiiiiii_param_5,
	.param .u32 _Z17kConvolve_forwardPfS_S_iiiiiiiiiiii_param_6,
	.param .u32 _Z17kConvolve_forwardPfS_S_iiiiiiiiiiii_param_7,
	.param .u32 _Z17kConvolve_forwardPfS_S_iiiiiiiiiiii_param_8,
	.param .u32 _Z17kConvolve_forwardPfS_S_iiiiiiiiiiii_param_9,
	.param .u32 _Z17kConvolve_forwardPfS_S_iiiiiiiiiiii_param_10,
	.param .u32 _Z17kConvolve_forwardPfS_S_iiiiiiiiiiii_param_11,
	.param .u32 _Z17kConvolve_forwardPfS_S_iiiiiiiiiiii_param_12,
	.param .u32 _Z17kConvolve_forwardPfS_S_iiiiiiiiiiii_param_13,
	.param .u32 _Z17kConvolve_forwardPfS_S_iiiiiiiiiiii_param_14
)
{
	.reg .pred 	%p<22>;
	.reg .b32 	%r<96>;
	.reg .b32 	%f<57>;
	.reg .b64 	%rd<26>;
	// demoted variable
	.shared .align 4 .b8 _ZZ17kConvolve_forwardPfS_S_iiiiiiiiiiiiE9shFilters[256];
	// demoted variable
	.shared .align 4 .b8 _ZZ17kConvolve_forwardPfS_S_iiiiiiiiiiiiE8shImages[512];
	ld.param.u64 	%rd5, [_Z17kConvolve_forwardPfS_S_iiiiiiiiiiii_param_1];
	ld.param.u64 	%rd6, [_Z17kConvolve_forwardPfS_S_iiiiiiiiiiii_param_2];
	ld.param.u32 	%r32, [_Z17kConvolve_forwardPfS_S_iiiiiiiiiiii_param_3];
	ld.param.u32 	%r33, [_Z17kConvolve_forwardPfS_S_iiiiiiiiiiii_param_4];
	ld.param.u32 	%r34, [_Z17kConvolve_forwardPfS_S_iiiiiiiiiiii_param_5];
	ld.param.u32 	%r35, [_Z17kConvolve_forwardPfS_S_iiiiiiiiiiii_param_6];
	ld.param.u32 	%r36, [_Z17kConvolve_forwardPfS_S_iiiiiiiiiiii_param_7];
	ld.param.u32 	%r37, [_Z17kConvolve_forwardPfS_S_iiiiiiiiiiii_param_8];
	ld.param.u32 	%r38, [_Z17kConvolve_forwardPfS_S_iiiiiiiiiiii_param_9];
	ld.param.u32 	%r41, [_Z17kConvolve_forwardPfS_S_iiiiiiiiiiii_param_10];
	ld.param.u32 	%r39, [_Z17kConvolve_forwardPfS_S_iiiiiiiiiiii_param_11];
	ld.param.u32 	%r42, [_Z17kConvolve_forwardPfS_S_iiiiiiiiiiii_param_12];
	ld.param.u32 	%r43, [_Z17kConvolve_forwardPfS_S_iiiiiiiiiiii_param_13];
	ld.param.u32 	%r40, [_Z17kConvolve_forwardPfS_S_iiiiiiiiiiii_param_14];
	mul.lo.s32 	%r1, %r37, %r37;
	mul.lo.s32 	%r2, %r1, %r37;
	shr.s32 	%r44, %r33, 31;
	shr.u32 	%r45, %r44, 28;
	add.s32 	%r46, %r33, %r45;
	shr.s32 	%r47, %r46, 4;
	mov.u32 	%r48, %ctaid.y;
	div.u32 	%r3, %r48, %r47;
	mul.lo.s32 	%r49, %r3, %r47;
	sub.s32 	%r50, %r48, %r49;
	mov.u32 	%r4, %tid.y;
	shl.b32 	%r51, %r4, 5;
	mov.u32 	%r5, %tid.x;
	add.s32 	%r6, %r51, %r5;
	mul.lo.s32 	%r7, %r43, %r42;
	div.s32 	%r52, %r3, %r7;
	mul.lo.s32 	%r8, %r52, %r41;
	div.s32 	%r53, %r3, %r43;
	rem.s32 	%r54, %r53, %r42;
	mul.lo.s32 	%r9, %r54, %r41;
	mul.lo.s32 	%r55, %r53, %r43;
	sub.s32 	%r56, %r3, %r55;
	mul.lo.s32 	%r10, %r56, %r41;
	mov.u32 	%r57, %ctaid.x;
	shl.b32 	%r58, %r57, 5;
	add.s32 	%r11, %r58, %r5;
	shl.b32 	%r12, %r50, 4;
	setp.lt.s32 	%p1, %r2, 1;
	mov.f32 	%f53, 0f00000000;
	mov.f32 	%f54, %f53;
	mov.f32 	%f55, %f53;
	mov.f32 	%f56, %f53;
	@%p1 bra 	$L__BB3_13;
	and.b32  	%r60, %r5, 15;
	shr.u32 	%r93, %r6, 4;
	shl.b32 	%r61, %r93, 6;
	mov.u32 	%r62, _ZZ17kConvolve_forwardPfS_S_iiiiiiiiiiiiE9shFilters;
	add.s32 	%r63, %r62, %r61;
	shl.b32 	%r64, %r5, 2;
	and.b32  	%r65, %r64, 60;
	add.s32 	%r14, %r63, %r65;
	add.s32 	%r15, %r10, %r38;
	add.s32 	%r16, %r9, %r38;
	add.s32 	%r17, %r8, %r38;
	shl.b32 	%r66, %r4, 7;
	mov.u32 	%r67, _ZZ17kConvolve_forwardPfS_S_iiiiiiiiiiiiE8shImages;
	add.s32 	%r19, %r67, %r64;
	add.s32 	%r18, %r19, %r66;
	shl.b32 	%r20, %r33, 2;
	mad.lo.s32 	%r68, %r33, %r93, %r60;
	add.s32 	%r69, %r68, %r12;
	cvt.s64.s32 	%rd1, %r69;
	cvta.to.global.u64 	%rd2, %rd5;
	cvta.to.global.u64 	%rd3, %rd6;
	mov.f32 	%f53, 0f00000000;
	mov.b32 	%r92, 0;
	cvt.s64.s32 	%rd12, %r11;
	mov.u32 	%r94, %r4;
	mov.u32 	%r95, %r92;
$L__BB3_2:
	setp.gt.u32 	%p2, %r6, 63;
	@%p2 bra 	$L__BB3_6;
	setp.ge.s32 	%p3, %r93, %r2;
	@%p3 bra 	$L__BB3_5;
	cvt.s64.s32 	%rd7, %r92;
	add.s64 	%rd8, %rd7, %rd1;
	shl.b64 	%rd9, %rd8, 2;
	add.s64 	%rd10, %rd3, %rd9;
	ld.global.f32 	%f15, [%rd10];
	st.shared.f32 	[%r14], %f15;
	bra.uni 	$L__BB3_6;
$L__BB3_5:
	mov.b32 	%r70, 0;
	st.shared.u32 	[%r14], %r70;
$L__BB3_6:
	setp.ge.s32 	%p4, %r94, %r2;
	@%p4 bra 	$L__BB3_12;
	div.s32 	%r71, %r94, %r37;
	mul.lo.s32 	%r72, %r71, %r37;
	sub.s32 	%r73, %r94, %r72;
	add.s32 	%r25, %r15, %r73;
	rem.s32 	%r74, %r71, %r37;
	add.s32 	%r26, %r16, %r74;
	div.s32 	%r75, %r94, %r1;
	add.s32 	%r27, %r17, %r75;
	setp.gt.s32 	%p5, %r27, -1;
	setp.lt.s32 	%p6, %r27, %r34;
	and.pred  	%p7, %p5, %p6;
	setp.gt.s32 	%p8, %r26, -1;
	setp.lt.s32 	%p9, %r26, %r35;
	and.pred  	%p10, %p8, %p9;
	and.pred  	%p12, %p7, %p10;
	setp.gt.s32 	%p13, %r25, -1;
	setp.lt.s32 	%p14, %r25, %r36;
	and.pred  	%p15, %p13, %p14;
	and.pred  	%p17, %p12, %p15;
	not.pred 	%p18, %p17;
	@%p18 bra 	$L__BB3_11;
	setp.ge.s32 	%p19, %r11, %r32;
	@%p19 bra 	$L__BB3_10;
	mad.lo.s32 	%r78, %r27, %r35, %r26;
	mad.lo.s32 	%r79, %r78, %r36, %r25;
	mul.lo.s32 	%r80, %r79, %r40;
	cvt.s64.s32 	%rd11, %r80;
	add.s64 	%rd13, %rd11, %rd12;
	shl.b64 	%rd14, %rd13, 2;
	add.s64 	%rd15, %rd2, %rd14;
	ld.global.f32 	%f16, [%rd15];
	st.shared.f32 	[%r18], %f16;
	bra.uni 	$L__BB3_12;
$L__BB3_10:
	mov.b32 	%r77, 0;
	st.shared.u32 	[%r18], %r77;
	bra.uni 	$L__BB3_12;
$L__BB3_11:
	mov.b32 	%r76, 0;
	st.shared.u32 	[%r18], %r76;
$L__BB3_12:
	bar.sync 	0;
	ld.shared.f32 	%f17, [%r19];
	shl.b32 	%r81, %r4, 2;
	mov.u32 	%r82, _ZZ17kConvolve_forwardPfS_S_iiiiiiiiiiiiE9shFilters;
	add.s32 	%r83, %r82, %r81;
	ld.shared.f32 	%f18, [%r83];
	fma.rn.f32 	%f19, %f17, %f18, %f56;
	ld.shared.f32 	%f20, [%r83+16];
	fma.rn.f32 	%f21, %f17, %f20, %f55;
	ld.shared.f32 	%f22, [%r83+32];
	fma.rn.f32 	%f23, %f17, %f22, %f54;
	ld.shared.f32 	%f24, [%r83+48];
	fma.rn.f32 	%f25, %f17, %f24, %f53;
	ld.shared.f32 	%f26, [%r19+128];
	ld.shared.f32 	%f27, [%r83+64];
	fma.rn.f32 	%f28, %f26, %f27, %f19;
	ld.shared.f32 	%f29, [%r83+80];
	fma.rn.f32 	%f30, %f26, %f29, %f21;
	ld.shared.f32 	%f31, [%r83+96];
	fma.rn.f32 	%f32, %f26, %f31, %f23;
	ld.shared.f32 	%f33, [%r83+112];
	fma.rn.f32 	%f34, %f26, %f33, %f25;
	ld.shared.f32 	%f35, [%r19+256];
	ld.shared.f32 	%f36, [%r83+128];
	fma.rn.f32 	%f37, %f35, %f36, %f28;
	ld.shared.f32 	%f38, [%r83+144];
	fma.rn.f32 	%f39, %f35, %f38, %f30;
	ld.shared.f32 	%f40, [%r83+160];
	fma.rn.f32 	%f41, %f35, %f40, %f32;
	ld.shared.f32 	%f42, [%r83+176];
	fma.rn.f32 	%f43, %f35, %f42, %f34;
	ld.shared.f32 	%f44, [%r19+384];
	ld.shared.f32 	%f45, [%r83+192];
	fma.rn.f32 	%f56, %f44, %f45, %f37;
	ld.shared.f32 	%f46, [%r83+208];
	fma.rn.f32 	%f55, %f44, %f46, %f39;
	ld.shared.f32 	%f47, [%r83+224];
	fma.rn.f32 	%f54, %f44, %f47, %f41;
	ld.shared.f32 	%f48, [%r83+240];
	fma.rn.f32 	%f53, %f44, %f48, %f43;
	bar.sync 	0;
	add.s32 	%r95, %r95, 4;
	add.s32 	%r94, %r94, 4;
	add.s32 	%r93, %r93, 4;
	add.s32 	%r92, %r92, %r20;
	setp.lt.s32 	%p20, %r95, %r2;
	@%p20 bra 	$L__BB3_2;
$L__BB3_13:
	setp.ge.s32 	%p21, %r11, %r32;
	@%p21 bra 	$L__BB3_15;
	ld.param.u64 	%rd25, [_Z17kConvolve_forwardPfS_S_iiiiiiiiiiii_param_0];
	mul.lo.s32 	%r84, %r7, %r39;
	add.s32 	%r85, %r12, %r4;
	mad.lo.s32 	%r86, %r84, %r85, %r3;
	mad.lo.s32 	%r87, %r86, %r32, %r11;
	mul.lo.s32 	%r88, %r32, %r84;
	shl.b32 	%r89, %r88, 2;
	cvta.to.global.u64 	%rd16, %rd25;
	mul.wide.u32 	%rd17, %r87, 4;
	add.s64 	%rd18, %rd16, %rd17;
	st.global.f32 	[%rd18], %f56;
	mul.wide.s32 	%rd19, %r89, 4;
	add.s64 	%rd20, %rd18, %rd19;
	st.global.f32 	[%rd20], %f55;
	shl.b32 	%r90, %r88, 3;
	mul.wide.s32 	%rd21, %r90, 4;
	add.s64 	%rd22, %rd18, %rd21;
	st.global.f32 	[%rd22], %f54;
	mul.lo.s32 	%r91, %r88, 12;
	mul.wide.s32 	%rd23, %r91, 4;
	add.s64 	%rd24, %rd18, %rd23;
	st.global.f32 	[%rd24], %f53;
$L__BB3_15:
	ret;

}
	// .globl	_Z16kConvolve_weightPfS_S_iiiiiiiiiiiiif
.visible .entry _Z16kConvolve_weightPfS_S_iiiiiiiiiiiiif(
	.param .u64 .ptr .align 1 _Z16kConvolve_weightPfS_S_iiiiiiiiiiiiif_param_0,
	.param .u64 .ptr .align 1 _Z16kConvolve_weightPfS_S_iiiiiiiiiiiiif_param_1,
	.param .u64 .ptr .align 1 _Z16kConvolve_weightPfS_S_iiiiiiiiiiiiif_param_2,
	.param .u32 _Z16kConvolve_weightPfS_S_iiiiiiiiiiiiif_param_3,
	.param .u32 _Z16kConvolve_weightPfS_S_iiiiiiiiiiiiif_param_4,
	.param .u32 _Z16kConvolve_weightPfS_S_iiiiiiiiiiiiif_param_5,
	.param .u32 _Z16kConvolve_weightPfS_S_iiiiiiiiiiiiif_param_6,
	.param .u32 _Z16kConvolve_weightPfS_S_iiiiiiiiiiiiif_param_7,
	.param .u32 _Z16kConvolve_weightPfS_S_iiiiiiiiiiiiif_param_8,
	.param .u32 _Z16kConvolve_weightPfS_S_iiiiiiiiiiiiif_param_9,
	.param .u32 _Z16kConvolve_weightPfS_S_iiiiiiiiiiiiif_param_10,
	.param .u32 _Z16kConvolve_weightPfS_S_iiiiiiiiiiiiif_param_11,
	.param .u32 _Z16kConvolve_weightPfS_S_iiiiiiiiiiiiif_param_12,
	.param .u32 _Z16kConvolve_weightPfS_S_iiiiiiiiiiiiif_param_13,
	.param .u32 _Z16kConvolve_weightPfS_S_iiiiiiiiiiiiif_param_14,
	.param .u32 _Z16kConvolve_weightPfS_S_iiiiiiiiiiiiif_param_15,
	.param .f32 _Z16kConvolve_weightPfS_S_iiiiiiiiiiiiif_param_16
)
{
	.reg .pred 	%p<176>;
	.reg .b32 	%r<273>;
	.reg .b32 	%f<415>;
	.reg .b64 	%rd<82>;
	// demoted variable
	.shared .align 4 .b8 _ZZ16kConvolve_weightPfS_S_iiiiiiiiiiiiifE8shImages[5120];
	// demoted variable
	.shared .align 4 .b8 _ZZ16kConvolve_weightPfS_S_iiiiiiiiiiiiifE9shHidActs[2112];
	// demoted variable
	.shared .align 4 .b8 _ZZ16kConvolve_weightPfS_S_iiiiiiiiiiiiifE6pxDivs[160];
	ld.param.u64 	%rd12, [_Z16kConvolve_weightPfS_S_iiiiiiiiiiiiif_param_0];
	ld.param.u64 	%rd13, [_Z16kConvolve_weightPfS_S_iiiiiiiiiiiiif_param_1];
	ld.param.u64 	%rd14, [_Z16kConvolve_weightPfS_S_iiiiiiiiiiiiif_param_2];
	ld.param.u32 	%r63, [_Z16kConvolve_weightPfS_S_iiiiiiiiiiiiif_param_3];
	ld.param.u32 	%r64, [_Z16kConvolve_weightPfS_S_iiiiiiiiiiiiif_param_4];
	ld.param.u32 	%r68, [_Z16kConvolve_weightPfS_S_iiiiiiiiiiiiif_param_8];
	ld.param.u32 	%r69, [_Z16kConvolve_weightPfS_S_iiiiiiiiiiiiif_param_9];
	ld.param.u32 	%r70, [_Z16kConvolve_weightPfS_S_iiiiiiiiiiiiif_param_10];
	ld.param.u32 	%r71, [_Z16kConvolve_weightPfS_S_iiiiiiiiiiiiif_param_11];
	ld.param.u32 	%r74, [_Z16kConvolve_weightPfS_S_iiiiiiiiiiiiif_param_14];
	ld.param.u32 	%r75, [_Z16kConvolve_weightPfS_S_iiiiiiiiiiiiif_param_15];
	ld.param.f32 	%f26, [_Z16kConvolve_weightPfS_S_iiiiiiiiiiiiif_param_16];
	cvta.to.global.u64 	%rd1, %rd13;
	cvta.to.global.u64 	%rd2, %rd14;
	cvta.to.global.u64 	%rd3, %rd12;
	mov.u32 	%r1, %tid.y;
	shl.b32 	%r76, %r1, 4;
	mov.u32 	%r2, %tid.x;
	add.s32 	%r3, %r76, %r2;
	and.b32  	%r4, %r3, 31;
	mul.lo.s32 	%r5, %r71, %r71;
	mul.lo.s32 	%r6, %r5, %r71;
	shr.s32 	%r77, %r64, 31;
	shr.u32 	%r78, %r77, 28;
	add.s32 	%r79, %r64, %r78;
	shr.s32 	%r80, %r79, 4;
	mov.u32 	%r81, %ctaid.x;
	div.u32 	%r82, %r81, %r80;
	mul.lo.s32 	%r268, %r82, %r75;
	mul.lo.s32 	%r83, %r82, %r80;
	sub.s32 	%r84, %r81, %r83;
	shl.b32 	%r8, %r84, 4;
	mov.u32 	%r85, %ctaid.y;
	mul.lo.s32 	%r9, %r85, 40;
	cvt.u64.u32 	%rd4, %r4;
	add.s32 	%r10, %r9, %r1;
	mad.lo.s32 	%r86, %r82, %r6, %r10;
	add.s32 	%r87, %r8, %r2;
	mad.lo.s32 	%r88, %r86, %r64, %r87;
	cvt.u64.u32 	%rd5, %r88;
	setp.gt.u32 	%p1, %r3, 39;
	@%p1 bra 	$L__BB4_2;
	add.s32 	%r89, %r3, %r9;
	div.u32 	%r90, %r89, %r5;
	shl.b32 	%r91, %r90, 16;
	div.s32 	%r92, %r89, %r71;
	rem.s32 	%r93, %r92, %r71;
	shl.b32 	%r94, %r93, 8;
	add.s32 	%r95, %r94, %r91;
	mul.lo.s32 	%r96, %r92, %r71;
	sub.s32 	%r97, %r89, %r96;
	add.s32 	%r98, %r95, %r97;
	shl.b32 	%r99, %r3, 2;
	mov.u32 	%r100, _ZZ16kConvolve_weightPfS_S_iiiiiiiiiiiiifE6pxDivs;
	add.s32 	%r101, %r100, %r99;
	st.shared.u32 	[%r101], %r98;
$L__BB4_2:
	bar.sync 	0;
	setp.lt.s32 	%p2, %r75, 1;
	mov.f32 	%f410, 0f00000000;
	mov.f32 	%f411, %f410;
	mov.f32 	%f412, %f410;
	mov.f32 	%f413, %f410;
	mov.f32 	%f414, %f410;
	@%p2 bra 	$L__BB4_61;
	ld.param.u32 	%r264, [_Z16kConvolve_weightPfS_S_iiiiiiiiiiiiif_param_7];
	ld.param.u32 	%r262, [_Z16kConvolve_weightPfS_S_iiiiiiiiiiiiif_param_6];
	ld.param.u32 	%r260, [_Z16kConvolve_weightPfS_S_iiiiiiiiiiiiif_param_5];
	shr.u32 	%r102, %r3, 5;
	mul.lo.s32 	%r103, %r262, %r260;
	mul.lo.s32 	%r104, %r103, %r264;
	shl.b32 	%r105, %r102, 7;
	mov.u32 	%r106, _ZZ16kConvolve_weightPfS_S_iiiiiiiiiiiiifE8shImages;
	add.s32 	%r107, %r106, %r105;
	shl.b32 	%r108, %r4, 2;
	add.s32 	%r11, %r107, %r108;
	mul.lo.s32 	%r12, %r264, %r262;
	mul.lo.s32 	%r109, %r104, %r63;
	mov.u32 	%r110, _ZZ16kConvolve_weightPfS_S_iiiiiiiiiiiiifE9shHidActs;
	mad.lo.s32 	%r13, %r2, 132, %r110;
	add.s32 	%r14, %r102, %r9;
	shl.b32 	%r111, %r102, 2;
	mov.u32 	%r112, _ZZ16kConvolve_weightPfS_S_iiiiiiiiiiiiifE6pxDivs;
	add.s32 	%r15, %r112, %r111;
	shl.b32 	%r113, %r109, 2;
	shl.b32 	%r114, %r1, 7;
	add.s32 	%r16, %r106, %r114;
	mul.lo.s32 	%r115, %r12, %r260;
	mul.lo.s32 	%r116, %r115, %r63;
	shl.b32 	%r17, %r116, 3;
	mul.wide.s32 	%rd6, %r113, 4;
	add.s32 	%r117, %r8, %r102;
	mad.lo.s32 	%r118, %r117, %r104, %r268;
	mad.lo.s32 	%r119, %r118, %r63, %r4;
	mul.wide.s32 	%rd15, %r119, 4;
	add.s64 	%rd80, %rd2, %rd15;
	add.s32 	%r18, %r268, %r75;
	mov.f32 	%f410, 0f00000000;
	mul.wide.s32 	%rd61, %r63, 4;
$L__BB4_4:
	ld.param.u32 	%r267, [_Z16kConvolve_weightPfS_S_iiiiiiiiiiiiif_param_13];
	ld.param.u32 	%r266, [_Z16kConvolve_weightPfS_S_iiiiiiiiiiiiif_param_12];
	ld.param.u32 	%r265, [_Z16kConvolve_weightPfS_S_iiiiiiiiiiiiif_param_7];
	ld.param.u32 	%r263, [_Z16kConvolve_weightPfS_S_iiiiiiiiiiiiif_param_6];
	setp.lt.s32 	%p3, %r63, 1;
	div.s32 	%r120, %r268, %r12;
	mad.lo.s32 	%r20, %r120, %r267, %r266;
	div.s32 	%r121, %r268, %r265;
	rem.s32 	%r122, %r121, %r263;
	mad.lo.s32 	%r21, %r122, %r267, %r266;
	mul.lo.s32 	%r123, %r121, %r265;
	sub.s32 	%r124, %r268, %r123;
	mad.lo.s32 	%r22, %r124, %r267, %r266;
	@%p3 bra 	$L__BB4_60;
	ld.param.u32 	%r261, [_Z16kConvolve_weightPfS_S_iiiiiiiiiiiiif_param_5];
	mul.lo.s32 	%r126, %r12, %r261;
	mul.lo.s32 	%r127, %r126, %r63;
	mul.lo.s32 	%r271, %r127, 12;
	mov.b32 	%r272, 0;
	mov.u32 	%r269, %r4;
	mov.u64 	%rd81, %rd80;
	mov.u32 	%r270, %r17;
$L__BB4_6:
	setp.gt.u32 	%p4, %r3, 1279;
	@%p4 bra 	$L__BB4_57;
	setp.ge.s32 	%p5, %r14, %r6;
	setp.ge.s32 	%p6, %r269, %r63;
	or.pred  	%p7, %p5, %p6;
	@%p7 bra 	$L__BB4_11;
	ld.shared.u32 	%r129, [%r15];
	shr.u32 	%r130, %r129, 16;
	and.b32  	%r131, %r130, 255;
	add.s32 	%r28, %r20, %r131;
	shr.u32 	%r132, %r129, 8;
	and.b32  	%r133, %r132, 255;
	add.s32 	%r29, %r21, %r133;
	and.b32  	%r134, %r129, 255;
	add.s32 	%r30, %r22, %r134;
	setp.gt.s32 	%p8, %r28, -1;
	setp.lt.s32 	%p9, %r28, %r68;
	and.pred  	%p10, %p8, %p9;
	setp.gt.s32 	%p11, %r29, -1;
	setp.lt.s32 	%p12, %r29, %r69;
	and.pred  	%p13, %p11, %p12;
	and.pred  	%p15, %p10, %p13;
	setp.gt.s32 	%p16, %r30, -1;
	setp.lt.s32 	%p17, %r30, %r70;
	and.pred  	%p18, %p16, %p17;
	and.pred  	%p20, %p15, %p18;
	not.pred 	%p21, %p20;
	@%p21 bra 	$L__BB4_10;
	mad.lo.s32 	%r136, %r28, %r69, %r29;
	mad.lo.s32 	%r137, %r136, %r70, %r30;
	mad.lo.s32 	%r138, %r137, %r74, %r272;
	cvt.s64.s32 	%rd16, %r138;
	add.s64 	%rd17, %rd16, %rd4;
	shl.b64 	%rd18, %rd17, 2;
	add.s64 	%rd19, %rd1, %rd18;
	ld.global.f32 	%f29, [%rd19];
	st.shared.f32 	[%r11], %f29;
	bra.uni 	$L__BB4_12;
$L__BB4_10:
	mov.b32 	%r135, 0;
	st.shared.u32 	[%r11], %r135;
	bra.uni 	$L__BB4_12;
$L__BB4_11:
	mov.b32 	%r128, 0;
	st.shared.u32 	[%r11], %r128;
$L__BB4_12:
	setp.lt.s32 	%p22, %r269, %r63;
	add.s32 	%r139, %r14, 4;
	setp.lt.s32 	%p23, %r139, %r6;
	and.pred  	%p24, %p23, %p22;
	@%p24 bra 	$L__BB4_14;
	mov.b32 	%r140, 0;
	st.shared.u32 	[%r11+512], %r140;
	bra.uni 	$L__BB4_17;
$L__BB4_14:
	ld.shared.u32 	%r141, [%r15+16];
	shr.u32 	%r142, %r141, 16;
	and.b32  	%r143, %r142, 255;
	add.s32 	%r31, %r20, %r143;
	shr.u32 	%r144, %r141, 8;
	and.b32  	%r145, %r144, 255;
	add.s32 	%r32, %r21, %r145;
	and.b32  	%r146, %r141, 255;
	add.s32 	%r33, %r22, %r146;
	setp.gt.s32 	%p25, %r31, -1;
	setp.lt.s32 	%p26, %r31, %r68;
	and.pred  	%p27, %p25, %p26;
	setp.gt.s32 	%p28, %r32, -1;
	setp.lt.s32 	%p29, %r32, %r69;
	and.pred  	%p30, %p28, %p29;
	and.pred  	%p32, %p27, %p30;
	setp.gt.s32 	%p33, %r33, -1;
	setp.lt.s32 	%p34, %r33, %r70;
	and.pred  	%p35, %p33, %p34;
	and.pred  	%p37, %p32, %p35;
	@%p37 bra 	$L__BB4_16;
	mov.b32 	%r147, 0;
	st.shared.u32 	[%r11+512], %r147;
	bra.uni 	$L__BB4_17;
$L__BB4_16:
	mad.lo.s32 	%r148, %r31, %r69, %r32;
	mad.lo.s32 	%r149, %r148, %r70, %r33;
	mad.lo.s32 	%r150, %r149, %r74, %r272;
	cvt.s64.s32 	%rd20, %r150;
	add.s64 	%rd21, %rd20, %rd4;
	shl.b64 	%rd22, %rd21, 2;
	add.s64 	%rd23, %rd1, %rd22;
	ld.global.f32 	%f30, [%rd23];
	st.shared.f32 	[%r11+512], %f30;
$L__BB4_17:
	setp.lt.s32 	%p38, %r269, %r63;
	add.s32 	%r151, %r14, 8;
	setp.lt.s32 	%p39, %r151, %r6;
	and.pred  	%p40, %p39, %p38;
	@%p40 bra 	$L__BB4_19;
	mov.b32 	%r152, 0;
	st.shared.u32 	[%r11+1024], %r152;
	bra.uni 	$L__BB4_22;
$L__BB4_19:
	ld.shared.u32 	%r153, [%r15+32];
	shr.u32 	%r154, %r153, 16;
	and.b32  	%r155, %r154, 255;
	add.s32 	%r34, %r20, %r155;
	shr.u32 	%r156, %r153, 8;
	and.b32  	%r157, %r156, 255;
	add.s32 	%r35, %r21, %r157;
	and.b32  	%r158, %r153, 255;
	add.s32 	%r36, %r22, %r158;
	setp.gt.s32 	%p41, %r34, -1;
	setp.lt.s32 	%p42, %r34, %r68;
	and.pred  	%p43, %p41, %p42;
	setp.gt.s32 	%p44, %r35, -1;
	setp.lt.s32 	%p45, %r35, %r69;
	and.pred  	%p46, %p44, %p45;
	and.pred  	%p48, %p43, %p46;
	setp.gt.s32 	%p49, %r36, -1;
	setp.lt.s32 	%p50, %r36, %r70;
	and.pred  	%p51, %p49, %p50;
	and.pred  	%p53, %p48, %p51;
	@%p53 bra 	$L__BB4_21;
	mov.b32 	%r159, 0;
	st.shared.u32 	[%r11+1024], %r159;
	bra.uni 	$L__BB4_22;
$L__BB4_21:
	mad.lo.s32 	%r160, %r34, %r69, %r35;
	mad.lo.s32 	%r161, %r160, %r70, %r36;
	mad.lo.s32 	%r162, %r161, %r74, %r272;
	cvt.s64.s32 	%rd24, %r162;
	add.s64 	%rd25, %rd24, %rd4;
	shl.b64 	%rd26, %rd25, 2;
	add.s64 	%rd27, %rd1, %rd26;
	ld.global.f32 	%f31, [%rd27];
	st.shared.f32 	[%r11+1024], %f31;
$L__BB4_22:
	setp.lt.s32 	%p54, %r269, %r63;
	add.s32 	%r163, %r14, 12;
	setp.lt.s32 	%p55, %r163, %r6;
	and.pred  	%p56, %p55, %p54;
	@%p56 bra 	$L__BB4_24;
	mov.b32 	%r164, 0;
	st.shared.u32 	[%r11+1536], %r164;
	bra.uni 	$L__BB4_27;
$L__BB4_24:
	ld.shared.u32 	%r165, [%r15+48];
	shr.u32 	%r166, %r165, 16;
	and.b32  	%r167, %r166, 255;
	add.s32 	%r37, %r20, %r167;
	shr.u32 	%r168, %r165, 8;
	and.b32  	%r169, %r168, 255;
	add.s32 	%r38, %r21, %r169;
	and.b32  	%r170, %r165, 255;
	add.s32 	%r39, %r22, %r170;
	setp.gt.s32 	%p57, %r37, -1;
	setp.lt.s32 	%p58, %r37, %r68;
	and.pred  	%p59, %p57, %p58;
	setp.gt.s32 	%p60, %r38, -1;
	setp.lt.s32 	%p61, %r38, %r69;
	and.pred  	%p62, %p60, %p61;
	and.pred  	%p64, %p59, %p62;
	setp.gt.s32 	%p65, %r39, -1;
	setp.lt.s32 	%p66, %r39, %r70;
	and.pred  	%p67, %p65, %p66;
	and.pred  	%p69, %p64, %p67;
	@%p69 bra 	$L__BB4_26;
	mov.b32 	%r171, 0;
	st.shared.u32 	[%r11+1536], %r171;
	bra.uni 	$L__BB4_27;
$L__BB4_26:
	mad.lo.s32 	%r172, %r37, %r69, %r38;
	mad.lo.s32 	%r173, %r172, %r70, %r39;
	mad.lo.s32 	%r174, %r173, %r74, %r272;
	cvt.s64.s32 	%rd28, %r174;
	add.s64 	%rd29, %rd28, %rd4;
	shl.b64 	%rd30, %rd29, 2;
	add.s64 	%rd31, %rd1, %rd30;
	ld.global.f32 	%f32, [%rd31];
	st.shared.f32 	[%r11+1536], %f32;
$L__BB4_27:
	setp.lt.s32 	%p70, %r269, %r63;
	add.s32 	%r175, %r14, 16;
	setp.lt.s32 	%p71, %r175, %r6;
	and.pred  	%p72, %p71, %p70;
	@%p72 bra 	$L__BB4_29;
	mov.b32 	%r176, 0;
	st.shared.u32 	[%r11+2048], %r176;
	bra.uni 	$L__BB4_32;
$L__BB4_29:
	ld.shared.u32 	%r177, [%r15+64];
	shr.u32 	%r178, %r177, 16;
	and.b32  	%r179, %r178, 255;
	add.s32 	%r40, %r20, %r179;
	shr.u32 	%r180, %r177, 8;
	and.b32  	%r181, %r180, 255;
	add.s32 	%r41, %r21, %r181;
	and.b32  	%r182, %r177, 255;
	add.s32 	%r42, %r22, %r182;
	setp.gt.s32 	%p73, %r40, -1;
	setp.lt.s32 	%p74, %r40, %r68;
	and.pred  	%p75, %p73, %p74;
	setp.gt.s32 	%p76, %r41, -1;
	setp.lt.s32 	%p77, %r41, %r69;
	and.pred  	%p78, %p76, %p77;
	and.pred  	%p80, %p75, %p78;
	setp.gt.s32 	%p81, %r42, -1;
	setp.lt.s32 	%p82, %r42, %r70;
	and.pred  	%p83, %p81, %p82;
	and.pred  	%p85, %p80, %p83;
	@%p85 bra 	$L__BB4_31;
	mov.b32 	%r183, 0;
	st.shared.u32 	[%r11+2048], %r183;
	bra.uni 	$L__BB4_32;
$L__BB4_31:
	mad.lo.s32 	%r184, %r40, %r69, %r41;
	mad.lo.s32 	%r185, %r184, %r70, %r42;
	mad.lo.s32 	%r186, %r185, %r74, %r272;
	cvt.s64.s32 	%rd32, %r186;
	add.s64 	%rd33, %rd32, %rd4;
	shl.b64 	%rd34, %rd33, 2;
	add.s64 	%rd35, %rd1, %rd34;
	ld.global.f32 	%f33, [%rd35];
	st.shared.f32 	[%r11+2048], %f33;
$L__BB4_32:
	setp.lt.s32 	%p86, %r269, %r63;
	add.s32 	%r187, %r14, 20;
	setp.lt.s32 	%p87, %r187, %r6;
	and.pred  	%p88, %p87, %p86;
	@%p88 bra 	$L__BB4_34;
	mov.b32 	%r188, 0;
	st.shared.u32 	[%r11+2560], %r188;
	bra.uni 	$L__BB4_37;
$L__BB4_34:
	ld.shared.u32 	%r189, [%r15+80];
	shr.u32 	%r190, %r189, 16;
	and.b32  	%r191, %r190, 255;
	add.s32 	%r43, %r20, %r191;
	shr.u32 	%r192, %r189, 8;
	and.b32  	%r193, %r192, 255;
	add.s32 	%r44, %r21, %r193;
	and.b32  	%r194, %r189, 255;
	add.s32 	%r45, %r22, %r194;
	setp.gt.s32 	%p89, %r43, -1;
	setp.lt.s32 	%p90, %r43, %r68;
	and.pred  	%p91, %p89, %p90;
	setp.gt.s32 	%p92, %r44, -1;
	setp.lt.s32 	%p93, %r44, %r69;
	and.pred  	%p94, %p92, %p93;
	and.pred  	%p96, %p91, %p94;
	setp.gt.s32 	%p97, %r45, -1;
	setp.lt.s32 	%p98, %r45, %r70;
	and.pred  	%p99, %p97, %p98;
	and.pred  	%p101, %p96, %p99;
	@%p101 bra 	$L__BB4_36;
	mov.b32 	%r195, 0;
	st.shared.u32 	[%r11+2560], %r195;
	bra.uni 	$L__BB4_37;
$L__BB4_36:
	mad.lo.s32 	%r196, %r43, %r69, %r44;
	mad.lo.s32 	%r197, %r196, %r70, %r45;
	mad.lo.s32 	%r198, %r197, %r74, %r272;
	cvt.s64.s32 	%rd36, %r198;
	add.s64 	%rd37, %rd36, %rd4;
	shl.b64 	%rd38, %rd37, 2;
	add.s64 	%rd39, %rd1, %rd38;
	ld.global.f32 	%f34, [%rd39];
	st.shared.f32 	[%r11+2560], %f34;
$L__BB4_37:
	setp.lt.s32 	%p102, %r269, %r63;
	add.s32 	%r199, %r14, 24;
	setp.lt.s32 	%p103, %r199, %r6;
	and.pred  	%p104, %p103, %p102;
	@%p104 bra 	$L__BB4_39;
	mov.b32 	%r200, 0;
	st.shared.u32 	[%r11+3072], %r200;
	bra.uni 	$L__BB4_42;
$L__BB4_39:
	ld.shared.u32 	%r201, [%r15+96];
	shr.u32 	%r202, %r201, 16;
	and.b32  	%r203, %r202, 255;
	add.s32 	%r46, %r20, %r203;
	shr.u32 	%r204, %r201, 8;
	and.b32  	%r205, %r204, 255;
	add.s32 	%r47, %r21, %r205;
	and.b32  	%r206, %r201, 255;
	add.s32 	%r48, %r22, %r206;
	setp.gt.s32 	%p105, %r46, -1;
	setp.lt.s32 	%p106, %r46, %r68;
	and.pred  	%p107, %p105, %p106;
	setp.gt.s32 	%p108, %r47, -1;
	setp.lt.s32 	%p109, %r47, %r69;
	and.pred  	%p110, %p108, %p109;
	and.pred  	%p112, %p107, %p110;
	setp.gt.s32 	%p113, %r48, -1;
	setp.lt.s32 	%p114, %r48, %r70;
	and.pred  	%p115, %p113, %p114;
	and.pred  	%p117, %p112, %p115;
	@%p117 bra 	$L__BB4_41;
	mov.b32 	%r207, 0;
	st.shared.u32 	[%r11+3072], %r207;
	bra.uni 	$L__BB4_42;
$L__BB4_41:
	mad.lo.s32 	%r208, %r46, %r69, %r47;
	mad.lo.s32 	%r209, %r208, %r70, %r48;
	mad.lo.s32 	%r210, %r209, %r74, %r272;
	cvt.s64.s32 	%rd40, %r210;
	add.s64 	%rd41, %rd40, %rd4;
	shl.b64 	%rd42, %rd41, 2;
	add.s64 	%rd43, %rd1, %rd42;
	ld.global.f32 	%f35, [%rd43];
	st.shared.f32 	[%r11+3072], %f35;
$L__BB4_42:
	setp.lt.s32 	%p118, %r269, %r63;
	add.s32 	%r211, %r14, 28;
	setp.lt.s32 	%p119, %r211, %r6;
	and.pred  	%p120, %p119, %p118;
	@%p120 bra 	$L__BB4_44;
	mov.b32 	%r212, 0;
	st.shared.u32 	[%r11+3584], %r212;
	bra.uni 	$L__BB4_47;
$L__BB4_44:
	ld.shared.u32 	%r213, [%r15+112];
	shr.u32 	%r214, %r213, 16;
	and.b32  	%r215, %r214, 255;
	add.s32 	%r49, %r20, %r215;
	shr.u32 	%r216, %r213, 8;
	and.b32  	%r217, %r216, 255;
	add.s32 	%r50, %r21, %r217;
	and.b32  	%r218, %r213, 255;
	add.s32 	%r51, %r22, %r218;
	setp.gt.s32 	%p121, %r49, -1;
	setp.lt.s32 	%p122, %r49, %r68;
	and.pred  	%p123, %p121, %p122;
	setp.gt.s32 	%p124, %r50, -1;
	setp.lt.s32 	%p125, %r50, %r69;
	and.pred  	%p126, %p124, %p125;
	and.pred  	%p128, %p123, %p126;
	setp.gt.s32 	%p129, %r51, -1;
	setp.lt.s32 	%p130, %r51, %r70;
	and.pred  	%p131, %p129, %p130;
	and.pred  	%p133, %p128, %p131;
	@%p133 bra 	$L__BB4_46;
	mov.b32 	%r219, 0;
	st.shared.u32 	[%r11+3584], %r219;
	bra.uni 	$L__BB4_47;
$L__BB4_46:
	mad.lo.s32 	%r220, %r49, %r69, %r50;
	mad.lo.s32 	%r221, %r220, %r70, %r51;
	mad.lo.s32 	%r222, %r221, %r74, %r272;
	cvt.s64.s32 	%rd44, %r222;
	add.s64 	%rd45, %rd44, %rd4;
	shl.b64 	%rd46, %rd45, 2;
	add.s64 	%rd47, %rd1, %rd46;
	ld.global.f32 	%f36, [%rd47];
	st.shared.f32 	[%r11+3584], %f36;
$L__BB4_47:
	setp.lt.s32 	%p134, %r269, %r63;
	add.s32 	%r223, %r14, 32;
	setp.lt.s32 	%p135, %r223, %r6;
	and.pred  	%p136, %p135, %p134;
	@%p136 bra 	$L__BB4_49;
	mov.b32 	%r224, 0;
	st.shared.u32 	[%r11+4096], %r224;
	bra.uni 	$L__BB4_52;
$L__BB4_49:
	ld.shared.u32 	%r225, [%r15+128];
	shr.u32 	%r226, %r225, 16;
	and.b32  	%r227, %r226, 255;
	add.s32 	%r52, %r20, %r227;
	shr.u32 	%r228, %r225, 8;
	and.b32  	%r229, %r228, 255;
	add.s32 	%r53, %r21, %r229;
	and.b32  	%r230, %r225, 255;
	add.s32 	%r54, %r22, %r230;
	setp.gt.s32 	%p137, %r52, -1;
	setp.lt.s32 	%p138, %r52, %r68;
	and.pred  	%p139, %p137, %p138;
	setp.gt.s32 	%p140, %r53, -1;
	setp.lt.s32 	%p141, %r53, %r69;
	and.pred  	%p142, %p140, %p141;
	and.pred  	%p144, %p139, %p142;
	setp.gt.s32 	%p145, %r54, -1;
	setp.lt.s32 	%p146, %r54, %r70;
	and.pred  	%p147, %p145, %p146;
	and.pred  	%p149, %p144, %p147;
	@%p149 bra 	$L__BB4_51;
	mov.b32 	%r231, 0;
	st.shared.u32 	[%r11+4096], %r231;
	bra.uni 	$L__BB4_52;
$L__BB4_51:
	mad.lo.s32 	%r232, %r52, %r69, %r53;
	mad.lo.s32 	%r233, %r232, %r70, %r54;
	mad.lo.s32 	%r234, %r233, %r74, %r272;
	cvt.s64.s32 	%rd48, %r234;
	add.s64 	%rd49, %rd48, %rd4;
	shl.b64 	%rd50, %rd49, 2;
	add.s64 	%rd51, %rd1, %rd50;
	ld.global.f32 	%f37, [%rd51];
	st.shared.f32 	[%r11+4096], %f37;
$L__BB4_52:
	setp.lt.s32 	%p150, %r269, %r63;
	add.s32 	%r235, %r14, 36;
	setp.lt.s32 	%p151, %r235, %r6;
	and.pred  	%p152, %p151, %p150;
	@%p152 bra 	$L__BB4_54;
	mov.b32 	%r236, 0;
	st.shared.u32 	[%r11+4608], %r236;
	bra.uni 	$L__BB4_57;
$L__BB4_54:
	ld.shared.u32 	%r237, [%r15+144];
	shr.u32 	%r238, %r237, 16;
	and.b32  	%r239, %r238, 255;
	add.s32 	%r55, %r20, %r239;
	shr.u32 	%r240, %r237, 8;
	and.b32  	%r241, %r240, 255;
	add.s32 	%r56, %r21, %r241;
	and.b32  	%r242, %r237, 255;
	add.s32 	%r57, %r22, %r242;
	setp.gt.s32 	%p153, %r55, -1;
	setp.lt.s32 	%p154, %r55, %r68;
	and.pred  	%p155, %p153, %p154;
	setp.gt.s32 	%p156, %r56, -1;
	setp.lt.s32 	%p157, %r56, %r69;
	and.pred  	%p158, %p156, %p157;
	and.pred  	%p160, %p155, %p158;
	setp.gt.s32 	%p161, %r57, -1;
	setp.lt.s32 	%p162, %r57, %r70;
	and.pred  	%p163, %p161, %p162;
	and.pred  	%p165, %p160, %p163;
	@%p165 bra 	$L__BB4_56;
	mov.b32 	%r243, 0;
	st.shared.u32 	[%r11+4608], %r243;
	bra.uni 	$L__BB4_57;
$L__BB4_56:
	mad.lo.s32 	%r244, %r55, %r69, %r56;
	mad.lo.s32 	%r245, %r244, %r70, %r57;
	mad.lo.s32 	%r246, %r245, %r74, %r272;
	cvt.s64.s32 	%rd52, %r246;
	add.s64 	%rd53, %rd52, %rd4;
	shl.b64 	%rd54, %rd53, 2;
	add.s64 	%rd55, %rd1, %rd54;
	ld.global.f32 	%f38, [%rd55];
	st.shared.f32 	[%r11+4608], %f38;
$L__BB4_57:
	setp.gt.u32 	%p166, %r3, 511;
	setp.ge.s32 	%p167, %r269, %r63;
	or.pred  	%p168, %p166, %p167;
	@%p168 bra 	$L__BB4_59;
	ld.global.f32 	%f39, [%rd81];
	shr.u32 	%r247, %r3, 5;
	mov.u32 	%r248, _ZZ16kConvolve_weightPfS_S_iiiiiiiiiiiiifE9shHidActs;
	mad.lo.s32 	%r249, %r247, 132, %r248;
	shl.b32 	%r250, %r4, 2;
	add.s32 	%r251, %r249, %r250;
	st.shared.f32 	[%r251], %f39;
	add.s64 	%rd56, %rd81, %rd6;
	ld.global.f32 	%f40, [%rd56];
	st.shared.f32 	[%r251+528], %f40;
	mul.wide.s32 	%rd57, %r270, 4;
	add.s64 	%rd58, %rd80, %rd57;
	ld.global.f32 	%f41, [%rd58];
	st.shared.f32 	[%r251+1056], %f41;
	mul.wide.s32 	%rd59, %r271, 4;
	add.s64 	%rd60, %rd80, %rd59;
	ld.global.f32 	%f42, [%rd60];
	st.shared.f32 	[%r251+1584], %f42;
$L__BB4_59:
	bar.sync 	0;
	ld.shared.f32 	%f43, [%r16];
	ld.shared.f32 	%f44, [%r13];
	fma.rn.f32 	%f45, %f43, %f44, %f414;
	ld.shared.f32 	%f46, [%r16+4];
	ld.shared.f32 	%f47, [%r13+4];
	fma.rn.f32 	%f48, %f46, %f47, %f45;
	ld.shared.f32 	%f49, [%r16+8];
	ld.shared.f32 	%f50, [%r13+8];
	fma.rn.f32 	%f51, %f49, %f50, %f48;
	ld.shared.f32 	%f52, [%r16+12];
	ld.shared.f32 	%f53, [%r13+12];
	fma.rn.f32 	%f54, %f52, %f53, %f51;
	ld.shared.f32 	%f55, [%r16+16];
	ld.shared.f32 	%f56, [%r13+16];
	fma.rn.f32 	%f57, %f55, %f56, %f54;
	ld.shared.f32 	%f58, [%r16+20];
	ld.shared.f32 	%f59, [%r13+20];
	fma.rn.f32 	%f60, %f58, %f59, %f57;
	ld.shared.f32 	%f61, [%r16+24];
	ld.shared.f32 	%f62, [%r13+24];
	fma.rn.f32 	%f63, %f61, %f62, %f60;
	ld.shared.f32 	%f64, [%r16+28];
	ld.shared.f32 	%f65, [%r13+28];
	fma.rn.f32 	%f66, %f64, %f65, %f63;
	ld.shared.f32 	%f67, [%r16+32];
	ld.shared.f32 	%f68, [%r13+32];
	fma.rn.f32 	%f69, %f67, %f68, %f66;
	ld.shared.f32 	%f70, [%r16+36];
	ld.shared.f32 	%f71, [%r13+36];
	fma.rn.f32 	%f72, %f70, %f71, %f69;
	ld.shared.f32 	%f73, [%r16+40];
	ld.shared.f32 	%f74, [%r13+40];
	fma.rn.f32 	%f75, %f73, %f74, %f72;
	ld.shared.f32 	%f76, [%r16+44];
	ld.shared.f32 	%f77, [%r13+44];
	fma.rn.f32 	%f78, %f76, %f77, %f75;
	ld.shared.f32 	%f79, [%r16+48];
	ld.shared.f32 	%f80, [%r13+48];
	fma.rn.f32 	%f81, %f79, %f80, %f78;
	ld.shared.f32 	%f82, [%r16+52];
	ld.shared.f32 	%f83, [%r13+52];
	fma.rn.f32 	%f84, %f82, %f83, %f81;
	ld.shared.f32 	%f85, [%r16+56];
	ld.shared.f32 	%f86, [%r13+56];
	fma.rn.f32 	%f87, %f85, %f86, %f84;
	ld.shared.f32 	%f88, [%r16+60];
	ld.shared.f32 	%f89, [%r13+60];
	fma.rn.f32 	%f90, %f88, %f89, %f87;
	ld.shared.f32 	%f91, [%r16+64];
	ld.shared.f32 	%f92, [%r13+64];
	fma.rn.f32 	%f93, %f91, %f92, %f90;
	ld.shared.f32 	%f94, [%r16+68];
	ld.shared.f32 	%f95, [%r13+68];
	fma.rn.f32 	%f96, %f94, %f95, %f93;
	ld.shared.f32 	%f97, [%r16+72];
	ld.shared.f32 	%f98, [%r13+72];
	fma.rn.f32 	%f99, %f97, %f98, %f96;
	ld.shared.f32 	%f100, [%r16+76];
	ld.shared.f32 	%f101, [%r13+76];
	fma.rn.f32 	%f102, %f100, %f101, %f99;
	ld.shared.f32 	%f103, [%r16+80];
	ld.shared.f32 	%f104, [%r13+80];
	fma.rn.f32 	%f105, %f103, %f104, %f102;
	ld.shared.f32 	%f106, [%r16+84];
	ld.shared.f32 	%f107, [%r13+84];
	fma.rn.f32 	%f108, %f106, %f107, %f105;
	ld.shared.f32 	%f109, [%r16+88];
	ld.shared.f32 	%f110, [%r13+88];
	fma.rn.f32 	%f111, %f109, %f110, %f108;
	ld.shared.f32 	%f112, [%r16+92];
	ld.shared.f32 	%f113, [%r13+92];
	fma.rn.f32 	%f114, %f112, %f113, %f111;
	ld.shared.f32 	%f115, [%r16+96];
	ld.shared.f32 	%f116, [%r13+96];
	fma.rn.f32 	%f117, %f115, %f116, %f114;
	ld.shared.f32 	%f118, [%r16+100];
	ld.shared.f32 	%f119, [%r13+100];
	fma.rn.f32 	%f120, %f118, %f119, %f117;
	ld.shared.f32 	%f121, [%r16+104];
	ld.shared.f32 	%f122, [%r13+104];
	fma.rn.f32 	%f123, %f121, %f122, %f120;
	ld.shared.f32 	%f124, [%r16+108];
	ld.shared.f32 	%f125, [%r13+108];
	fma.rn.f32 	%f126, %f124, %f125, %f123;
	ld.shared.f32 	%f127, [%r16+112];
	ld.shared.f32 	%f128, [%r13+112];
	fma.rn.f32 	%f129, %f127, %f128, %f126;
	ld.shared.f32 	%f130, [%r16+116];
	ld.shared.f32 	%f131, [%r13+116];
	fma.rn.f32 	%f132, %f130, %f131, %f129;
	ld.shared.f32 	%f133, [%r16+120];
	ld.shared.f32 	%f134, [%r13+120];
	fma.rn.f32 	%f135, %f133, %f134, %f132;
	ld.shared.f32 	%f136, [%r16+124];
	ld.shared.f32 	%f137, [%r13+124];
	fma.rn.f32 	%f414, %f136, %f137, %f135;
	ld.shared.f32 	%f138, [%r16+1024];
	fma.rn.f32 	%f139, %f138, %f44, %f413;
	ld.shared.f32 	%f140, [%r16+1028];
	fma.rn.f32 	%f141, %f140, %f47, %f139;
	ld.shared.f32 	%f142, [%r16+1032];
	fma.rn.f32 	%f143, %f142, %f50, %f141;
	ld.shared.f32 	%f144, [%r16+1036];
	fma.rn.f32 	%f145, %f144, %f53, %f143;
	ld.shared.f32 	%f146, [%r16+1040];
	fma.rn.f32 	%f147, %f146, %f56, %f145;
	ld.shared.f32 	%f148, [%r16+1044];
	fma.rn.f32 	%f149, %f148, %f59, %f147;
	ld.shared.f32 	%f150, [%r16+1048];
	fma.rn.f32 	%f151, %f150, %f62, %f149;
	ld.shared.f32 	%f152, [%r16+1052];
	fma.rn.f32 	%f153, %f152, %f65, %f151;
	ld.shared.f32 	%f154, [%r16+1056];
	fma.rn.f32 	%f155, %f154, %f68, %f153;
	ld.shared.f32 	%f156, [%r16+1060];
	fma.rn.f32 	%f157, %f156, %f71, %f155;
	ld.shared.f32 	%f158, [%r16+1064];
	fma.rn.f32 	%f159, %f158, %f74, %f157;
	ld.shared.f32 	%f160, [%r16+1068];
	fma.rn.f32 	%f161, %f160, %f77, %f159;
	ld.shared.f32 	%f162, [%r16+1072];
	fma.rn.f32 	%f163, %f162, %f80, %f161;
	ld.shared.f32 	%f164, [%r16+1076];
	fma.rn.f32 	%f165, %f164, %f83, %f163;
	ld.shared.f32 	%f166, [%r16+1080];
	fma.rn.f32 	%f167, %f166, %f86, %f165;
	ld.shared.f32 	%f168, [%r16+1084];
	fma.rn.f32 	%f169, %f168, %f89, %f167;
	ld.shared.f32 	%f170, [%r16+1088];
	fma.rn.f32 	%f171, %f170, %f92, %f169;
	ld.shared.f32 	%f172, [%r16+1092];
	fma.rn.f32 	%f173, %f172, %f95, %f171;
	ld.shared.f32 	%f174, [%r16+1096];
	fma.rn.f32 	%f175, %f174, %f98, %f173;
	ld.shared.f32 	%f176, [%r16+1100];
	fma.rn.f32 	%f177, %f176, %f101, %f175;
	ld.shared.f32 	%f178, [%r16+1104];
	fma.rn.f32 	%f179, %f178, %f104, %f177;
	ld.shared.f32 	%f180, [%r16+1108];
	fma.rn.f32 	%f181, %f180, %f107, %f179;
	ld.shared.f32 	%f182, [%r16+1112];
	fma.rn.f32 	%f183, %f182, %f110, %f181;
	ld.shared.f32 	%f184, [%r16+1116];
	fma.rn.f32 	%f185, %f184, %f113, %f183;
	ld.shared.f32 	%f186, [%r16+1120];
	fma.rn.f32 	%f187, %f186, %f116, %f185;
	ld.shared.f32 	%f188, [%r16+1124];
	fma.rn.f32 	%f189, %f188, %f119, %f187;
	ld.shared.f32 	%f190, [%r16+1128];
	fma.rn.f32 	%f191, %f190, %f122, %f189;
	ld.shared.f32 	%f192, [%r16+1132];
	fma.rn.f32 	%f193, %f192, %f125, %f191;
	ld.shared.f32 	%f194, [%r16+1136];
	fma.rn.f32 	%f195, %f194, %f128, %f193;
	ld.shared.f32 	%f196, [%r16+1140];
	fma.rn.f32 	%f197, %f196, %f131, %f195;
	ld.shared.f32 	%f198, [%r16+1144];
	fma.rn.f32 	%f199, %f198, %f134, %f197;
	ld.shared.f32 	%f200, [%r16+1148];
	fma.rn.f32 	%f413, %f200, %f137, %f199;
	ld.shared.f32 	%f201, [%r16+2048];
	fma.rn.f32 	%f202, %f201, %f44, %f412;
	ld.shared.f32 	%f203, [%r16+2052];
	fma.rn.f32 	%f204, %f203, %f47, %f202;
	ld.shared.f32 	%f205, [%r16+2056];
	fma.rn.f32 	%f206, %f205, %f50, %f204;
	ld.shared.f32 	%f207, [%r16+2060];
	fma.rn.f32 	%f208, %f207, %f53, %f206;
	ld.shared.f32 	%f209, [%r16+2064];
	fma.rn.f32 	%f210, %f209, %f56, %f208;
	ld.shared.f32 	%f211, [%r16+2068];
	fma.rn.f32 	%f212, %f211, %f59, %f210;
	ld.shared.f32 	%f213, [%r16+2072];
	fma.rn.f32 	%f214, %f213, %f62, %f212;
	ld.shared.f32 	%f215, [%r16+2076];
	fma.rn.f32 	%f216, %f215, %f65, %f214;
	ld.shared.f32 	%f217, [%r16+2080];
	fma.rn.f32 	%f218, %f217, %f68, %f216;
	ld.shared.f32 	%f219, [%r16+2084];
	fma.rn.f32 	%f220, %f219, %f71, %f218;
	ld.shared.f32 	%f221, [%r16+2088];
	fma.rn.f32 	%f222, %f221, %f74, %f220;
	ld.shared.f32 	%f223, [%r16+2092];
	fma.rn.f32 	%f224, %f223, %f77, %f222;
	ld.shared.f32 	%f225, [%r16+2096];
	fma.rn.f32 	%f226, %f225, %f80, %f224;
	ld.shared.f32 	%f227, [%r16+2100];
	fma.rn.f32 	%f228, %f227, %f83, %f226;
	ld.shared.f32 	%f229, [%r16+2104];
	fma.rn.f32 	%f230, %f229, %f86, %f228;
	ld.shared.f32 	%f231, [%r16+2108];
	fma.rn.f32 	%f232, %f231, %f89, %f230;
	ld.shared.f32 	%f233, [%r16+2112];
	fma.rn.f32 	%f234, %f233, %f92, %f232;
	ld.shared.f32 	%f235, [%r16+2116];
	fma.rn.f32 	%f236, %f235, %f95, %f234;
	ld.shared.f32 	%f237, [%r16+2120];
	fma.rn.f32 	%f238, %f237, %f98, %f236;
	ld.shared.f32 	%f239, [%r16+2124];
	fma.rn.f32 	%f240, %f239, %f101, %f238;
	ld.shared.f32 	%f241, [%r16+2128];
	fma.rn.f32 	%f242, %f241, %f104, %f240;
	ld.shared.f32 	%f243, [%r16+2132];
	fma.rn.f32 	%f244, %f243, %f107, %f242;
	ld.shared.f32 	%f245, [%r16+2136];
	fma.rn.f32 	%f246, %f245, %f110, %f244;
	ld.shared.f32 	%f247, [%r16+2140];
	fma.rn.f32 	%f248, %f247, %f113, %f246;
	ld.shared.f32 	%f249, [%r16+2144];
	fma.rn.f32 	%f250, %f249, %f116, %f248;
	ld.shared.f32 	%f251, [%r16+2148];
	fma.rn.f32 	%f252, %f251, %f119, %f250;
	ld.shared.f32 	%f253, [%r16+2152];
	fma.rn.f32 	%f254, %f253, %f122, %f252;
	ld.shared.f32 	%f255, [%r16+2156];
	fma.rn.f32 	%f256, %f255, %f125, %f254;
	ld.shared.f32 	%f257, [%r16+2160];
	fma.rn.f32 	%f258, %f257, %f128, %f256;
	ld.shared.f32 	%f259, [%r16+2164];
	fma.rn.f32 	%f260, %f259, %f131, %f258;
	ld.shared.f32 	%f261, [%r16+2168];
	fma.rn.f32 	%f262, %f261, %f134, %f260;
	ld.shared.f32 	%f263, [%r16+2172];
	fma.rn.f32 	%f412, %f263, %f137, %f262;
	ld.shared.f32 	%f264, [%r16+3072];
	fma.rn.f32 	%f265, %f264, %f44, %f411;
	ld.shared.f32 	%f266, [%r16+3076];
	fma.rn.f32 	%f267, %f266, %f47, %f265;
	ld.shared.f32 	%f268, [%r16+3080];
	fma.rn.f32 	%f269, %f268, %f50, %f267;
	ld.shared.f32 	%f270, [%r16+3084];
	fma.rn.f32 	%f271, %f270, %f53, %f269;
	ld.shared.f32 	%f272, [%r16+3088];
	fma.rn.f32 	%f273, %f272, %f56, %f271;
	ld.shared.f32 	%f274, [%r16+3092];
	fma.rn.f32 	%f275, %f274, %f59, %f273;
	ld.shared.f32 	%f276, [%r16+3096];
	fma.rn.f32 	%f277, %f276, %f62, %f275;
	ld.shared.f32 	%f278, [%r16+3100];
	fma.rn.f32 	%f279, %f278, %f65, %f277;
	ld.shared.f32 	%f280, [%r16+3104];
	fma.rn.f32 	%f281, %f280, %f68, %f279;
	ld.shared.f32 	%f282, [%r16+3108];
	fma.rn.f32 	%f283, %f282, %f71, %f281;
	ld.shared.f32 	%f284, [%r16+3112];
	fma.rn.f32 	%f285, %f284, %f74, %f283;
	ld.shared.f32 	%f286, [%r16+3116];
	fma.rn.f32 	%f287, %f286, %f77, %f285;
	ld.shared.f32 	%f288, [%r16+3120];
	fma.rn.f32 	%f289, %f288, %f80, %f287;
	ld.shared.f32 	%f290, [%r16+3124];
	fma.rn.f32 	%f291, %f290, %f83, %f289;
	ld.shared.f32 	%f292, [%r16+3128];
	fma.rn.f32 	%f293, %f292, %f86, %f291;
	ld.shared.f32 	%f294, [%r16+3132];
	fma.rn.f32 	%f295, %f294, %f89, %f293;
	ld.shared.f32 	%f296, [%r16+3136];
	fma.rn.f32 	%f297, %f296, %f92, %f295;
	ld.shared.f32 	%f298, [%r16+3140];
	fma.rn.f32 	%f299, %f298, %f95, %f297;
	ld.shared.f32 	%f300, [%r16+3144];
	fma.rn.f32 	%f301, %f300, %f98, %f299;
	ld.shared.f32 	%f302, [%r16+3148];
	fma.rn.f32 	%f303, %f302, %f101, %f301;
	ld.shared.f32 	%f304, [%r16+3152];
	fma.rn.f32 	%f305, %f304, %f104, %f303;
	ld.shared.f32 	%f306, [%r16+3156];
	fma.rn.f32 	%f307, %f306, %f107, %f305;
	ld.shared.f32 	%f308, [%r16+3160];
	fma.rn.f32 	%f309, %f308, %f110, %f307;
	ld.shared.f32 	%f310, [%r16+3164];
	fma.rn.f32 	%f311, %f310, %f113, %f309;
	ld.shared.f32 	%f312, [%r16+3168];
	fma.rn.f32 	%f313, %f312, %f116, %f311;
	ld.shared.f32 	%f314, [%r16+3172];
	fma.rn.f32 	%f315, %f314, %f119, %f313;
	ld.shared.f32 	%f316, [%r16+3176];
	fma.rn.f32 	%f317, %f316, %f122, %f315;
	ld.shared.f32 	%f318, [%r16+3180];
	fma.rn.f32 	%f319, %f318, %f125, %f317;
	ld.shared.f32 	%f320, [%r16+3184];
	fma.rn.f32 	%f321, %f320, %f128, %f319;
	ld.shared.f32 	%f322, [%r16+3188];
	fma.rn.f32 	%f323, %f322, %f131, %f321;
	ld.shared.f32 	%f324, [%r16+3192];
	fma.rn.f32 	%f325, %f324, %f134, %f323;
	ld.shared.f32 	%f326, [%r16+3196];
	fma.rn.f32 	%f411, %f326, %f137, %f325;
	ld.shared.f32 	%f327, [%r16+4096];
	fma.rn.f32 	%f328, %f327, %f44, %f410;
	ld.shared.f32 	%f329, [%r16+4100];
	fma.rn.f32 	%f330, %f329, %f47, %f328;
	ld.shared.f32 	%f331, [%r16+4104];
	fma.rn.f32 	%f332, %f331, %f50, %f330;
	ld.shared.f32 	%f333, [%r16+4108];
	fma.rn.f32 	%f334, %f333, %f53, %f332;
	ld.shared.f32 	%f335, [%r16+4112];
	fma.rn.f32 	%f336, %f335, %f56, %f334;
	ld.shared.f32 	%f337, [%r16+4116];
	fma.rn.f32 	%f338, %f337, %f59, %f336;
	ld.shared.f32 	%f339, [%r16+4120];
	fma.rn.f32 	%f340, %f339, %f62, %f338;
	ld.shared.f32 	%f341, [%r16+4124];
	fma.rn.f32 	%f342, %f341, %f65, %f340;
	ld.shared.f32 	%f343, [%r16+4128];
	fma.rn.f32 	%f344, %f343, %f68, %f342;
	ld.shared.f32 	%f345, [%r16+4132];
	fma.rn.f32 	%f346, %f345, %f71, %f344;
	ld.shared.f32 	%f347, [%r16+4136];
	fma.rn.f32 	%f348, %f347, %f74, %f346;
	ld.shared.f32 	%f349, [%r16+4140];
	fma.rn.f32 	%f350, %f349, %f77, %f348;
	ld.shared.f32 	%f351, [%r16+4144];
	fma.rn.f32 	%f352, %f351, %f80, %f350;
	ld.shared.f32 	%f353, [%r16+4148];
	fma.rn.f32 	%f354, %f353, %f83, %f352;
	ld.shared.f32 	%f355, [%r16+4152];
	fma.rn.f32 	%f356, %f355, %f86, %f354;
	ld.shared.f32 	%f357, [%r16+4156];
	fma.rn.f32 	%f358, %f357, %f89, %f356;
	ld.shared.f32 	%f359, [%r16+4160];
	fma.rn.f32 	%f360, %f359, %f92, %f358;
	ld.shared.f32 	%f361, [%r16+4164];
	fma.rn.f32 	%f362, %f361, %f95, %f360;
	ld.shared.f32 	%f363, [%r16+4168];
	fma.rn.f32 	%f364, %f363, %f98, %f362;
	ld.shared.f32 	%f365, [%r16+4172];
	fma.rn.f32 	%f366, %f365, %f101, %f364;
	ld.shared.f32 	%f367, [%r16+4176];
	fma.rn.f32 	%f368, %f367, %f104, %f366;
	ld.shared.f32 	%f369, [%r16+4180];
	fma.rn.f32 	%f370, %f369, %f107, %f368;
	ld.shared.f32 	%f371, [%r16+4184];
	fma.rn.f32 	%f372, %f371, %f110, %f370;
	ld.shared.f32 	%f373, [%r16+4188];
	fma.rn.f32 	%f374, %f373, %f113, %f372;
	ld.shared.f32 	%f375, [%r16+4192];
	fma.rn.f32 	%f376, %f375, %f116, %f374;
	ld.shared.f32 	%f377, [%r16+4196];
	fma.rn.f32 	%f378, %f377, %f119, %f376;
	ld.shared.f32 	%f379, [%r16+4200];
	fma.rn.f32 	%f380, %f379, %f122, %f378;
	ld.shared.f32 	%f381, [%r16+4204];
	fma.rn.f32 	%f382, %f381, %f125, %f380;
	ld.shared.f32 	%f383, [%r16+4208];
	fma.rn.f32 	%f384, %f383, %f128, %f382;
	ld.shared.f32 	%f385, [%r16+4212];
	fma.rn.f32 	%f386, %f385, %f131, %f384;
	ld.shared.f32 	%f387, [%r16+4216];
	fma.rn.f32 	%f388, %f387, %f134, %f386;
	ld.shared.f32 	%f389, [%r16+4220];
	fma.rn.f32 	%f410, %f389, %f137, %f388;
	bar.sync 	0;
	add.s32 	%r272, %r272, 32;
	add.s32 	%r271, %r271, 32;
	add.s32 	%r270, %r270, 32;
	add.s64 	%rd81, %rd81, 128;
	add.s32 	%r269, %r269, 32;
	setp.lt.s32 	%p169, %r272, %r63;
	@%p169 bra 	$L__BB4_6;
$L__BB4_60:
	add.s64 	%rd80, %rd80, %rd61;
	add.s32 	%r268, %r268, 1;
	setp.lt.s32 	%p170, %r268, %r18;
	@%p170 bra 	$L__BB4_4;
$L__BB4_61:
	setp.lt.u32 	%p171, %r10, %r6;
	@%p171 bra 	$L__BB4_62;
	bra.uni 	$L__BB4_63;
$L__BB4_62:
	mul.f32 	%f390, %f26, %f414;
	shl.b64 	%rd62, %rd5, 2;
	add.s64 	%rd63, %rd3, %rd62;
	st.global.f32 	[%rd63], %f390;
$L__BB4_63:
	add.s32 	%r252, %r10, 8;
	setp.ge.u32 	%p172, %r252, %r6;
	@%p172 bra 	$L__BB4_65;
	mul.f32 	%f391, %f26, %f413;
	shl.b32 	%r253, %r64, 3;
	cvt.s64.s32 	%rd64, %r253;
	add.s64 	%rd65, %rd64, %rd5;
	shl.b64 	%rd66, %rd65, 2;
	add.s64 	%rd67, %rd3, %rd66;
	st.global.f32 	[%rd67], %f391;
$L__BB4_65:
	add.s32 	%r254, %r10, 16;
	setp.ge.u32 	%p173, %r254, %r6;
	@%p173 bra 	$L__BB4_67;
	mul.f32 	%f392, %f26, %f412;
	shl.b32 	%r255, %r64, 4;
	cvt.s64.s32 	%rd68, %r255;
	add.s64 	%rd69, %rd68, %rd5;
	shl.b64 	%rd70, %rd69, 2;
	add.s64 	%rd71, %rd3, %rd70;
	st.global.f32 	[%rd71], %f392;
$L__BB4_67:
	add.s32 	%r256, %r10, 24;
	setp.ge.u32 	%p174, %r256, %r6;
	@%p174 bra 	$L__BB4_69;
	mul.f32 	%f393, %f26, %f411;
	mul.lo.s32 	%r257, %r64, 24;
	cvt.s64.s32 	%rd72, %r257;
	add.s64 	%rd73, %rd72, %rd5;
	shl.b64 	%rd74, %rd73, 2;
	add.s64 	%rd75, %rd3, %rd74;
	st.global.f32 	[%rd75], %f393;
$L__BB4_69:
	add.s32 	%r258, %r10, 32;
	setp.ge.u32 	%p175, %r258, %r6;
	@%p175 bra 	$L__BB4_71;
	mul.f32 	%f394, %f26, %f410;
	shl.b32 	%r259, %r64, 5;
	cvt.s64.s32 	%rd76, %r259;
	add.s64 	%rd77, %rd76, %rd5;
	shl.b64 	%rd78, %rd77, 2;
	add.s64 	%rd79, %rd3, %rd78;
	st.global.f32 	[%rd79], %f394;
$L__BB4_71:
	ret;

}
	// .globl	_Z18kConvolve_backwardPfPKfS1_iiiiiiiiiii
.visible .entry _Z18kConvolve_backwardPfPKfS1_iiiiiiiiiii(
	.param .u64 .ptr .align 1 _Z18kConvolve_backwardPfPKfS1_iiiiiiiiiii_param_0,
	.param .u64 .ptr .align 1 _Z18kConvolve_backwardPfPKfS1_iiiiiiiiiii_param_1,
	.param .u64 .ptr .align 1 _Z18kConvolve_backwardPfPKfS1_iiiiiiiiiii_param_2,
	.param .u32 _Z18kConvolve_backwardPfPKfS1_iiiiiiiiiii_param_3,
	.param .u32 _Z18kConvolve_backwardPfPKfS1_iiiiiiiiiii_param_4,
	.param .u32 _Z18kConvolve_backwardPfPKfS1_iiiiiiiiiii_param_5,
	.param .u32 _Z18kConvolve_backwardPfPKfS1_iiiiiiiiiii_param_6,
	.param .u32 _Z18kConvolve_backwardPfPKfS1_iiiiiiiiiii_param_7,
	.param .u32 _Z18kConvolve_backwardPfPKfS1_iiiiiiiiiii_param_8,
	.param .u32 _Z18kConvolve_backwardPfPKfS1_iiiiiiiiiii_param_9,
	.param .u32 _Z18kConvolve_backwardPfPKfS1_iiiiiiiiiii_param_10,
	.param .u32 _Z18kConvolve_backwardPfPKfS1_iiiiiiiiiii_param_11,
	.param .u32 _Z18kConvolve_backwardPfPKfS1_iiiiiiiiiii_param_12,
	.param .u32 _Z18kConvolve_backwardPfPKfS1_iiiiiiiiiii_param_13
)
{
	.reg .pred 	%p<38>;
	.reg .b32 	%r<154>;
	.reg .b32 	%f<122>;
	.reg .b64 	%rd<22>;
	// demoted variable
	.shared .align 4 .b8 _ZZ18kConvolve_backwardPfPKfS1_iiiiiiiiiiiE9shFilters[1088];
	// demoted variable
	.shared .align 4 .b8 _ZZ18kConvolve_backwardPfPKfS1_iiiiiiiiiiiE9shHidActs[2048];
	ld.param.u64 	%rd8, [_Z18kConvolve_backwardPfPKfS1_iiiiiiiiiii_param_1];
	ld.param.u64 	%rd9, [_Z18kConvolve_backwardPfPKfS1_iiiiiiiiiii_param_2];
	ld.param.u32 	%r46, [_Z18kConvolve_backwardPfPKfS1_iiiiiiiiiii_param_3];
	ld.param.u32 	%r49, [_Z18kConvolve_backwardPfPKfS1_iiiiiiiiiii_param_6];
	ld.param.u32 	%r50, [_Z18kConvolve_backwardPfPKfS1_iiiiiiiiiii_param_7];
	ld.param.u32 	%r51, [_Z18kConvolve_backwardPfPKfS1_iiiiiiiiiii_param_8];
	ld.param.u32 	%r55, [_Z18kConvolve_backwardPfPKfS1_iiiiiiiiiii_param_9];
	ld.param.u32 	%r56, [_Z18kConvolve_backwardPfPKfS1_iiiiiiiiiii_param_10];
	ld.param.u32 	%r58, [_Z18kConvolve_backwardPfPKfS1_iiiiiiiiiii_param_11];
	ld.param.u32 	%r52, [_Z18kConvolve_backwardPfPKfS1_iiiiiiiiiii_param_12];
	ld.param.u32 	%r53, [_Z18kConvolve_backwardPfPKfS1_iiiiiiiiiii_param_13];
	mov.u32 	%r60, %ctaid.x;
	shl.b32 	%r61, %r60, 5;
	add.s32 	%r62, %r58, 3;
	shr.s32 	%r63, %r62, 31;
	shr.u32 	%r64, %r63, 30;
	add.s32 	%r65, %r62, %r64;
	shr.s32 	%r66, %r65, 2;
	add.s32 	%r67, %r56, 3;
	shr.s32 	%r68, %r67, 31;
	shr.u32 	%r69, %r68, 30;
	add.s32 	%r70, %r67, %r69;
	shr.s32 	%r71, %r70, 2;
	mov.u32 	%r72, %ctaid.y;
	div.s32 	%r73, %r72, %r66;
	mul.lo.s32 	%r74, %r73, %r66;
	sub.s32 	%r75, %r72, %r74;
	rem.s32 	%r76, %r73, %r71;
	mul.lo.s32 	%r77, %r66, %r71;
	div.s32 	%r1, %r72, %r77;
	shl.b32 	%r2, %r75, 2;
	shl.b32 	%r3, %r76, 2;
	mov.u32 	%r4, %tid.y;
	shr.u32 	%r78, %r4, 2;
	and.b32  	%r79, %r4, 3;
	add.s32 	%r80, %r3, %r78;
	or.b32  	%r81, %r2, %r79;
	mad.lo.s32 	%r82, %r1, %r56, %r80;
	mad.lo.s32 	%r7, %r82, %r58, %r81;
	setp.lt.s32 	%p5, %r1, %r55;
	setp.lt.s32 	%p6, %r80, %r56;
	and.pred  	%p7, %p5, %p6;
	setp.lt.s32 	%p8, %r81, %r58;
	and.pred  	%p1, %p7, %p8;
	shl.b32 	%r83, %r4, 4;
	mov.u32 	%r84, %tid.x;
	add.s32 	%r85, %r83, %r84;
	shr.u32 	%r8, %r85, 5;
	and.b32  	%r9, %r85, 31;
	or.b32  	%r10, %r9, %r61;
	cvt.u64.u32 	%rd1, %r84;
	add.s32 	%r11, %r61, %r84;
	sub.s32 	%r12, %r1, %r52;
	setp.lt.s32 	%p9, %r12, %r51;
	mov.b32 	%r148, 0;
	@%p9 bra 	$L__BB5_2;
	add.s32 	%r86, %r52, %r51;
	sub.s32 	%r87, %r1, %r86;
	div.s32 	%r88, %r87, %r53;
	add.s32 	%r148, %r88, 1;
$L__BB5_2:
	add.s32 	%r90, %r12, 3;
	div.s32 	%r91, %r90, %r53;
	setp.gt.s32 	%p10, %r46, %r91;
	add.s32 	%r92, %r91, 1;
	selp.b32 	%r15, %r92, %r46, %p10;
	sub.s32 	%r16, %r3, %r52;
	setp.lt.s32 	%p11, %r16, %r51;
	mov.b32 	%r146, 0;
	@%p11 bra 	$L__BB5_4;
	add.s32 	%r93, %r52, %r51;
	sub.s32 	%r94, %r3, %r93;
	div.s32 	%r95, %r94, %r53;
	add.s32 	%r146, %r95, 1;
$L__BB5_4:
	ld.param.u32 	%r139, [_Z18kConvolve_backwardPfPKfS1_iiiiiiiiiii_param_4];
	add.s32 	%r97, %r16, 3;
	div.s32 	%r98, %r97, %r53;
	setp.gt.s32 	%p12, %r139, %r98;
	add.s32 	%r99, %r98, 1;
	selp.b32 	%r19, %r99, %r139, %p12;
	sub.s32 	%r20, %r2, %r52;
	setp.lt.s32 	%p13, %r20, %r51;
	mov.b32 	%r147, 0;
	@%p13 bra 	$L__BB5_6;
	add.s32 	%r100, %r52, %r51;
	sub.s32 	%r101, %r2, %r100;
	div.s32 	%r102, %r101, %r53;
	add.s32 	%r147, %r102, 1;
$L__BB5_6:
	ld.param.u32 	%r142, [_Z18kConvolve_backwardPfPKfS1_iiiiiiiiiii_param_5];
	cvt.u32.u64 	%r103, %rd1;
	add.s32 	%r104, %r20, 3;
	div.s32 	%r105, %r104, %r53;
	setp.gt.s32 	%p14, %r142, %r105;
	add.s32 	%r106, %r105, 1;
	selp.b32 	%r23, %r106, %r142, %p14;
	mov.u32 	%r107, _ZZ18kConvolve_backwardPfPKfS1_iiiiiiiiiiiE9shFilters;
	mad.lo.s32 	%r24, %r4, 68, %r107;
	shl.b32 	%r108, %r103, 2;
	add.s32 	%r25, %r24, %r108;
	shl.b32 	%r109, %r8, 7;
	mov.u32 	%r110, _ZZ18kConvolve_backwardPfPKfS1_iiiiiiiiiiiE9shHidActs;
	add.s32 	%r111, %r110, %r109;
	shl.b32 	%r112, %r9, 2;
	add.s32 	%r26, %r111, %r112;
	setp.ge.s32 	%p15, %r148, %r15;
	mov.f32 	%f112, 0f00000000;
	mov.f32 	%f113, %f112;
	@%p15 bra 	$L__BB5_25;
	ld.param.u32 	%r143, [_Z18kConvolve_backwardPfPKfS1_iiiiiiiiiii_param_5];
	ld.param.u32 	%r140, [_Z18kConvolve_backwardPfPKfS1_iiiiiiiiiii_param_4];
	mul.lo.s32 	%r113, %r140, %r46;
	mul.lo.s32 	%r114, %r113, %r143;
	mul.lo.s32 	%r116, %r49, %r114;
	shl.b32 	%r27, %r116, 3;
	add.s32 	%r28, %r110, %r108;
	mul.lo.s32 	%r119, %r49, %r143;
	mul.lo.s32 	%r120, %r113, %r119;
	shl.b32 	%r29, %r120, 4;
	mad.lo.s32 	%r121, %r116, %r8, %r10;
	cvt.s64.s32 	%rd2, %r121;
	cvta.to.global.u64 	%rd3, %rd9;
	cvta.to.global.u64 	%rd4, %rd8;
	mov.f32 	%f112, 0f00000000;
	mul.wide.s32 	%rd17, %r27, 4;
$L__BB5_8:
	setp.ge.s32 	%p16, %r146, %r19;
	@%p16 bra 	$L__BB5_24;
	mad.lo.s32 	%r122, %r148, %r53, %r52;
	sub.s32 	%r123, %r1, %r122;
	setp.gt.s32 	%p17, %r123, -1;
	setp.lt.s32 	%p18, %r123, %r51;
	and.pred  	%p19, %p17, %p18;
	and.pred  	%p2, %p1, %p19;
	mov.u32 	%r149, %r146;
$L__BB5_10:
	setp.ge.s32 	%p20, %r147, %r23;
	@%p20 bra 	$L__BB5_23;
	ld.param.u32 	%r144, [_Z18kConvolve_backwardPfPKfS1_iiiiiiiiiii_param_5];
	ld.param.u32 	%r141, [_Z18kConvolve_backwardPfPKfS1_iiiiiiiiiii_param_4];
	mad.lo.s32 	%r124, %r149, %r53, %r52;
	sub.s32 	%r125, %r80, %r124;
	setp.gt.s32 	%p21, %r125, -1;
	setp.lt.s32 	%p22, %r125, %r51;
	and.pred  	%p23, %p21, %p22;
	mad.lo.s32 	%r126, %r148, %r141, %r149;
	mul.lo.s32 	%r32, %r126, %r144;
	and.pred  	%p3, %p2, %p23;
	mad.lo.s32 	%r127, %r148, %r53, %r52;
	sub.s32 	%r128, %r1, %r127;
	mad.lo.s32 	%r129, %r128, %r51, %r80;
	sub.s32 	%r130, %r129, %r124;
	mad.lo.s32 	%r33, %r51, %r130, %r81;
	mov.u32 	%r150, %r147;
$L__BB5_12:
	setp.lt.s32 	%p24, %r50, 1;
	@%p24 bra 	$L__BB5_22;
	mad.lo.s32 	%r132, %r150, %r53, %r52;
	sub.s32 	%r133, %r81, %r132;
	add.s32 	%r134, %r150, %r32;
	setp.lt.s32 	%p25, %r133, %r51;
	setp.gt.s32 	%p26, %r133, -1;
	and.pred  	%p27, %p26, %p25;
	and.pred  	%p4, %p3, %p27;
	sub.s32 	%r135, %r33, %r132;
	mul.lo.s32 	%r152, %r50, %r135;
	mul.lo.s32 	%r151, %r49, %r134;
	mov.b32 	%r153, 0;
	not.pred 	%p29, %p4;
$L__BB5_14:
	setp.ge.s32 	%p28, %r10, %r49;
	cvt.s64.s32 	%rd10, %r152;
	add.s64 	%rd11, %rd1, %rd10;
	shl.b64 	%rd12, %rd11, 2;
	add.s64 	%rd5, %rd3, %rd12;
	@%p28 bra 	$L__BB5_16;
	cvt.s64.s32 	%rd13, %r151;
	add.s64 	%rd14, %rd13, %rd2;
	shl.b64 	%rd15, %rd14, 2;
	add.s64 	%rd16, %rd4, %rd15;
	ld.global.f32 	%f23, [%rd16];
	st.shared.f32 	[%r26], %f23;
	add.s64 	%rd18, %rd16, %rd17;
	ld.global.f32 	%f24, [%rd18];
	st.shared.f32 	[%r26+1024], %f24;
	bra.uni 	$L__BB5_17;
$L__BB5_16:
	mov.b32 	%r136, 0;
	st.shared.u32 	[%r26], %r136;
	st.shared.u32 	[%r26+1024], %r136;
$L__BB5_17:
	@%p29 bra 	$L__BB5_19;
	ld.global.f32 	%f25, [%rd5];
	st.shared.f32 	[%r25], %f25;
$L__BB5_19:
	bar.sync 	0;
	@%p29 bra 	$L__BB5_21;
	ld.shared.f32 	%f26, [%r24];
	ld.shared.f32 	%f27, [%r28];
	fma.rn.f32 	%f28, %f26, %f27, %f113;
	ld.shared.f32 	%f29, [%r28+64];
	fma.rn.f32 	%f30, %f26, %f29, %f112;
	ld.shared.f32 	%f31, [%r24+4];
	ld.shared.f32 	%f32, [%r28+128];
	fma.rn.f32 	%f33, %f31, %f32, %f28;
	ld.shared.f32 	%f34, [%r28+192];
	fma.rn.f32 	%f35, %f31, %f34, %f30;
	ld.shared.f32 	%f36, [%r24+8];
	ld.shared.f32 	%f37, [%r28+256];
	fma.rn.f32 	%f38, %f36, %f37, %f33;
	ld.shared.f32 	%f39, [%r28+320];
	fma.rn.f32 	%f40, %f36, %f39, %f35;
	ld.shared.f32 	%f41, [%r24+12];
	ld.shared.f32 	%f42, [%r28+384];
	fma.rn.f32 	%f43, %f41, %f42, %f38;
	ld.shared.f32 	%f44, [%r28+448];
	fma.rn.f32 	%f45, %f41, %f44, %f40;
	ld.shared.f32 	%f46, [%r24+16];
	ld.shared.f32 	%f47, [%r28+512];
	fma.rn.f32 	%f48, %f46, %f47, %f43;
	ld.shared.f32 	%f49, [%r28+576];
	fma.rn.f32 	%f50, %f46, %f49, %f45;
	ld.shared.f32 	%f51, [%r24+20];
	ld.shared.f32 	%f52, [%r28+640];
	fma.rn.f32 	%f53, %f51, %f52, %f48;
	ld.shared.f32 	%f54, [%r28+704];
	fma.rn.f32 	%f55, %f51, %f54, %f50;
	ld.shared.f32 	%f56, [%r24+24];
	ld.shared.f32 	%f57, [%r28+768];
	fma.rn.f32 	%f58, %f56, %f57, %f53;
	ld.shared.f32 	%f59, [%r28+832];
	fma.rn.f32 	%f60, %f56, %f59, %f55;
	ld.shared.f32 	%f61, [%r24+28];
	ld.shared.f32 	%f62, [%r28+896];
	fma.rn.f32 	%f63, %f61, %f62, %f58;
	ld.shared.f32 	%f64, [%r28+960];
	fma.rn.f32 	%f65, %f61, %f64, %f60;
	ld.shared.f32 	%f66, [%r24+32];
	ld.shared.f32 	%f67, [%r28+1024];
	fma.rn.f32 	%f68, %f66, %f67, %f63;
	ld.shared.f32 	%f69, [%r28+1088];
	fma.rn.f32 	%f70, %f66, %f69, %f65;
	ld.shared.f32 	%f71, [%r24+36];
	ld.shared.f32 	%f72, [%r28+1152];
	fma.rn.f32 	%f73, %f71, %f72, %f68;
	ld.shared.f32 	%f74, [%r28+1216];
	fma.rn.f32 	%f75, %f71, %f74, %f70;
	ld.shared.f32 	%f76, [%r24+40];
	ld.shared.f32 	%f77, [%r28+1280];
	fma.rn.f32 	%f78, %f76, %f77, %f73;
	ld.shared.f32 	%f79, [%r28+1344];
	fma.rn.f32 	%f80, %f76, %f79, %f75;
	ld.shared.f32 	%f81, [%r24+44];
	ld.shared.f32 	%f82, [%r28+1408];
	fma.rn.f32 	%f83, %f81, %f82, %f78;
	ld.shared.f32 	%f84, [%r28+1472];
	fma.rn.f32 	%f85, %f81, %f84, %f80;
	ld.shared.f32 	%f86, [%r24+48];
	ld.shared.f32 	%f87, [%r28+1536];
	fma.rn.f32 	%f88, %f86, %f87, %f83;
	ld.shared.f32 	%f89, [%r28+1600];
	fma.rn.f32 	%f90, %f86, %f89, %f85;
	ld.shared.f32 	%f91, [%r24+52];
	ld.shared.f32 	%f92, [%r28+1664];
	fma.rn.f32 	%f93, %f91, %f92, %f88;
	ld.shared.f32 	%f94, [%r28+1728];
	fma.rn.f32 	%f95, %f91, %f94, %f90;
	ld.shared.f32 	%f96, [%r24+56];
	ld.shared.f32 	%f97, [%r28+1792];
	fma.rn.f32 	%f98, %f96, %f97, %f93;
	ld.shared.f32 	%f99, [%r28+1856];
	fma.rn.f32 	%f100, %f96, %f99, %f95;
	ld.shared.f32 	%f101, [%r24+60];
	ld.shared.f32 	%f102, [%r28+1920];
	fma.rn.f32 	%f113, %f101, %f102, %f98;
	ld.shared.f32 	%f103, [%r28+1984];
	fma.rn.f32 	%f112, %f101, %f103, %f100;
$L__BB5_21:
	bar.sync 	0;
	add.s32 	%r153, %r153, 16;
	add.s32 	%r152, %r152, 16;
	add.s32 	%r151, %r151, %r29;
	setp.lt.s32 	%p31, %r153, %r50;
	@%p31 bra 	$L__BB5_14;
$L__BB5_22:
	add.s32 	%r150, %r150, 1;
	setp.ne.s32 	%p32, %r150, %r23;
	@%p32 bra 	$L__BB5_12;
$L__BB5_23:
	add.s32 	%r149, %r149, 1;
	setp.ne.s32 	%p33, %r149, %r19;
	@%p33 bra 	$L__BB5_10;
$L__BB5_24:
	add.s32 	%r148, %r148, 1;
	setp.ne.s32 	%p34, %r148, %r15;
	@%p34 bra 	$L__BB5_8;
$L__BB5_25:
	not.pred 	%p35, %p1;
	@%p35 bra 	$L__BB5_30;
	ld.param.u64 	%rd21, [_Z18kConvolve_backwardPfPKfS1_iiiiiiiiiii_param_0];
	mad.lo.s32 	%r137, %r7, %r49, %r11;
	setp.ge.u32 	%p36, %r11, %r49;
	cvta.to.global.u64 	%rd19, %rd21;
	mul.wide.u32 	%rd20, %r137, 4;
	add.s64 	%rd6, %rd19, %rd20;
	@%p36 bra 	$L__BB5_28;
	st.global.f32 	[%rd6], %f113;
$L__BB5_28:
	add.s32 	%r138, %r11, 16;
	setp.ge.u32 	%p37, %r138, %r49;
	@%p37 bra 	$L__BB5_30;
	st.global.f32 	[%rd6+64], %f112;
$L__BB5_30:
	ret;

}
	// .globl	_Z19kConvolve_forward_cPfS_S_iiiiiiiiiiiiii
.visible .entry _Z19kConvolve_forward_cPfS_S_iiiiiiiiiiiiii(
	.param .u64 .ptr .align 1 _Z19kConvolve_forward_cPfS_S_iiiiiiiiiiiiii_param_0,
	.param .u64 .ptr .align 1 _Z19kConvolve_forward_cPfS_S_iiiiiiiiiiiiii_param_1,
	.param .u64 .ptr .align 1 _Z19kConvolve_forward_cPfS_S_iiiiiiiiiiiiii_param_2,
	.param .u32 _Z19kConvolve_forward_cPfS_S_iiiiiiiiiiiiii_param_3,
	.param .u32 _Z19kConvolve_forward_cPfS_S_iiiiiiiiiiiiii_param_4,
	.param .u32 _Z19kConvolve_forward_cPfS_S_iiiiiiiiiiiiii_param_5,
	.param .u32 _Z19kConvolve_forward_cPfS_S_iiiiiiiiiiiiii_param_6,
	.param .u32 _Z19kConvolve_forward_cPfS_S_iiiiiiiiiiiiii_param_7,
	.param .u32 _Z19kConvolve_forward_cPfS_S_iiiiiiiiiiiiii_param_8,
	.param .u32 _Z19kConvolve_forward_cPfS_S_iiiiiiiiiiiiii_param_9,
	.param .u32 _Z19kConvolve_forward_cPfS_S_iiiiiiiiiiiiii_param_10,
	.param .u32 _Z19kConvolve_forward_cPfS_S_iiiiiiiiiiiiii_param_11,
	.param .u32 _Z19kConvolve_forward_cPfS_S_iiiiiiiiiiiiii_param_12,
	.param .u32 _Z19kConvolve_forward_cPfS_S_iiiiiiiiiiiiii_param_13,
	.param .u32 _Z19kConvolve_forward_cPfS_S_iiiiiiiiiiiiii_param_14,
	.param .u32 _Z19kConvolve_forward_cPfS_S_iiiiiiiiiiiiii_param_15,
	.param .u32 _Z19kConvolve_forward_cPfS_S_iiiiiiiiiiiiii_param_16
)
{
	.reg .pred 	%p<24>;
	.reg .b32 	%r<119>;
	.reg .b32 	%f<207>;
	.reg .b64 	%rd<42>;
	// demoted variable
	.shared .align 4 .b8 _ZZ19kConvolve_forward_cPfS_S_iiiiiiiiiiiiiiE9shFilters[1024];
	// demoted variable
	.shared .align 4 .b8 _ZZ19kConvolve_forward_cPfS_S_iiiiiiiiiiiiiiE8shImages[1024];
	ld.param.u32 	%r39, [_Z19kConvolve_forward_cPfS_S_iiiiiiiiiiiiii_param_3];
	ld.param.u32 	%r40, [_Z19kConvolve_forward_cPfS_S_iiiiiiiiiiiiii_param_4];
	ld.param.u32 	%r41, [_Z19kConvolve_forward_cPfS_S_iiiiiiiiiiiiii_param_5];
	ld.param.u32 	%r42, [_Z19kConvolve_forward_cPfS_S_iiiiiiiiiiiiii_param_6];
	ld.param.u32 	%r43, [_Z19kConvolve_forward_cPfS_S_iiiiiiiiiiiiii_param_7];
	ld.param.u32 	%r44, [_Z19kConvolve_forward_cPfS_S_iiiiiiiiiiiiii_param_8];
	ld.param.u32 	%r46, [_Z19kConvolve_forward_cPfS_S_iiiiiiiiiiiiii_param_9];
	ld.param.u32 	%r47, [_Z19kConvolve_forward_cPfS_S_iiiiiiiiiiiiii_param_10];
	ld.param.u32 	%r48, [_Z19kConvolve_forward_cPfS_S_iiiiiiiiiiiiii_param_11];
	ld.param.u32 	%r49, [_Z19kConvolve_forward_cPfS_S_iiiiiiiiiiiiii_param_12];
	ld.param.u32 	%r50, [_Z19kConvolve_forward_cPfS_S_iiiiiiiiiiiiii_param_13];
	ld.param.u32 	%r45, [_Z19kConvolve_forward_cPfS_S_iiiiiiiiiiiiii_param_14];
	ld.param.u32 	%r51, [_Z19kConvolve_forward_cPfS_S_iiiiiiiiiiiiii_param_15];
	ld.param.u32 	%r52, [_Z19kConvolve_forward_cPfS_S_iiiiiiiiiiiiii_param_16];
	mul.lo.s32 	%r53, %r42, %r41;
	mul.lo.s32 	%r1, %r53, %r43;
	mul.lo.s32 	%r2, %r44, %r44;
	mul.lo.s32 	%r3, %r2, %r44;
	div.s32 	%r4, %r51, %r52;
	shr.s32 	%r54, %r40, 31;
	shr.u32 	%r55, %r54, 27;
	add.s32 	%r56, %r40, %r55;
	shr.s32 	%r57, %r56, 5;
	mov.u32 	%r58, %ctaid.y;
	div.u32 	%r5, %r58, %r57;
	mul.lo.s32 	%r59, %r5, %r57;
	sub.s32 	%r60, %r58, %r59;
	shl.b32 	%r6, %r60, 5;
	div.s32 	%r61, %r40, %r52;
	div.s32 	%r7, %r6, %r61;
	mul.lo.s32 	%r62, %r50, %r49;
	mul.lo.s32 	%r8, %r62, %r48;
	mov.u32 	%r9, %tid.y;
	mov.u32 	%r10, %tid.x;
	div.s32 	%r63, %r5, %r62;
	mad.lo.s32 	%r11, %r63, %r47, %r46;
	div.s32 	%r64, %r5, %r50;
	rem.s32 	%r65, %r64, %r49;
	mad.lo.s32 	%r12, %r65, %r47, %r46;
	mul.lo.s32 	%r66, %r64, %r50;
	sub.s32 	%r67, %r5, %r66;
	mad.lo.s32 	%r13, %r67, %r47, %r46;
	shr.u32 	%r68, %r10, 5;
	add.s32 	%r14, %r68, %r9;
	mov.u32 	%r69, %ctaid.x;
	shl.b32 	%r70, %r69, 5;
	add.s32 	%r15, %r70, %r10;
	mul.lo.s32 	%r16, %r45, %r1;
	setp.lt.s32 	%p1, %r4, 1;
	mov.f32 	%f191, 0f00000000;
	mov.f32 	%f192, %f191;
	mov.f32 	%f193, %f191;
	mov.f32 	%f194, %f191;
	mov.f32 	%f195, %f191;
	mov.f32 	%f196, %f191;
	mov.f32 	%f197, %f191;
	mov.f32 	%f198, %f191;
	@%p1 bra 	$L__BB6_16;
	ld.param.u32 	%r111, [_Z19kConvolve_forward_cPfS_S_iiiiiiiiiiiiii_param_4];
	and.b32  	%r72, %r10, 31;
	mad.lo.s32 	%r73, %r111, %r14, %r72;
	add.s32 	%r74, %r73, %r6;
	cvt.s64.s32 	%rd1, %r74;
	shl.b32 	%r75, %r10, 2;
	and.b32  	%r76, %r75, 124;
	mov.u32 	%r77, _ZZ19kConvolve_forward_cPfS_S_iiiiiiiiiiiiiiE9shFilters;
	add.s32 	%r78, %r77, %r76;
	mov.u32 	%r79, _ZZ19kConvolve_forward_cPfS_S_iiiiiiiiiiiiiiE8shImages;
	add.s32 	%r17, %r79, %r75;
	shl.b32 	%r80, %r9, 2;
	add.s32 	%r81, %r77, %r80;
	add.s32 	%r18, %r81, 896;
	shl.b32 	%r82, %r14, 7;
	add.s32 	%r19, %r78, %r82;
	shl.b32 	%r83, %r9, 7;
	add.s32 	%r20, %r17, %r83;
	shl.b32 	%r21, %r111, 2;
	mov.b32 	%r113, 0;
	mov.f32 	%f191, 0f00000000;
	mul.wide.s32 	%rd20, %r16, 4;
$L__BB6_2:
	setp.lt.s32 	%p2, %r3, 1;
	@%p2 bra 	$L__BB6_15;
	ld.param.u32 	%r112, [_Z19kConvolve_forward_cPfS_S_iiiiiiiiiiiiii_param_4];
	mul.lo.s32 	%r85, %r3, %r112;
	mul.lo.s32 	%r115, %r85, %r113;
	add.s32 	%r116, %r115, %r85;
	mov.b32 	%r118, 0;
	mov.u32 	%r114, %r14;
	mov.u32 	%r117, %r9;
$L__BB6_4:
	setp.gt.u32 	%p3, %r14, 3;
	@%p3 bra 	$L__BB6_8;
	setp.ge.s32 	%p4, %r114, %r3;
	@%p4 bra 	$L__BB6_7;
	ld.param.u64 	%rd41, [_Z19kConvolve_forward_cPfS_S_iiiiiiiiiiiiii_param_2];
	cvt.s64.s32 	%rd6, %r115;
	add.s64 	%rd7, %rd6, %rd1;
	cvta.to.global.u64 	%rd8, %rd41;
	shl.b64 	%rd9, %rd7, 2;
	add.s64 	%rd10, %rd8, %rd9;
	ld.global.f32 	%f43, [%rd10];
	st.shared.f32 	[%r19], %f43;
	cvt.s64.s32 	%rd11, %r116;
	add.s64 	%rd12, %rd11, %rd1;
	shl.b64 	%rd13, %rd12, 2;
	add.s64 	%rd14, %rd8, %rd13;
	ld.global.f32 	%f44, [%rd14];
	st.shared.f32 	[%r19+512], %f44;
	bra.uni 	$L__BB6_8;
$L__BB6_7:
	mov.b32 	%r86, 0;
	st.shared.u32 	[%r19], %r86;
	st.shared.u32 	[%r19+512], %r86;
$L__BB6_8:
	setp.ge.s32 	%p5, %r117, %r3;
	@%p5 bra 	$L__BB6_14;
	div.s32 	%r87, %r117, %r44;
	mul.lo.s32 	%r88, %r87, %r44;
	sub.s32 	%r89, %r117, %r88;
	add.s32 	%r30, %r13, %r89;
	rem.s32 	%r90, %r87, %r44;
	add.s32 	%r31, %r12, %r90;
	div.s32 	%r91, %r117, %r2;
	add.s32 	%r32, %r11, %r91;
	setp.gt.s32 	%p6, %r32, -1;
	setp.lt.s32 	%p7, %r32, %r41;
	and.pred  	%p8, %p6, %p7;
	setp.gt.s32 	%p9, %r31, -1;
	setp.lt.s32 	%p10, %r31, %r42;
	and.pred  	%p11, %p9, %p10;
	and.pred  	%p13, %p8, %p11;
	setp.gt.s32 	%p14, %r30, -1;
	setp.lt.s32 	%p15, %r30, %r43;
	and.pred  	%p16, %p14, %p15;
	and.pred  	%p18, %p13, %p16;
	not.pred 	%p19, %p18;
	@%p19 bra 	$L__BB6_13;
	setp.ge.s32 	%p20, %r15, %r39;
	mad.lo.s32 	%r93, %r32, %r42, %r31;
	mad.lo.s32 	%r94, %r113, %r1, %r30;
	mad.lo.s32 	%r95, %r93, %r43, %r94;
	mul.lo.s32 	%r96, %r95, %r45;
	cvt.s64.s32 	%rd2, %r96;
	@%p20 bra 	$L__BB6_12;
	ld.param.u64 	%rd40, [_Z19kConvolve_forward_cPfS_S_iiiiiiiiiiiiii_param_1];
	mul.lo.s32 	%r98, %r16, %r4;
	mad.lo.s32 	%r99, %r98, %r7, %r15;
	cvt.s64.s32 	%rd15, %r99;
	add.s64 	%rd16, %rd2, %rd15;
	cvta.to.global.u64 	%rd17, %rd40;
	shl.b64 	%rd18, %rd16, 2;
	add.s64 	%rd19, %rd17, %rd18;
	ld.global.f32 	%f45, [%rd19];
	st.shared.f32 	[%r20], %f45;
	add.s64 	%rd21, %rd19, %rd20;
	ld.global.f32 	%f46, [%rd21];
	st.shared.f32 	[%r20+512], %f46;
	bra.uni 	$L__BB6_14;
$L__BB6_12:
	mov.b32 	%r97, 0;
	st.shared.u32 	[%r20], %r97;
	st.shared.u32 	[%r20+512], %r97;
	bra.uni 	$L__BB6_14;
$L__BB6_13:
	mov.b32 	%r92, 0;
	st.shared.u32 	[%r20], %r92;
	st.shared.u32 	[%r20+512], %r92;
$L__BB6_14:
	bar.sync 	0;
	ld.shared.f32 	%f47, [%r17];
	ld.shared.f32 	%f48, [%r18+-896];
	fma.rn.f32 	%f49, %f47, %f48, %f198;
	ld.shared.f32 	%f50, [%r18+-880];
	fma.rn.f32 	%f51, %f47, %f50, %f197;
	ld.shared.f32 	%f52, [%r18+-864];
	fma.rn.f32 	%f53, %f47, %f52, %f196;
	ld.shared.f32 	%f54, [%r18+-848];
	fma.rn.f32 	%f55, %f47, %f54, %f195;
	ld.shared.f32 	%f56, [%r18+-832];
	fma.rn.f32 	%f57, %f47, %f56, %f194;
	ld.shared.f32 	%f58, [%r18+-816];
	fma.rn.f32 	%f59, %f47, %f58, %f193;
	ld.shared.f32 	%f60, [%r18+-800];
	fma.rn.f32 	%f61, %f47, %f60, %f192;
	ld.shared.f32 	%f62, [%r18+-784];
	fma.rn.f32 	%f63, %f47, %f62, %f191;
	ld.shared.f32 	%f64, [%r17+128];
	ld.shared.f32 	%f65, [%r18+-768];
	fma.rn.f32 	%f66, %f64, %f65, %f49;
	ld.shared.f32 	%f67, [%r18+-752];
	fma.rn.f32 	%f68, %f64, %f67, %f51;
	ld.shared.f32 	%f69, [%r18+-736];
	fma.rn.f32 	%f70, %f64, %f69, %f53;
	ld.shared.f32 	%f71, [%r18+-720];
	fma.rn.f32 	%f72, %f64, %f71, %f55;
	ld.shared.f32 	%f73, [%r18+-704];
	fma.rn.f32 	%f74, %f64, %f73, %f57;
	ld.shared.f32 	%f75, [%r18+-688];
	fma.rn.f32 	%f76, %f64, %f75, %f59;
	ld.shared.f32 	%f77, [%r18+-672];
	fma.rn.f32 	%f78, %f64, %f77, %f61;
	ld.shared.f32 	%f79, [%r18+-656];
	fma.rn.f32 	%f80, %f64, %f79, %f63;
	ld.shared.f32 	%f81, [%r17+256];
	ld.shared.f32 	%f82, [%r18+-640];
	fma.rn.f32 	%f83, %f81, %f82, %f66;
	ld.shared.f32 	%f84, [%r18+-624];
	fma.rn.f32 	%f85, %f81, %f84, %f68;
	ld.shared.f32 	%f86, [%r18+-608];
	fma.rn.f32 	%f87, %f81, %f86, %f70;
	ld.shared.f32 	%f88, [%r18+-592];
	fma.rn.f32 	%f89, %f81, %f88, %f72;
	ld.shared.f32 	%f90, [%r18+-576];
	fma.rn.f32 	%f91, %f81, %f90, %f74;
	ld.shared.f32 	%f92, [%r18+-560];
	fma.rn.f32 	%f93, %f81, %f92, %f76;
	ld.shared.f32 	%f94, [%r18+-544];
	fma.rn.f32 	%f95, %f81, %f94, %f78;
	ld.shared.f32 	%f96, [%r18+-528];
	fma.rn.f32 	%f97, %f81, %f96, %f80;
	ld.shared.f32 	%f98, [%r17+384];
	ld.shared.f32 	%f99, [%r18+-512];
	fma.rn.f32 	%f100, %f98, %f99, %f83;
	ld.shared.f32 	%f101, [%r18+-496];
	fma.rn.f32 	%f102, %f98, %f101, %f85;
	ld.shared.f32 	%f103, [%r18+-480];
	fma.rn.f32 	%f104, %f98, %f103, %f87;
	ld.shared.f32 	%f105, [%r18+-464];
	fma.rn.f32 	%f106, %f98, %f105, %f89;
	ld.shared.f32 	%f107, [%r18+-448];
	fma.rn.f32 	%f108, %f98, %f107, %f91;
	ld.shared.f32 	%f109, [%r18+-432];
	fma.rn.f32 	%f110, %f98, %f109, %f93;
	ld.shared.f32 	%f111, [%r18+-416];
	fma.rn.f32 	%f112, %f98, %f111, %f95;
	ld.shared.f32 	%f113, [%r18+-400];
	fma.rn.f32 	%f114, %f98, %f113, %f97;
	ld.shared.f32 	%f115, [%r17+512];
	ld.shared.f32 	%f116, [%r18+-384];
	fma.rn.f32 	%f117, %f115, %f116, %f100;
	ld.shared.f32 	%f118, [%r18+-368];
	fma.rn.f32 	%f119, %f115, %f118, %f102;
	ld.shared.f32 	%f120, [%r18+-352];
	fma.rn.f32 	%f121, %f115, %f120, %f104;
	ld.shared.f32 	%f122, [%r18+-336];
	fma.rn.f32 	%f123, %f115, %f122, %f106;
	ld.shared.f32 	%f124, [%r18+-320];
	fma.rn.f32 	%f125, %f115, %f124, %f108;
	ld.shared.f32 	%f126, [%r18+-304];
	fma.rn.f32 	%f127, %f115, %f126, %f110;
	ld.shared.f32 	%f128, [%r18+-288];
	fma.rn.f32 	%f129, %f115, %f128, %f112;
	ld.shared.f32 	%f130, [%r18+-272];
	fma.rn.f32 	%f131, %f115, %f130, %f114;
	ld.shared.f32 	%f132, [%r17+640];
	ld.shared.f32 	%f133, [%r18+-256];
	fma.rn.f32 	%f134, %f132, %f133, %f117;
	ld.shared.f32 	%f135, [%r18+-240];
	fma.rn.f32 	%f136, %f132, %f135, %f119;
	ld.shared.f32 	%f137, [%r18+-224];
	fma.rn.f32 	%f138, %f132, %f137, %f121;
	ld.shared.f32 	%f139, [%r18+-208];
	fma.rn.f32 	%f140, %f132, %f139, %f123;
	ld.shared.f32 	%f141, [%r18+-192];
	fma.rn.f32 	%f142, %f132, %f141, %f125;
	ld.shared.f32 	%f143, [%r18+-176];
	fma.rn.f32 	%f144, %f132, %f143, %f127;
	ld.shared.f32 	%f145, [%r18+-160];
	fma.rn.f32 	%f146, %f132, %f145, %f129;
	ld.shared.f32 	%f147, [%r18+-144];
	fma.rn.f32 	%f148, %f132, %f147, %f131;
	ld.shared.f32 	%f149, [%r17+768];
	ld.shared.f32 	%f150, [%r18+-128];
	fma.rn.f32 	%f151, %f149, %f150, %f134;
	ld.shared.f32 	%f152, [%r18+-112];
	fma.rn.f32 	%f153, %f149, %f152, %f136;
	ld.shared.f32 	%f154, [%r18+-96];
	fma.rn.f32 	%f155, %f149, %f154, %f138;
	ld.shared.f32 	%f156, [%r18+-80];
	fma.rn.f32 	%f157, %f149, %f156, %f140;
	ld.shared.f32 	%f158, [%r18+-64];
	fma.rn.f32 	%f159, %f149, %f158, %f142;
	ld.shared.f32 	%f160, [%r18+-48];
	fma.rn.f32 	%f161, %f149, %f160, %f144;
	ld.shared.f32 	%f162, [%r18+-32];
	fma.rn.f32 	%f163, %f149, %f162, %f146;
	ld.shared.f32 	%f164, [%r18+-16];
	fma.rn.f32 	%f165, %f149, %f164, %f148;
	ld.shared.f32 	%f166, [%r17+896];
	ld.shared.f32 	%f167, [%r18];
	fma.rn.f32 	%f198, %f166, %f167, %f151;
	ld.shared.f32 	%f168, [%r18+16];
	fma.rn.f32 	%f197, %f166, %f168, %f153;
	ld.shared.f32 	%f169, [%r18+32];
	fma.rn.f32 	%f196, %f166, %f169, %f155;
	ld.shared.f32 	%f170, [%r18+48];
	fma.rn.f32 	%f195, %f166, %f170, %f157;
	ld.shared.f32 	%f171, [%r18+64];
	fma.rn.f32 	%f194, %f166, %f171, %f159;
	ld.shared.f32 	%f172, [%r18+80];
	fma.rn.f32 	%f193, %f166, %f172, %f161;
	ld.shared.f32 	%f173, [%r18+96];
	fma.rn.f32 	%f192, %f166, %f173, %f163;
	ld.shared.f32 	%f174, [%r18+112];
	fma.rn.f32 	%f191, %f166, %f174, %f165;
	bar.sync 	0;
	add.s32 	%r118, %r118, 4;
	add.s32 	%r117, %r117, 4;
	add.s32 	%r116, %r116, %r21;
	add.s32 	%r115, %r115, %r21;
	add.s32 	%r114, %r114, 4;
	setp.lt.s32 	%p21, %r118, %r3;
	@%p21 bra 	$L__BB6_4;
$L__BB6_15:
	add.s32 	%r113, %r113, 2;
	setp.lt.s32 	%p22, %r113, %r4;
	@%p22 bra 	$L__BB6_2;
$L__BB6_16:
	setp.ge.s32 	%p23, %r15, %r39;
	@%p23 bra 	$L__BB6_18;
	ld.param.u64 	%rd39, [_Z19kConvolve_forward_cPfS_S_iiiiiiiiiiiiii_param_0];
	add.s32 	%r100, %r6, %r9;
	mad.lo.s32 	%r101, %r100, %r8, %r5;
	mad.lo.s32 	%r102, %r101, %r39, %r15;
	mul.lo.s32 	%r103, %r39, %r8;
	shl.b32 	%r104, %r103, 2;
	cvta.to.global.u64 	%rd22, %rd39;
	mul.wide.u32 	%rd23, %r102, 4;
	add.s64 	%rd24, %rd22, %rd23;
	st.global.f32 	[%rd24], %f198;
	mul.wide.s32 	%rd25, %r104, 4;
	add.s64 	%rd26, %rd24, %rd25;
	st.global.f32 	[%rd26], %f197;
	shl.b32 	%r105, %r103, 3;
	mul.wide.s32 	%rd27, %r105, 4;
	add.s64 	%rd28, %rd24, %rd27;
	st.global.f32 	[%rd28], %f196;
	mul.lo.s32 	%r106, %r103, 12;
	mul.wide.s32 	%rd29, %r106, 4;
	add.s64 	%rd30, %rd24, %rd29;
	st.global.f32 	[%rd30], %f195;
	shl.b32 	%r107, %r103, 4;
	mul.wide.s32 	%rd31, %r107, 4;
	add.s64 	%rd32, %rd24, %rd31;
	st.global.f32 	[%rd32], %f194;
	mul.lo.s32 	%r108, %r103, 20;
	mul.wide.s32 	%rd33, %r108, 4;
	add.s64 	%rd34, %rd24, %rd33;
	st.global.f32 	[%rd34], %f193;
	mul.lo.s32 	%r109, %r103, 24;
	mul.wide.s32 	%rd35, %r109, 4;
	add.s64 	%rd36, %rd24, %rd35;
	st.global.f32 	[%rd36], %f192;
	mul.lo.s32 	%r110, %r103, 28;
	mul.wide.s32 	%rd37, %r110, 4;
	add.s64 	%rd38, %rd24, %rd37;
	st.global.f32 	[%rd38], %f191;
$L__BB6_18:
	ret;

}
	// .globl	_Z18kConvolve_weight_cPfS_S_iiiiiiiiiiiiiiif
.visible .entry _Z18kConvolve_weight_cPfS_S_iiiiiiiiiiiiiiif(
	.param .u64 .ptr .align 1 _Z18kConvolve_weight_cPfS_S_iiiiiiiiiiiiiiif_param_0,
	.param .u64 .ptr .align 1 _Z18kConvolve_weight_cPfS_S_iiiiiiiiiiiiiiif_param_1,
	.param .u64 .ptr .align 1 _Z18kConvolve_weight_cPfS_S_iiiiiiiiiiiiiiif_param_2,
	.param .u32 _Z18kConvolve_weight_cPfS_S_iiiiiiiiiiiiiiif_param_3,
	.param .u32 _Z18kConvolve_weight_cPfS_S_iiiiiiiiiiiiiiif_param_4,
	.param .u32 _Z18kConvolve_weight_cPfS_S_iiiiiiiiiiiiiiif_param_5,
	.param .u32 _Z18kConvolve_weight_cPfS_S_iiiiiiiiiiiiiiif_param_6,
	.param .u32 _Z18kConvolve_weight_cPfS_S_iiiiiiiiiiiiiiif_param_7,
	.param .u32 _Z18kConvolve_weight_cPfS_S_iiiiiiiiiiiiiiif_param_8,
	.param .u32 _Z18kConvolve_weight_cPfS_S_iiiiiiiiiiiiiiif_param_9,
	.param .u32 _Z18kConvolve_weight_cPfS_S_iiiiiiiiiiiiiiif_param_10,
	.param .u32 _Z18kConvolve_weight_cPfS_S_iiiiiiiiiiiiiiif_param_11,
	.param .u32 _Z18kConvolve_weight_cPfS_S_iiiiiiiiiiiiiiif_param_12,
	.param .u32 _Z18kConvolve_weight_cPfS_S_iiiiiiiiiiiiiiif_param_13,
	.param .u32 _Z18kConvolve_weight_cPfS_S_iiiiiiiiiiiiiiif_param_14,
	.param .u32 _Z18kConvolve_weight_cPfS_S_iiiiiiiiiiiiiiif_param_15,
	.param .u32 _Z18kConvolve_weight_cPfS_S_iiiiiiiiiiiiiiif_param_16,
	.param .u32 _Z18kConvolve_weight_cPfS_S_iiiiiiiiiiiiiiif_param_17,
	.param .f32 _Z18kConvolve_weight_cPfS_S_iiiiiiiiiiiiiiif_param_18
)
{
	.reg .pred 	%p<44>;
	.reg .b32 	%r<286>;
	.reg .b32 	%f<1005>;
	.reg .b64 	%rd<113>;
	// demoted variable
	.shared .align 4 .b8 _ZZ18kConvolve_weight_cPfS_S_iiiiiiiiiiiiiiifE8shImages[8192];
	// demoted variable
	.shared .align 4 .b8 _ZZ18kConvolve_weight_cPfS_S_iiiiiiiiiiiiiiifE9shHidActs[4224];
	// demoted variable
	.shared .align 4 .b8 _ZZ18kConvolve_weight_cPfS_S_iiiiiiiiiiiiiiifE6pxDivs[32];
	ld.param.u64 	%rd11, [_Z18kConvolve_weight_cPfS_S_iiiiiiiiiiiiiiif_param_2];
	ld.param.u32 	%r65, [_Z18kConvolve_weight_cPfS_S_iiiiiiiiiiiiiiif_param_3];
	ld.param.u32 	%r66, [_Z18kConvolve_weight_cPfS_S_iiiiiiiiiiiiiiif_param_4];
	ld.param.u32 	%r67, [_Z18kConvolve_weight_cPfS_S_iiiiiiiiiiiiiiif_param_5];
	ld.param.u32 	%r68, [_Z18kConvolve_weight_cPfS_S_iiiiiiiiiiiiiiif_param_6];
	ld.param.u32 	%r69, [_Z18kConvolve_weight_cPfS_S_iiiiiiiiiiiiiiif_param_7];
	ld.param.u32 	%r70, [_Z18kConvolve_weight_cPfS_S_iiiiiiiiiiiiiiif_param_8];
	ld.param.u32 	%r71, [_Z18kConvolve_weight_cPfS_S_iiiiiiiiiiiiiiif_param_9];
	ld.param.u32 	%r72, [_Z18kConvolve_weight_cPfS_S_iiiiiiiiiiiiiiif_param_10];
	ld.param.u32 	%r73, [_Z18kConvolve_weight_cPfS_S_iiiiiiiiiiiiiiif_param_11];
	ld.param.u32 	%r76, [_Z18kConvolve_weight_cPfS_S_iiiiiiiiiiiiiiif_param_14];
	ld.param.u32 	%r78, [_Z18kConvolve_weight_cPfS_S_iiiiiiiiiiiiiiif_param_15];
	ld.param.u32 	%r79, [_Z18kConvolve_weight_cPfS_S_iiiiiiiiiiiiiiif_param_16];
	ld.param.u32 	%r77, [_Z18kConvolve_weight_cPfS_S_iiiiiiiiiiiiiiif_param_17];
	cvta.to.global.u64 	%rd12, %rd11;
	mov.u32 	%r80, %tid.y;
	shl.b32 	%r81, %r80, 4;
	mov.u32 	%r1, %tid.x;
	add.s32 	%r2, %r81, %r1;
	shr.u32 	%r3, %r2, 5;
	and.b32  	%r4, %r2, 31;
	mul.lo.s32 	%r5, %r73, %r73;
	mul.lo.s32 	%r6, %r5, %r73;
	mul.lo.s32 	%r82, %r71, %r70;
	mul.lo.s32 	%r83, %r82, %r72;
	shr.s32 	%r84, %r66, 31;
	shr.u32 	%r85, %r84, 27;
	add.s32 	%r86, %r66, %r85;
	shr.s32 	%r87, %r86, 5;
	mov.u32 	%r88, %ctaid.x;
	div.u32 	%r89, %r88, %r87;
	mul.lo.s32 	%r277, %r89, %r77;
	mul.lo.s32 	%r90, %r89, %r87;
	sub.s32 	%r91, %r88, %r90;
	shl.b32 	%r92, %r91, 5;
	mul.lo.s32 	%r93, %r68, %r67;
	mul.lo.s32 	%r8, %r93, %r69;
	div.s32 	%r94, %r66, %r79;
	div.s32 	%r95, %r92, %r94;
	div.s32 	%r96, %r78, %r79;
	mov.u32 	%r97, %ctaid.y;
	shr.s32 	%r98, %r96, 31;
	shr.u32 	%r99, %r98, 29;
	add.s32 	%r100, %r96, %r99;
	shr.s32 	%r101, %r100, 3;
	div.u32 	%r102, %r97, %r101;
	shl.b32 	%r9, %r102, 3;
	mul.lo.s32 	%r103, %r102, %r101;
	sub.s32 	%r104, %r97, %r103;
	shl.b32 	%r105, %r104, 3;
	mad.lo.s32 	%r106, %r96, %r95, %r105;
	mul.lo.s32 	%r107, %r76, %r83;
	mad.lo.s32 	%r108, %r107, %r106, %r4;
	cvt.s64.s32 	%rd1, %r108;
	add.s32 	%r109, %r92, %r3;
	mad.lo.s32 	%r110, %r109, %r8, %r277;
	mad.lo.s32 	%r111, %r110, %r65, %r4;
	mul.wide.s32 	%rd13, %r111, 4;
	add.s64 	%rd111, %rd12, %rd13;
	mad.lo.s32 	%r112, %r96, %r89, %r105;
	add.s32 	%r10, %r9, %r80;
	mad.lo.s32 	%r113, %r112, %r6, %r10;
	add.s32 	%r114, %r92, %r1;
	mad.lo.s32 	%r11, %r113, %r66, %r114;
	setp.gt.u32 	%p1, %r2, 7;
	@%p1 bra 	$L__BB7_2;
	add.s32 	%r115, %r9, %r2;
	div.u32 	%r116, %r115, %r5;
	shl.b32 	%r117, %r116, 16;
	div.s32 	%r118, %r115, %r73;
	rem.s32 	%r119, %r118, %r73;
	shl.b32 	%r120, %r119, 8;
	add.s32 	%r121, %r120, %r117;
	mul.lo.s32 	%r122, %r118, %r73;
	sub.s32 	%r123, %r115, %r122;
	add.s32 	%r124, %r121, %r123;
	shl.b32 	%r125, %r2, 2;
	mov.u32 	%r126, _ZZ18kConvolve_weight_cPfS_S_iiiiiiiiiiiiiiifE6pxDivs;
	add.s32 	%r127, %r126, %r125;
	st.shared.u32 	[%r127], %r124;
$L__BB7_2:
	bar.sync 	0;
	setp.lt.s32 	%p2, %r77, 1;
	mov.f32 	%f973, 0f00000000;
	mov.f32 	%f974, %f973;
	mov.f32 	%f975, %f973;
	mov.f32 	%f976, %f973;
	mov.f32 	%f977, %f973;
	mov.f32 	%f978, %f973;
	mov.f32 	%f979, %f973;
	mov.f32 	%f980, %f973;
	mov.f32 	%f981, %f973;
	mov.f32 	%f982, %f973;
	mov.f32 	%f983, %f973;
	mov.f32 	%f984, %f973;
	mov.f32 	%f985, %f973;
	mov.f32 	%f986, %f973;
	mov.f32 	%f987, %f973;
	mov.f32 	%f988, %f973;
	@%p2 bra 	$L__BB7_21;
	shl.b32 	%r128, %r3, 7;
	mov.u32 	%r129, _ZZ18kConvolve_weight_cPfS_S_iiiiiiiiiiiiiiifE8shImages;
	add.s32 	%r130, %r129, %r128;
	shl.b32 	%r131, %r4, 2;
	add.s32 	%r12, %r130, %r131;
	mul.lo.s32 	%r13, %r69, %r68;
	mul.lo.s32 	%r132, %r8, %r65;
	add.s32 	%r14, %r3, %r9;
	shl.b32 	%r133, %r132, 2;
	mov.u32 	%r134, _ZZ18kConvolve_weight_cPfS_S_iiiiiiiiiiiiiiifE9shHidActs;
	mad.lo.s32 	%r135, %r1, 132, %r134;
	add.s32 	%r15, %r135, 124;
	mul.wide.s32 	%rd3, %r133, 4;
	add.s32 	%r16, %r277, %r77;
	mov.f32 	%f973, 0f00000000;
	mul.wide.s32 	%rd91, %r65, 4;
$L__BB7_4:
	ld.param.u32 	%r276, [_Z18kConvolve_weight_cPfS_S_iiiiiiiiiiiiiiif_param_13];
	ld.param.u32 	%r274, [_Z18kConvolve_weight_cPfS_S_iiiiiiiiiiiiiiif_param_12];
	setp.lt.s32 	%p3, %r65, 1;
	div.s32 	%r136, %r277, %r13;
	mul.lo.s32 	%r18, %r136, %r276;
	add.s32 	%r19, %r18, %r274;
	div.s32 	%r137, %r277, %r69;
	rem.s32 	%r138, %r137, %r68;
	mad.lo.s32 	%r20, %r138, %r276, %r274;
	mul.lo.s32 	%r139, %r137, %r69;
	sub.s32 	%r140, %r277, %r139;
	mad.lo.s32 	%r21, %r140, %r276, %r274;
	@%p3 bra 	$L__BB7_20;
	ld.param.u32 	%r275, [_Z18kConvolve_weight_cPfS_S_iiiiiiiiiiiiiiif_param_12];
	ld.param.u32 	%r273, [_Z18kConvolve_weight_cPfS_S_iiiiiiiiiiiiiiif_param_5];
	mul.lo.s32 	%r142, %r13, %r273;
	mul.lo.s32 	%r143, %r142, %r65;
	shl.b32 	%r279, %r143, 3;
	mul.lo.s32 	%r280, %r143, 12;
	shl.b32 	%r282, %r143, 4;
	mul.lo.s32 	%r283, %r143, 24;
	mul.lo.s32 	%r284, %r143, 28;
	mul.lo.s32 	%r281, %r143, 20;
	add.s32 	%r144, %r275, %r70;
	add.s32 	%r28, %r144, %r18;
	shl.b32 	%r145, %r70, 1;
	add.s32 	%r146, %r275, %r145;
	add.s32 	%r29, %r146, %r18;
	mad.lo.s32 	%r147, %r70, 3, %r275;
	add.s32 	%r30, %r147, %r18;
	shl.b32 	%r148, %r70, 2;
	add.s32 	%r149, %r275, %r148;
	add.s32 	%r31, %r149, %r18;
	mad.lo.s32 	%r150, %r70, 5, %r275;
	add.s32 	%r32, %r150, %r18;
	mad.lo.s32 	%r151, %r70, 6, %r275;
	add.s32 	%r33, %r151, %r18;
	mad.lo.s32 	%r152, %r70, 7, %r275;
	add.s32 	%r34, %r152, %r18;
	mov.b32 	%r285, 0;
	mov.u32 	%r278, %r4;
	mov.u64 	%rd112, %rd111;
$L__BB7_6:
	setp.gt.u32 	%p4, %r2, 255;
	@%p4 bra 	$L__BB7_17;
	ld.param.u64 	%rd110, [_Z18kConvolve_weight_cPfS_S_iiiiiiiiiiiiiiif_param_1];
	cvta.to.global.u64 	%rd6, %rd110;
	shr.u32 	%r153, %r2, 3;
	and.b32  	%r154, %r153, 4092;
	mov.u32 	%r155, _ZZ18kConvolve_weight_cPfS_S_iiiiiiiiiiiiiiifE6pxDivs;
	add.s32 	%r43, %r155, %r154;
	setp.ge.s32 	%p5, %r14, %r6;
	setp.ge.s32 	%p6, %r278, %r65;
	or.pred  	%p7, %p5, %p6;
	@%p7 bra 	$L__BB7_11;
	ld.shared.u32 	%r157, [%r43];
	shr.u32 	%r158, %r157, 16;
	and.b32  	%r44, %r158, 255;
	add.s32 	%r45, %r19, %r44;
	shr.u32 	%r159, %r157, 8;
	and.b32  	%r46, %r159, 255;
	add.s32 	%r47, %r20, %r46;
	and.b32  	%r48, %r157, 255;
	add.s32 	%r49, %r21, %r48;
	setp.gt.s32 	%p8, %r45, -1;
	setp.lt.s32 	%p9, %r45, %r70;
	and.pred  	%p10, %p8, %p9;
	setp.gt.s32 	%p11, %r47, -1;
	setp.lt.s32 	%p12, %r47, %r71;
	and.pred  	%p13, %p11, %p12;
	and.pred  	%p15, %p10, %p13;
	setp.gt.s32 	%p16, %r49, -1;
	setp.lt.s32 	%p17, %r49, %r72;
	and.pred  	%p18, %p16, %p17;
	and.pred  	%p20, %p15, %p18;
	not.pred 	%p21, %p20;
	@%p21 bra 	$L__BB7_10;
	mad.lo.s32 	%r161, %r45, %r71, %r47;
	mad.lo.s32 	%r162, %r161, %r72, %r49;
	mad.lo.s32 	%r163, %r162, %r76, %r285;
	cvt.s64.s32 	%rd14, %r163;
	add.s64 	%rd15, %rd14, %rd1;
	shl.b64 	%rd16, %rd15, 2;
	add.s64 	%rd17, %rd6, %rd16;
	ld.global.f32 	%f84, [%rd17];
	st.shared.f32 	[%r12], %f84;
	add.s32 	%r164, %r28, %r44;
	mad.lo.s32 	%r165, %r71, %r164, %r20;
	add.s32 	%r166, %r165, %r46;
	mad.lo.s32 	%r167, %r72, %r166, %r21;
	add.s32 	%r168, %r167, %r48;
	mad.lo.s32 	%r169, %r76, %r168, %r285;
	cvt.s64.s32 	%rd18, %r169;
	add.s64 	%rd19, %rd18, %rd1;
	shl.b64 	%rd20, %rd19, 2;
	add.s64 	%rd21, %rd6, %rd20;
	ld.global.f32 	%f85, [%rd21];
	st.shared.f32 	[%r12+1024], %f85;
	add.s32 	%r170, %r29, %r44;
	mad.lo.s32 	%r171, %r71, %r170, %r20;
	add.s32 	%r172, %r171, %r46;
	mad.lo.s32 	%r173, %r72, %r172, %r21;
	add.s32 	%r174, %r173, %r48;
	mad.lo.s32 	%r175, %r76, %r174, %r285;
	cvt.s64.s32 	%rd22, %r175;
	add.s64 	%rd23, %rd22, %rd1;
	shl.b64 	%rd24, %rd23, 2;
	add.s64 	%rd25, %rd6, %rd24;
	ld.global.f32 	%f86, [%rd25];
	st.shared.f32 	[%r12+2048], %f86;
	add.s32 	%r176, %r30, %r44;
	mad.lo.s32 	%r177, %r71, %r176, %r20;
	add.s32 	%r178, %r177, %r46;
	mad.lo.s32 	%r179, %r72, %r178, %r21;
	add.s32 	%r180, %r179, %r48;
	mad.lo.s32 	%r181, %r76, %r180, %r285;
	cvt.s64.s32 	%rd26, %r181;
	add.s64 	%rd27, %rd26, %rd1;
	shl.b64 	%rd28, %rd27, 2;
	add.s64 	%rd29, %rd6, %rd28;
	ld.global.f32 	%f87, [%rd29];
	st.shared.f32 	[%r12+3072], %f87;
	add.s32 	%r182, %r31, %r44;
	mad.lo.s32 	%r183, %r71, %r182, %r20;
	add.s32 	%r184, %r183, %r46;
	mad.lo.s32 	%r185, %r72, %r184, %r21;
	add.s32 	%r186, %r185, %r48;
	mad.lo.s32 	%r187, %r76, %r186, %r285;
	cvt.s64.s32 	%rd30, %r187;
	add.s64 	%rd31, %rd30, %rd1;
	shl.b64 	%rd32, %rd31, 2;
	add.s64 	%rd33, %rd6, %rd32;
	ld.global.f32 	%f88, [%rd33];
	st.shared.f32 	[%r12+4096], %f88;
	add.s32 	%r188, %r32, %r44;
	mad.lo.s32 	%r189, %r71, %r188, %r20;
	add.s32 	%r190, %r189, %r46;
	mad.lo.s32 	%r191, %r72, %r190, %r21;
	add.s32 	%r192, %r191, %r48;
	mad.lo.s32 	%r193, %r76, %r192, %r285;
	cvt.s64.s32 	%rd34, %r193;
	add.s64 	%rd35, %rd34, %rd1;
	shl.b64 	%rd36, %rd35, 2;
	add.s64 	%rd37, %rd6, %rd36;
	ld.global.f32 	%f89, [%rd37];
	st.shared.f32 	[%r12+5120], %f89;
	add.s32 	%r194, %r33, %r44;
	mad.lo.s32 	%r195, %r71, %r194, %r20;
	add.s32 	%r196, %r195, %r46;
	mad.lo.s32 	%r197, %r72, %r196, %r21;
	add.s32 	%r198, %r197, %r48;
	mad.lo.s32 	%r199, %r76, %r198, %r285;
	cvt.s64.s32 	%rd38, %r199;
	add.s64 	%rd39, %rd38, %rd1;
	shl.b64 	%rd40, %rd39, 2;
	add.s64 	%rd41, %rd6, %rd40;
	ld.global.f32 	%f90, [%rd41];
	st.shared.f32 	[%r12+6144], %f90;
	add.s32 	%r200, %r34, %r44;
	mad.lo.s32 	%r201, %r71, %r200, %r20;
	add.s32 	%r202, %r201, %r46;
	mad.lo.s32 	%r203, %r72, %r202, %r21;
	add.s32 	%r204, %r203, %r48;
	mad.lo.s32 	%r205, %r76, %r204, %r285;
	cvt.s64.s32 	%rd42, %r205;
	add.s64 	%rd43, %rd42, %rd1;
	shl.b64 	%rd44, %rd43, 2;
	add.s64 	%rd45, %rd6, %rd44;
	ld.global.f32 	%f91, [%rd45];
	st.shared.f32 	[%r12+7168], %f91;
	bra.uni 	$L__BB7_12;
$L__BB7_10:
	mov.b32 	%r160, 0;
	st.shared.u32 	[%r12], %r160;
	st.shared.u32 	[%r12+1024], %r160;
	st.shared.u32 	[%r12+2048], %r160;
	st.shared.u32 	[%r12+3072], %r160;
	st.shared.u32 	[%r12+4096], %r160;
	st.shared.u32 	[%r12+5120], %r160;
	st.shared.u32 	[%r12+6144], %r160;
	st.shared.u32 	[%r12+7168], %r160;
	bra.uni 	$L__BB7_12;
$L__BB7_11:
	mov.b32 	%r156, 0;
	st.shared.u32 	[%r12], %r156;
	st.shared.u32 	[%r12+1024], %r156;
	st.shared.u32 	[%r12+2048], %r156;
	st.shared.u32 	[%r12+3072], %r156;
	st.shared.u32 	[%r12+4096], %r156;
	st.shared.u32 	[%r12+5120], %r156;
	st.shared.u32 	[%r12+6144], %r156;
	st.shared.u32 	[%r12+7168], %r156;
$L__BB7_12:
	setp.lt.s32 	%p22, %r278, %r65;
	add.s32 	%r206, %r14, 4;
	setp.lt.s32 	%p23, %r206, %r6;
	and.pred  	%p24, %p23, %p22;
	@%p24 bra 	$L__BB7_14;
	mov.b32 	%r207, 0;
	st.shared.u32 	[%r12+512], %r207;
	st.shared.u32 	[%r12+1536], %r207;
	st.shared.u32 	[%r12+2560], %r207;
	st.shared.u32 	[%r12+3584], %r207;
	st.shared.u32 	[%r12+4608], %r207;
	st.shared.u32 	[%r12+5632], %r207;
	st.shared.u32 	[%r12+6656], %r207;
	st.shared.u32 	[%r12+7680], %r207;
	bra.uni 	$L__BB7_17;
$L__BB7_14:
	ld.shared.u32 	%r208, [%r43+16];
	shr.u32 	%r209, %r208, 16;
	and.b32  	%r50, %r209, 255;
	add.s32 	%r51, %r19, %r50;
	shr.u32 	%r210, %r208, 8;
	and.b32  	%r52, %r210, 255;
	add.s32 	%r53, %r20, %r52;
	and.b32  	%r54, %r208, 255;
	add.s32 	%r55, %r21, %r54;
	setp.gt.s32 	%p25, %r51, -1;
	setp.lt.s32 	%p26, %r51, %r70;
	and.pred  	%p27, %p25, %p26;
	setp.gt.s32 	%p28, %r53, -1;
	setp.lt.s32 	%p29, %r53, %r71;
	and.pred  	%p30, %p28, %p29;
	and.pred  	%p32, %p27, %p30;
	setp.gt.s32 	%p33, %r55, -1;
	setp.lt.s32 	%p34, %r55, %r72;
	and.pred  	%p35, %p33, %p34;
	and.pred  	%p37, %p32, %p35;
	@%p37 bra 	$L__BB7_16;
	mov.b32 	%r211, 0;
	st.shared.u32 	[%r12+512], %r211;
	st.shared.u32 	[%r12+1536], %r211;
	st.shared.u32 	[%r12+2560], %r211;
	st.shared.u32 	[%r12+3584], %r211;
	st.shared.u32 	[%r12+4608], %r211;
	st.shared.u32 	[%r12+5632], %r211;
	st.shared.u32 	[%r12+6656], %r211;
	st.shared.u32 	[%r12+7680], %r211;
	bra.uni 	$L__BB7_17;
$L__BB7_16:
	mad.lo.s32 	%r212, %r51, %r71, %r53;
	mad.lo.s32 	%r213, %r212, %r72, %r55;
	mad.lo.s32 	%r214, %r213, %r76, %r285;
	cvt.s64.s32 	%rd46, %r214;
	add.s64 	%rd47, %rd46, %rd1;
	shl.b64 	%rd48, %rd47, 2;
	add.s64 	%rd49, %rd6, %rd48;
	ld.global.f32 	%f92, [%rd49];
	st.shared.f32 	[%r12+512], %f92;
	add.s32 	%r215, %r28, %r50;
	mad.lo.s32 	%r216, %r71, %r215, %r20;
	add.s32 	%r217, %r216, %r52;
	mad.lo.s32 	%r218, %r72, %r217, %r21;
	add.s32 	%r219, %r218, %r54;
	mad.lo.s32 	%r220, %r76, %r219, %r285;
	cvt.s64.s32 	%rd50, %r220;
	add.s64 	%rd51, %rd50, %rd1;
	shl.b64 	%rd52, %rd51, 2;
	add.s64 	%rd53, %rd6, %rd52;
	ld.global.f32 	%f93, [%rd53];
	st.shared.f32 	[%r12+1536], %f93;
	add.s32 	%r221, %r29, %r50;
	mad.lo.s32 	%r222, %r71, %r221, %r20;
	add.s32 	%r223, %r222, %r52;
	mad.lo.s32 	%r224, %r72, %r223, %r21;
	add.s32 	%r225, %r224, %r54;
	mad.lo.s32 	%r226, %r76, %r225, %r285;
	cvt.s64.s32 	%rd54, %r226;
	add.s64 	%rd55, %rd54, %rd1;
	shl.b64 	%rd56, %rd55, 2;
	add.s64 	%rd57, %rd6, %rd56;
	ld.global.f32 	%f94, [%rd57];
	st.shared.f32 	[%r12+2560], %f94;
	add.s32 	%r227, %r30, %r50;
	mad.lo.s32 	%r228, %r71, %r227, %r20;
	add.s32 	%r229, %r228, %r52;
	mad.lo.s32 	%r230, %r72, %r229, %r21;
	add.s32 	%r231, %r230, %r54;
	mad.lo.s32 	%r232, %r76, %r231, %r285;
	cvt.s64.s32 	%rd58, %r232;
	add.s64 	%rd59, %rd58, %rd1;
	shl.b64 	%rd60, %rd59, 2;
	add.s64 	%rd61, %rd6, %rd60;
	ld.global.f32 	%f95, [%rd61];
	st.shared.f32 	[%r12+3584], %f95;
	add.s32 	%r233, %r31, %r50;
	mad.lo.s32 	%r234, %r71, %r233, %r20;
	add.s32 	%r235, %r234, %r52;
	mad.lo.s32 	%r236, %r72, %r235, %r21;
	add.s32 	%r237, %r236, %r54;
	mad.lo.s32 	%r238, %r76, %r237, %r285;
	cvt.s64.s32 	%rd62, %r238;
	add.s64 	%rd63, %rd62, %rd1;
	shl.b64 	%rd64, %rd63, 2;
	add.s64 	%rd65, %rd6, %rd64;
	ld.global.f32 	%f96, [%rd65];
	st.shared.f32 	[%r12+4608], %f96;
	add.s32 	%r239, %r32, %r50;
	mad.lo.s32 	%r240, %r71, %r239, %r20;
	add.s32 	%r241, %r240, %r52;
	mad.lo.s32 	%r242, %r72, %r241, %r21;
	add.s32 	%r243, %r242, %r54;
	mad.lo.s32 	%r244, %r76, %r243, %r285;
	cvt.s64.s32 	%rd66, %r244;
	add.s64 	%rd67, %rd66, %rd1;
	shl.b64 	%rd68, %rd67, 2;
	add.s64 	%rd69, %rd6, %rd68;
	ld.global.f32 	%f97, [%rd69];
	st.shared.f32 	[%r12+5632], %f97;
	add.s32 	%r245, %r33, %r50;
	mad.lo.s32 	%r246, %r71, %r245, %r20;
	add.s32 	%r247, %r246, %r52;
	mad.lo.s32 	%r248, %r72, %r247, %r21;
	add.s32 	%r249, %r248, %r54;
	mad.lo.s32 	%r250, %r76, %r249, %r285;
	cvt.s64.s32 	%rd70, %r250;
	add.s64 	%rd71, %rd70, %rd1;
	shl.b64 	%rd72, %rd71, 2;
	add.s64 	%rd73, %rd6, %rd72;
	ld.global.f32 	%f98, [%rd73];
	st.shared.f32 	[%r12+6656], %f98;
	add.s32 	%r251, %r34, %r50;
	mad.lo.s32 	%r252, %r71, %r251, %r20;
	add.s32 	%r253, %r252, %r52;
	mad.lo.s32 	%r254, %r72, %r253, %r21;
	add.s32 	%r255, %r254, %r54;
	mad.lo.s32 	%r256, %r76, %r255, %r285;
	cvt.s64.s32 	%rd74, %r256;
	add.s64 	%rd75, %rd74, %rd1;
	shl.b64 	%rd76, %rd75, 2;
	add.s64 	%rd77, %rd6, %rd76;
	ld.global.f32 	%f99, [%rd77];
	st.shared.f32 	[%r12+7680], %f99;
$L__BB7_17:
	setp.gt.u32 	%p38, %r2, 1023;
	setp.ge.s32 	%p39, %r278, %r65;
	or.pred  	%p40, %p38, %p39;
	@%p40 bra 	$L__BB7_19;
	ld.global.f32 	%f100, [%rd112];
	shr.u32 	%r257, %r2, 5;
	mov.u32 	%r258, _ZZ18kConvolve_weight_cPfS_S_iiiiiiiiiiiiiiifE9shHidActs;
	mad.lo.s32 	%r259, %r257, 132, %r258;
	shl.b32 	%r260, %r4, 2;
	add.s32 	%r261, %r259, %r260;
	st.shared.f32 	[%r261], %f100;
	add.s64 	%rd78, %rd112, %rd3;
	ld.global.f32 	%f101, [%rd78];
	st.shared.f32 	[%r261+528], %f101;
	mul.wide.s32 	%rd79, %r279, 4;
	add.s64 	%rd80, %rd111, %rd79;
	ld.global.f32 	%f102, [%rd80];
	st.shared.f32 	[%r261+1056], %f102;
	mul.wide.s32 	%rd81, %r280, 4;
	add.s64 	%rd82, %rd111, %rd81;
	ld.global.f32 	%f103, [%rd82];
	st.shared.f32 	[%r261+1584], %f103;
	mul.wide.s32 	%rd83, %r282, 4;
	add.s64 	%rd84, %rd111, %rd83;
	ld.global.f32 	%f104, [%rd84];
	st.shared.f32 	[%r261+2112], %f104;
	mul.wide.s32 	%rd85, %r281, 4;
	add.s64 	%rd86, %rd111, %rd85;
	ld.global.f32 	%f105, [%rd86];
	st.shared.f32 	[%r261+2640], %f105;
	mul.wide.s32 	%rd87, %r283, 4;
	add.s64 	%rd88, %rd111, %rd87;
	ld.global.f32 	%f106, [%rd88];
	st.shared.f32 	[%r261+3168], %f106;
	mul.wide.s32 	%rd89, %r284, 4;
	add.s64 	%rd90, %rd111, %rd89;
	ld.global.f32 	%f107, [%rd90];
	st.shared.f32 	[%r261+3696], %f107;
$L__BB7_19:
	bar.sync 	0;
	mov.u32 	%r262, %tid.y;
	shl.b32 	%r263, %r262, 7;
	mov.u32 	%r264, _ZZ18kConvolve_weight_cPfS_S_iiiiiiiiiiiiiiifE8shImages;
	add.s32 	%r265, %r264, %r263;
	ld.shared.f32 	%f108, [%r265];
	ld.shared.f32 	%f109, [%r15+-124];
	fma.rn.f32 	%f110, %f108, %f109, %f988;
	ld.shared.f32 	%f111, [%r15+1988];
	fma.rn.f32 	%f112, %f108, %f111, %f987;
	ld.shared.f32 	%f113, [%r265+4];
	ld.shared.f32 	%f114, [%r15+-120];
	fma.rn.f32 	%f115, %f113, %f114, %f110;
	ld.shared.f32 	%f116, [%r15+1992];
	fma.rn.f32 	%f117, %f113, %f116, %f112;
	ld.shared.f32 	%f118, [%r265+8];
	ld.shared.f32 	%f119, [%r15+-116];
	fma.rn.f32 	%f120, %f118, %f119, %f115;
	ld.shared.f32 	%f121, [%r15+1996];
	fma.rn.f32 	%f122, %f118, %f121, %f117;
	ld.shared.f32 	%f123, [%r265+12];
	ld.shared.f32 	%f124, [%r15+-112];
	fma.rn.f32 	%f125, %f123, %f124, %f120;
	ld.shared.f32 	%f126, [%r15+2000];
	fma.rn.f32 	%f127, %f123, %f126, %f122;
	ld.shared.f32 	%f128, [%r265+16];
	ld.shared.f32 	%f129, [%r15+-108];
	fma.rn.f32 	%f130, %f128, %f129, %f125;
	ld.shared.f32 	%f131, [%r15+2004];
	fma.rn.f32 	%f132, %f128, %f131, %f127;
	ld.shared.f32 	%f133, [%r265+20];
	ld.shared.f32 	%f134, [%r15+-104];
	fma.rn.f32 	%f135, %f133, %f134, %f130;
	ld.shared.f32 	%f136, [%r15+2008];
	fma.rn.f32 	%f137, %f133, %f136, %f132;
	ld.shared.f32 	%f138, [%r265+24];
	ld.shared.f32 	%f139, [%r15+-100];
	fma.rn.f32 	%f140, %f138, %f139, %f135;
	ld.shared.f32 	%f141, [%r15+2012];
	fma.rn.f32 	%f142, %f138, %f141, %f137;
	ld.shared.f32 	%f143, [%r265+28];
	ld.shared.f32 	%f144, [%r15+-96];
	fma.rn.f32 	%f145, %f143, %f144, %f140;
	ld.shared.f32 	%f146, [%r15+2016];
	fma.rn.f32 	%f147, %f143, %f146, %f142;
	ld.shared.f32 	%f148, [%r265+32];
	ld.shared.f32 	%f149, [%r15+-92];
	fma.rn.f32 	%f150, %f148, %f149, %f145;
	ld.shared.f32 	%f151, [%r15+2020];
	fma.rn.f32 	%f152, %f148, %f151, %f147;
	ld.shared.f32 	%f153, [%r265+36];
	ld.shared.f32 	%f154, [%r15+-88];
	fma.rn.f32 	%f155, %f153, %f154, %f150;
	ld.shared.f32 	%f156, [%r15+2024];
	fma.rn.f32 	%f157, %f153, %f156, %f152;
	ld.shared.f32 	%f158, [%r265+40];
	ld.shared.f32 	%f159, [%r15+-84];
	fma.rn.f32 	%f160, %f158, %f159, %f155;
	ld.shared.f32 	%f161, [%r15+2028];
	fma.rn.f32 	%f162, %f158, %f161, %f157;
	ld.shared.f32 	%f163, [%r265+44];
	ld.shared.f32 	%f164, [%r15+-80];
	fma.rn.f32 	%f165, %f163, %f164, %f160;
	ld.shared.f32 	%f166, [%r15+2032];
	fma.rn.f32 	%f167, %f163, %f166, %f162;
	ld.shared.f32 	%f168, [%r265+48];
	ld.shared.f32 	%f169, [%r15+-76];
	fma.rn.f32 	%f170, %f168, %f169, %f165;
	ld.shared.f32 	%f171, [%r15+2036];
	fma.rn.f32 	%f172, %f168, %f171, %f167;
	ld.shared.f32 	%f173, [%r265+52];
	ld.shared.f32 	%f174, [%r15+-72];
	fma.rn.f32 	%f175, %f173, %f174, %f170;
	ld.shared.f32 	%f176, [%r15+2040];
	fma.rn.f32 	%f177, %f173, %f176, %f172;
	ld.shared.f32 	%f178, [%r265+56];
	ld.shared.f32 	%f179, [%r15+-68];
	fma.rn.f32 	%f180, %f178, %f179, %f175;
	ld.shared.f32 	%f181, [%r15+2044];
	fma.rn.f32 	%f182, %f178, %f181, %f177;
	ld.shared.f32 	%f183, [%r265+60];
	ld.shared.f32 	%f184, [%r15+-64];
	fma.rn.f32 	%f185, %f183, %f184, %f180;
	ld.shared.f32 	%f186, [%r15+2048];
	fma.rn.f32 	%f187, %f183, %f186, %f182;
	ld.shared.f32 	%f188, [%r265+64];
	ld.shared.f32 	%f189, [%r15+-60];
	fma.rn.f32 	%f190, %f188, %f189, %f185;
	ld.shared.f32 	%f191, [%r15+2052];
	fma.rn.f32 	%f192, %f188, %f191, %f187;
	ld.shared.f32 	%f193, [%r265+68];
	ld.shared.f32 	%f194, [%r15+-56];
	fma.rn.f32 	%f195, %f193, %f194, %f190;
	ld.shared.f32 	%f196, [%r15+2056];
	fma.rn.f32 	%f197, %f193, %f196, %f192;
	ld.shared.f32 	%f198, [%r265+72];
	ld.shared.f32 	%f199, [%r15+-52];
	fma.rn.f32 	%f200, %f198, %f199, %f195;
	ld.shared.f32 	%f201, [%r15+2060];
	fma.rn.f32 	%f202, %f198, %f201, %f197;
	ld.shared.f32 	%f203, [%r265+76];
	ld.shared.f32 	%f204, [%r15+-48];
	fma.rn.f32 	%f205, %f203, %f204, %f200;
	ld.shared.f32 	%f206, [%r15+2064];
	fma.rn.f32 	%f207, %f203, %f206, %f202;
	ld.shared.f32 	%f208, [%r265+80];
	ld.shared.f32 	%f209, [%r15+-44];
	fma.rn.f32 	%f210, %f208, %f209, %f205;
	ld.shared.f32 	%f211, [%r15+2068];
	fma.rn.f32 	%f212, %f208, %f211, %f207;
	ld.shared.f32 	%f213, [%r265+84];
	ld.shared.f32 	%f214, [%r15+-40];
	fma.rn.f32 	%f215, %f213, %f214, %f210;
	ld.shared.f32 	%f216, [%r15+2072];
	fma.rn.f32 	%f217, %f213, %f216, %f212;
	ld.shared.f32 	%f218, [%r265+88];
	ld.shared.f32 	%f219, [%r15+-36];
	fma.rn.f32 	%f220, %f218, %f219, %f215;
	ld.shared.f32 	%f221, [%r15+2076];
	fma.rn.f32 	%f222, %f218, %f221, %f217;
	ld.shared.f32 	%f223, [%r265+92];
	ld.shared.f32 	%f224, [%r15+-32];
	fma.rn.f32 	%f225, %f223, %f224, %f220;
	ld.shared.f32 	%f226, [%r15+2080];
	fma.rn.f32 	%f227, %f223, %f226, %f222;
	ld.shared.f32 	%f228, [%r265+96];
	ld.shared.f32 	%f229, [%r15+-28];
	fma.rn.f32 	%f230, %f228, %f229, %f225;
	ld.shared.f32 	%f231, [%r15+2084];
	fma.rn.f32 	%f232, %f228, %f231, %f227;
	ld.shared.f32 	%f233, [%r265+100];
	ld.shared.f32 	%f234, [%r15+-24];
	fma.rn.f32 	%f235, %f233, %f234, %f230;
	ld.shared.f32 	%f236, [%r15+2088];
	fma.rn.f32 	%f237, %f233, %f236, %f232;
	ld.shared.f32 	%f238, [%r265+104];
	ld.shared.f32 	%f239, [%r15+-20];
	fma.rn.f32 	%f240, %f238, %f239, %f235;
	ld.shared.f32 	%f241, [%r15+2092];
	fma.rn.f32 	%f242, %f238, %f241, %f237;
	ld.shared.f32 	%f243, [%r265+108];
	ld.shared.f32 	%f244, [%r15+-16];
	fma.rn.f32 	%f245, %f243, %f244, %f240;
	ld.shared.f32 	%f246, [%r15+2096];
	fma.rn.f32 	%f247, %f243, %f246, %f242;
	ld.shared.f32 	%f248, [%r265+112];
	ld.shared.f32 	%f249, [%r15+-12];
	fma.rn.f32 	%f250, %f248, %f249, %f245;
	ld.shared.f32 	%f251, [%r15+2100];
	fma.rn.f32 	%f252, %f248, %f251, %f247;
	ld.shared.f32 	%f253, [%r265+116];
	ld.shared.f32 	%f254, [%r15+-8];
	fma.rn.f32 	%f255, %f253, %f254, %f250;
	ld.shared.f32 	%f256, [%r15+2104];
	fma.rn.f32 	%f257, %f253, %f256, %f252;
	ld.shared.f32 	%f258, [%r265+120];
	ld.shared.f32 	%f259, [%r15+-4];
	fma.rn.f32 	%f260, %f258, %f259, %f255;
	ld.shared.f32 	%f261, [%r15+2108];
	fma.rn.f32 	%f262, %f258, %f261, %f257;
	ld.shared.f32 	%f263, [%r265+124];
	ld.shared.f32 	%f264, [%r15];
	fma.rn.f32 	%f988, %f263, %f264, %f260;
	ld.shared.f32 	%f265, [%r15+2112];
	fma.rn.f32 	%f987, %f263, %f265, %f262;
	ld.shared.f32 	%f266, [%r265+1024];
	fma.rn.f32 	%f267, %f266, %f109, %f986;
	fma.rn.f32 	%f268, %f266, %f111, %f985;
	ld.shared.f32 	%f269, [%r265+1028];
	fma.rn.f32 	%f270, %f269, %f114, %f267;
	fma.rn.f32 	%f271, %f269, %f116, %f268;
	ld.shared.f32 	%f272, [%r265+1032];
	fma.rn.f32 	%f273, %f272, %f119, %f270;
	fma.rn.f32 	%f274, %f272, %f121, %f271;
	ld.shared.f32 	%f275, [%r265+1036];
	fma.rn.f32 	%f276, %f275, %f124, %f273;
	fma.rn.f32 	%f277, %f275, %f126, %f274;
	ld.shared.f32 	%f278, [%r265+1040];
	fma.rn.f32 	%f279, %f278, %f129, %f276;
	fma.rn.f32 	%f280, %f278, %f131, %f277;
	ld.shared.f32 	%f281, [%r265+1044];
	fma.rn.f32 	%f282, %f281, %f134, %f279;
	fma.rn.f32 	%f283, %f281, %f136, %f280;
	ld.shared.f32 	%f284, [%r265+1048];
	fma.rn.f32 	%f285, %f284, %f139, %f282;
	fma.rn.f32 	%f286, %f284, %f141, %f283;
	ld.shared.f32 	%f287, [%r265+1052];
	fma.rn.f32 	%f288, %f287, %f144, %f285;
	fma.rn.f32 	%f289, %f287, %f146, %f286;
	ld.shared.f32 	%f290, [%r265+1056];
	fma.rn.f32 	%f291, %f290, %f149, %f288;
	fma.rn.f32 	%f292, %f290, %f151, %f289;
	ld.shared.f32 	%f293, [%r265+1060];
	fma.rn.f32 	%f294, %f293, %f154, %f291;
	fma.rn.f32 	%f295, %f293, %f156, %f292;
	ld.shared.f32 	%f296, [%r265+1064];
	fma.rn.f32 	%f297, %f296, %f159, %f294;
	fma.rn.f32 	%f298, %f296, %f161, %f295;
	ld.shared.f32 	%f299, [%r265+1068];
	fma.rn.f32 	%f300, %f299, %f164, %f297;
	fma.rn.f32 	%f301, %f299, %f166, %f298;
	ld.shared.f32 	%f302, [%r265+1072];
	fma.rn.f32 	%f303, %f302, %f169, %f300;
	fma.rn.f32 	%f304, %f302, %f171, %f301;
	ld.shared.f32 	%f305, [%r265+1076];
	fma.rn.f32 	%f306, %f305, %f174, %f303;
	fma.rn.f32 	%f307, %f305, %f176, %f304;
	ld.shared.f32 	%f308, [%r265+1080];
	fma.rn.f32 	%f309, %f308, %f179, %f306;
	fma.rn.f32 	%f310, %f308, %f181, %f307;
	ld.shared.f32 	%f311, [%r265+1084];
	fma.rn.f32 	%f312, %f311, %f184, %f309;
	fma.rn.f32 	%f313, %f311, %f186, %f310;
	ld.shared.f32 	%f314, [%r265+1088];
	fma.rn.f32 	%f315, %f314, %f189, %f312;
	fma.rn.f32 	%f316, %f314, %f191, %f313;
	ld.shared.f32 	%f317, [%r265+1092];
	fma.rn.f32 	%f318, %f317, %f194, %f315;
	fma.rn.f32 	%f319, %f317, %f196, %f316;
	ld.shared.f32 	%f320, [%r265+1096];
	fma.rn.f32 	%f321, %f320, %f199, %f318;
	fma.rn.f32 	%f322, %f320, %f201, %f319;
	ld.shared.f32 	%f323, [%r265+1100];
	fma.rn.f32 	%f324, %f323, %f204, %f321;
	fma.rn.f32 	%f325, %f323, %f206, %f322;
	ld.shared.f32 	%f326, [%r265+1104];
	fma.rn.f32 	%f327, %f326, %f209, %f324;
	fma.rn.f32 	%f328, %f326, %f211, %f325;
	ld.shared.f32 	%f329, [%r265+1108];
	fma.rn.f32 	%f330, %f329, %f214, %f327;
	fma.rn.f32 	%f331, %f329, %f216, %f328;
	ld.shared.f32 	%f332, [%r265+1112];
	fma.rn.f32 	%f333, %f332, %f219, %f330;
	fma.rn.f32 	%f334, %f332, %f221, %f331;
	ld.shared.f32 	%f335, [%r265+1116];
	fma.rn.f32 	%f336, %f335, %f224, %f333;
	fma.rn.f32 	%f337, %f335, %f226, %f334;
	ld.shared.f32 	%f338, [%r265+1120];
	fma.rn.f32 	%f339, %f338, %f229, %f336;
	fma.rn.f32 	%f340, %f338, %f231, %f337;
	ld.shared.f32 	%f341, [%r265+1124];
	fma.rn.f32 	%f342, %f341, %f234, %f339;
	fma.rn.f32 	%f343, %f341, %f236, %f340;
	ld.shared.f32 	%f344, [%r265+1128];
	fma.rn.f32 	%f345, %f344, %f239, %f342;
	fma.rn.f32 	%f346, %f344, %f241, %f343;
	ld.shared.f32 	%f347, [%r265+1132];
	fma.rn.f32 	%f348, %f347, %f244, %f345;
	fma.rn.f32 	%f349, %f347, %f246, %f346;
	ld.shared.f32 	%f350, [%r265+1136];
	fma.rn.f32 	%f351, %f350, %f249, %f348;
	fma.rn.f32 	%f352, %f350, %f251, %f349;
	ld.shared.f32 	%f353, [%r265+1140];
	fma.rn.f32 	%f354, %f353, %f254, %f351;
	fma.rn.f32 	%f355, %f353, %f256, %f352;
	ld.shared.f32 	%f356, [%r265+1144];
	fma.rn.f32 	%f357, %f356, %f259, %f354;
	fma.rn.f32 	%f358, %f356, %f261, %f355;
	ld.shared.f32 	%f359, [%r265+1148];
	fma.rn.f32 	%f986, %f359, %f264, %f357;
	fma.rn.f32 	%f985, %f359, %f265, %f358;
	ld.shared.f32 	%f360, [%r265+2048];
	fma.rn.f32 	%f361, %f360, %f109, %f984;
	fma.rn.f32 	%f362, %f360, %f111, %f983;
	ld.shared.f32 	%f363, [%r265+2052];
	fma.rn.f32 	%f364, %f363, %f114, %f361;
	fma.rn.f32 	%f365, %f363, %f116, %f362;
	ld.shared.f32 	%f366, [%r265+2056];
	fma.rn.f32 	%f367, %f366, %f119, %f364;
	fma.rn.f32 	%f368, %f366, %f121, %f365;
	ld.shared.f32 	%f369, [%r265+2060];
	fma.rn.f32 	%f370, %f369, %f124, %f367;
	fma.rn.f32 	%f371, %f369, %f126, %f368;
	ld.shared.f32 	%f372, [%r265+2064];
	fma.rn.f32 	%f373, %f372, %f129, %f370;
	fma.rn.f32 	%f374, %f372, %f131, %f371;
	ld.shared.f32 	%f375, [%r265+2068];
	fma.rn.f32 	%f376, %f375, %f134, %f373;
	fma.rn.f32 	%f377, %f375, %f136, %f374;
	ld.shared.f32 	%f378, [%r265+2072];
	fma.rn.f32 	%f379, %f378, %f139, %f376;
	fma.rn.f32 	%f380, %f378, %f141, %f377;
	ld.shared.f32 	%f381, [%r265+2076];
	fma.rn.f32 	%f382, %f381, %f144, %f379;
	fma.rn.f32 	%f383, %f381, %f146, %f380;
	ld.shared.f32 	%f384, [%r265+2080];
	fma.rn.f32 	%f385, %f384, %f149, %f382;
	fma.rn.f32 	%f386, %f384, %f151, %f383;
	ld.shared.f32 	%f387, [%r265+2084];
	fma.rn.f32 	%f388, %f387, %f154, %f385;
	fma.rn.f32 	%f389, %f387, %f156, %f386;
	ld.shared.f32 	%f390, [%r265+2088];
	fma.rn.f32 	%f391, %f390, %f159, %f388;
	fma.rn.f32 	%f392, %f390, %f161, %f389;
	ld.shared.f32 	%f393, [%r265+2092];
	fma.rn.f32 	%f394, %f393, %f164, %f391;
	fma.rn.f32 	%f395, %f393, %f166, %f392;
	ld.shared.f32 	%f396, [%r265+2096];
	fma.rn.f32 	%f397, %f396, %f169, %f394;
	fma.rn.f32 	%f398, %f396, %f171, %f395;
	ld.shared.f32 	%f399, [%r265+2100];
	fma.rn.f32 	%f400, %f399, %f174, %f397;
	fma.rn.f32 	%f401, %f399, %f176, %f398;
	ld.shared.f32 	%f402, [%r265+2104];
	fma.rn.f32 	%f403, %f402, %f179, %f400;
	fma.rn.f32 	%f404, %f402, %f181, %f401;
	ld.shared.f32 	%f405, [%r265+2108];
	fma.rn.f32 	%f406, %f405, %f184, %f403;
	fma.rn.f32 	%f407, %f405, %f186, %f404;
	ld.shared.f32 	%f408, [%r265+2112];
	fma.rn.f32 	%f409, %f408, %f189, %f406;
	fma.rn.f32 	%f410, %f408, %f191, %f407;
	ld.shared.f32 	%f411, [%r265+2116];
	fma.rn.f32 	%f412, %f411, %f194, %f409;
	fma.rn.f32 	%f413, %f411, %f196, %f410;
	ld.shared.f32 	%f414, [%r265+2120];
	fma.rn.f32 	%f415, %f414, %f199, %f412;
	fma.rn.f32 	%f416, %f414, %f201, %f413;
	ld.shared.f32 	%f417, [%r265+2124];
	fma.rn.f32 	%f418, %f417, %f204, %f415;
	fma.rn.f32 	%f419, %f417, %f206, %f416;
	ld.shared.f32 	%f420, [%r265+2128];
	fma.rn.f32 	%f421, %f420, %f209, %f418;
	fma.rn.f32 	%f422, %f420, %f211, %f419;
	ld.shared.f32 	%f423, [%r265+2132];
	fma.rn.f32 	%f424, %f423, %f214, %f421;
	fma.rn.f32 	%f425, %f423, %f216, %f422;
	ld.shared.f32 	%f426, [%r265+2136];
	fma.rn.f32 	%f427, %f426, %f219, %f424;
	fma.rn.f32 	%f428, %f426, %f221, %f425;
	ld.shared.f32 	%f429, [%r265+2140];
	fma.rn.f32 	%f430, %f429, %f224, %f427;
	fma.rn.f32 	%f431, %f429, %f226, %f428;
	ld.shared.f32 	%f432, [%r265+2144];
	fma.rn.f32 	%f433, %f432, %f229, %f430;
	fma.rn.f32 	%f434, %f432, %f231, %f431;
	ld.shared.f32 	%f435, [%r265+2148];
	fma.rn.f32 	%f436, %f435, %f234, %f433;
	fma.rn.f32 	%f437, %f435, %f236, %f434;
	ld.shared.f32 	%f438, [%r265+2152];
	fma.rn.f32 	%f439, %f438, %f239, %f436;
	fma.rn.f32 	%f440, %f438, %f241, %f437;
	ld.shared.f32 	%f441, [%r265+2156];
	fma.rn.f32 	%f442, %f441, %f244, %f439;
	fma.rn.f32 	%f443, %f441, %f246, %f440;
	ld.shared.f32 	%f444, [%r265+2160];
	fma.rn.f32 	%f445, %f444, %f249, %f442;
	fma.rn.f32 	%f446, %f444, %f251, %f443;
	ld.shared.f32 	%f447, [%r265+2164];
	fma.rn.f32 	%f448, %f447, %f254, %f445;
	fma.rn.f32 	%f449, %f447, %f256, %f446;
	ld.shared.f32 	%f450, [%r265+2168];
	fma.rn.f32 	%f451, %f450, %f259, %f448;
	fma.rn.f32 	%f452, %f450, %f261, %f449;
	ld.shared.f32 	%f453, [%r265+2172];
	fma.rn.f32 	%f984, %f453, %f264, %f451;
	fma.rn.f32 	%f983, %f453, %f265, %f452;
	ld.shared.f32 	%f454, [%r265+3072];
	fma.rn.f32 	%f455, %f454, %f109, %f982;
	fma.rn.f32 	%f456, %f454, %f111, %f981;
	ld.shared.f32 	%f457, [%r265+3076];
	fma.rn.f32 	%f458, %f457, %f114, %f455;
	fma.rn.f32 	%f459, %f457, %f116, %f456;
	ld.shared.f32 	%f460, [%r265+3080];
	fma.rn.f32 	%f461, %f460, %f119, %f458;
	fma.rn.f32 	%f462, %f460, %f121, %f459;
	ld.shared.f32 	%f463, [%r265+3084];
	fma.rn.f32 	%f464, %f463, %f124, %f461;
	fma.rn.f32 	%f465, %f463, %f126, %f462;
	ld.shared.f32 	%f466, [%r265+3088];
	fma.rn.f32 	%f467, %f466, %f129, %f464;
	fma.rn.f32 	%f468, %f466, %f131, %f465;
	ld.shared.f32 	%f469, [%r265+3092];
	fma.rn.f32 	%f470, %f469, %f134, %f467;
	fma.rn.f32 	%f471, %f469, %f136, %f468;
	ld.shared.f32 	%f472, [%r265+3096];
	fma.rn.f32 	%f473, %f472, %f139, %f470;
	fma.rn.f32 	%f474, %f472, %f141, %f471;
	ld.shared.f32 	%f475, [%r265+3100];
	fma.rn.f32 	%f476, %f475, %f144, %f473;
	fma.rn.f32 	%f477, %f475, %f146, %f474;
	ld.shared.f32 	%f478, [%r265+3104];
	fma.rn.f32 	%f479, %f478, %f149, %f476;
	fma.rn.f32 	%f480, %f478, %f151, %f477;
	ld.shared.f32 	%f481, [%r265+3108];
	fma.rn.f32 	%f482, %f481, %f154, %f479;
	fma.rn.f32 	%f483, %f481, %f156, %f480;
	ld.shared.f32 	%f484, [%r265+3112];
	fma.rn.f32 	%f485, %f484, %f159, %f482;
	fma.rn.f32 	%f486, %f484, %f161, %f483;
	ld.shared.f32 	%f487, [%r265+3116];
	fma.rn.f32 	%f488, %f487, %f164, %f485;
	fma.rn.f32 	%f489, %f487, %f166, %f486;
	ld.shared.f32 	%f490, [%r265+3120];
	fma.rn.f32 	%f491, %f490, %f169, %f488;
	fma.rn.f32 	%f492, %f490, %f171, %f489;
	ld.shared.f32 	%f493, [%r265+3124];
	fma.rn.f32 	%f494, %f493, %f174, %f491;
	fma.rn.f32 	%f495, %f493, %f176, %f492;
	ld.shared.f32 	%f496, [%r265+3128];
	fma.rn.f32 	%f497, %f496, %f179, %f494;
	fma.rn.f32 	%f498, %f496, %f181, %f495;
	ld.shared.f32 	%f499, [%r265+3132];
	fma.rn.f32 	%f500, %f499, %f184, %f497;
	fma.rn.f32 	%f501, %f499, %f186, %f498;
	ld.shared.f32 	%f502, [%r265+3136];
	fma.rn.f32 	%f503, %f502, %f189, %f500;
	fma.rn.f32 	%f504, %f502, %f191, %f501;
	ld.shared.f32 	%f505, [%r265+3140];
	fma.rn.f32 	%f506, %f505, %f194, %f503;
	fma.rn.f32 	%f507, %f505, %f196, %f504;
	ld.shared.f32 	%f508, [%r265+3144];
	fma.rn.f32 	%f509, %f508, %f199, %f506;
	fma.rn.f32 	%f510, %f508, %f201, %f507;
	ld.shared.f32 	%f511, [%r265+3148];
	fma.rn.f32 	%f512, %f511, %f204, %f509;
	fma.rn.f32 	%f513, %f511, %f206, %f510;
	ld.shared.f32 	%f514, [%r265+3152];
	fma.rn.f32 	%f515, %f514, %f209, %f512;
	fma.rn.f32 	%f516, %f514, %f211, %f513;
	ld.shared.f32 	%f517, [%r265+3156];
	fma.rn.f32 	%f518, %f517, %f214, %f515;
	fma.rn.f32 	%f519, %f517, %f216, %f516;
	ld.shared.f32 	%f520, [%r265+3160];
	fma.rn.f32 	%f521, %f520, %f219, %f518;
	fma.rn.f32 	%f522, %f520, %f221, %f519;
	ld.shared.f32 	%f523, [%r265+3164];
	fma.rn.f32 	%f524, %f523, %f224, %f521;
	fma.rn.f32 	%f525, %f523, %f226, %f522;
	ld.shared.f32 	%f526, [%r265+3168];
	fma.rn.f32 	%f527, %f526, %f229, %f524;
	fma.rn.f32 	%f528, %f526, %f231, %f525;
	ld.shared.f32 	%f529, [%r265+3172];
	fma.rn.f32 	%f530, %f529, %f234, %f527;
	fma.rn.f32 	%f531, %f529, %f236, %f528;
	ld.shared.f32 	%f532, [%r265+3176];
	fma.rn.f32 	%f533, %f532, %f239, %f530;
	fma.rn.f32 	%f534, %f532, %f241, %f531;
	ld.shared.f32 	%f535, [%r265+3180];
	fma.rn.f32 	%f536, %f535, %f244, %f533;
	fma.rn.f32 	%f537, %f535, %f246, %f534;
	ld.shared.f32 	%f538, [%r265+3184];
	fma.rn.f32 	%f539, %f538, %f249, %f536;
	fma.rn.f32 	%f540, %f538, %f251, %f537;
	ld.shared.f32 	%f541, [%r265+3188];
	fma.rn.f32 	%f542, %f541, %f254, %f539;
	fma.rn.f32 	%f543, %f541, %f256, %f540;
	ld.shared.f32 	%f544, [%r265+3192];
	fma.rn.f32 	%f545, %f544, %f259, %f542;
	fma.rn.f32 	%f546, %f544, %f261, %f543;
	ld.shared.f32 	%f547, [%r265+3196];
	fma.rn.f32 	%f982, %f547, %f264, %f545;
	fma.rn.f32 	%f981, %f547, %f265, %f546;
	ld.shared.f32 	%f548, [%r265+4096];
	fma.rn.f32 	%f549, %f548, %f109, %f980;
	fma.rn.f32 	%f550, %f548, %f111, %f979;
	ld.shared.f32 	%f551, [%r265+4100];
	fma.rn.f32 	%f552, %f551, %f114, %f549;
	fma.rn.f32 	%f553, %f551, %f116, %f550;
	ld.shared.f32 	%f554, [%r265+4104];
	fma.rn.f32 	%f555, %f554, %f119, %f552;
	fma.rn.f32 	%f556, %f554, %f121, %f553;
	ld.shared.f32 	%f557, [%r265+4108];
	fma.rn.f32 	%f558, %f557, %f124, %f555;
	fma.rn.f32 	%f559, %f557, %f126, %f556;
	ld.shared.f32 	%f560, [%r265+4112];
	fma.rn.f32 	%f561, %f560, %f129, %f558;
	fma.rn.f32 	%f562, %f560, %f131, %f559;
	ld.shared.f32 	%f563, [%r265+4116];
	fma.rn.f32 	%f564, %f563, %f134, %f561;
	fma.rn.f32 	%f565, %f563, %f136, %f562;
	ld.shared.f32 	%f566, [%r265+4120];
	fma.rn.f32 	%f567, %f566, %f139, %f564;
	fma.rn.f32 	%f568, %f566, %f141, %f565;
	ld.shared.f32 	%f569, [%r265+4124];
	fma.rn.f32 	%f570, %f569, %f144, %f567;
	fma.rn.f32 	%f571, %f569, %f146, %f568;
	ld.shared.f32 	%f572, [%r265+4128];
	fma.rn.f32 	%f573, %f572, %f149, %f570;
	fma.rn.f32 	%f574, %f572, %f151, %f571;
	ld.shared.f32 	%f575, [%r265+4132];
	fma.rn.f32 	%f576, %f575, %f154, %f573;
	fma.rn.f32 	%f577, %f575, %f156, %f574;
	ld.shared.f32 	%f578, [%r265+4136];
	fma.rn.f32 	%f579, %f578, %f159, %f576;
	fma.rn.f32 	%f580, %f578, %f161, %f577;
	ld.shared.f32 	%f581, [%r265+4140];
	fma.rn.f32 	%f582, %f581, %f164, %f579;
	fma.rn.f32 	%f583, %f581, %f166, %f580;
	ld.shared.f32 	%f584, [%r265+4144];
	fma.rn.f32 	%f585, %f584, %f169, %f582;
	fma.rn.f32 	%f586, %f584, %f171, %f583;
	ld.shared.f32 	%f587, [%r265+4148];
	fma.rn.f32 	%f588, %f587, %f174, %f585;
	fma.rn.f32 	%f589, %f587, %f176, %f586;
	ld.shared.f32 	%f590, [%r265+4152];
	fma.rn.f32 	%f591, %f590, %f179, %f588;
	fma.rn.f32 	%f592, %f590, %f181, %f589;
	ld.shared.f32 	%f593, [%r265+4156];
	fma.rn.f32 	%f594, %f593, %f184, %f591;
	fma.rn.f32 	%f595, %f593, %f186, %f592;
	ld.shared.f32 	%f596, [%r265+4160];
	fma.rn.f32 	%f597, %f596, %f189, %f594;
	fma.rn.f32 	%f598, %f596, %f191, %f595;
	ld.shared.f32 	%f599, [%r265+4164];
	fma.rn.f32 	%f600, %f599, %f194, %f597;
	fma.rn.f32 	%f601, %f599, %f196, %f598;
	ld.shared.f32 	%f602, [%r265+4168];
	fma.rn.f32 	%f603, %f602, %f199, %f600;
	fma.rn.f32 	%f604, %f602, %f201, %f601;
	ld.shared.f32 	%f605, [%r265+4172];
	fma.rn.f32 	%f606, %f605, %f204, %f603;
	fma.rn.f32 	%f607, %f605, %f206, %f604;
	ld.shared.f32 	%f608, [%r265+4176];
	fma.rn.f32 	%f609, %f608, %f209, %f606;
	fma.rn.f32 	%f610, %f608, %f211, %f607;
	ld.shared.f32 	%f611, [%r265+4180];
	fma.rn.f32 	%f612, %f611, %f214, %f609;
	fma.rn.f32 	%f613, %f611, %f216, %f610;
	ld.shared.f32 	%f614, [%r265+4184];
	fma.rn.f32 	%f615, %f614, %f219, %f612;
	fma.rn.f32 	%f616, %f614, %f221, %f613;
	ld.shared.f32 	%f617, [%r265+4188];
	fma.rn.f32 	%f618, %f617, %f224, %f615;
	fma.rn.f32 	%f619, %f617, %f226, %f616;
	ld.shared.f32 	%f620, [%r265+4192];
	fma.rn.f32 	%f621, %f620, %f229, %f618;
	fma.rn.f32 	%f622, %f620, %f231, %f619;
	ld.shared.f32 	%f623, [%r265+4196];
	fma.rn.f32 	%f624, %f623, %f234, %f621;
	fma.rn.f32 	%f625, %f623, %f236, %f622;
	ld.shared.f32 	%f626, [%r265+4200];
	fma.rn.f32 	%f627, %f626, %f239, %f624;
	fma.rn.f32 	%f628, %f626, %f241, %f625;
	ld.shared.f32 	%f629, [%r265+4204];
	fma.rn.f32 	%f630, %f629, %f244, %f627;
	fma.rn.f32 	%f631, %f629, %f246, %f628;
	ld.shared.f32 	%f632, [%r265+4208];
	fma.rn.f32 	%f633, %f632, %f249, %f630;
	fma.rn.f32 	%f634, %f632, %f251, %f631;
	ld.shared.f32 	%f635, [%r265+4212];
	fma.rn.f32 	%f636, %f635, %f254, %f633;
	fma.rn.f32 	%f637, %f635, %f256, %f634;
	ld.shared.f32 	%f638, [%r265+4216];
	fma.rn.f32 	%f639, %f638, %f259, %f636;
	fma.rn.f32 	%f640, %f638, %f261, %f637;
	ld.shared.f32 	%f641, [%r265+4220];
	fma.rn.f32 	%f980, %f641, %f264, %f639;
	fma.rn.f32 	%f979, %f641, %f265, %f640;
	ld.shared.f32 	%f642, [%r265+5120];
	fma.rn.f32 	%f643, %f642, %f109, %f978;
	fma.rn.f32 	%f644, %f642, %f111, %f977;
	ld.shared.f32 	%f645, [%r265+5124];
	fma.rn.f32 	%f646, %f645, %f114, %f643;
	fma.rn.f32 	%f647, %f645, %f116, %f644;
	ld.shared.f32 	%f648, [%r265+5128];
	fma.rn.f32 	%f649, %f648, %f119, %f646;
	fma.rn.f32 	%f650, %f648, %f121, %f647;
	ld.shared.f32 	%f651, [%r265+5132];
	fma.rn.f32 	%f652, %f651, %f124, %f649;
	fma.rn.f32 	%f653, %f651, %f126, %f650;
	ld.shared.f32 	%f654, [%r265+5136];
	fma.rn.f32 	%f655, %f654, %f129, %f652;
	fma.rn.f32 	%f656, %f654, %f131, %f653;
	ld.shared.f32 	%f657, [%r265+5140];
	fma.rn.f32 	%f658, %f657, %f134, %f655;
	fma.rn.f32 	%f659, %f657, %f136, %f656;
	ld.shared.f32 	%f660, [%r265+5144];
	fma.rn.f32 	%f661, %f660, %f139, %f658;
	fma.rn.f32 	%f662, %f660, %f141, %f659;
	ld.shared.f32 	%f663, [%r265+5148];
	fma.rn.f32 	%f664, %f663, %f144, %f661;
	fma.rn.f32 	%f665, %f663, %f146, %f662;
	ld.shared.f32 	%f666, [%r265+5152];
	fma.rn.f32 	%f667, %f666, %f149, %f664;
	fma.rn.f32 	%f668, %f666, %f151, %f665;
	ld.shared.f32 	%f669, [%r265+5156];
	fma.rn.f32 	%f670, %f669, %f154, %f667;
	fma.rn.f32 	%f671, %f669, %f156, %f668;
	ld.shared.f32 	%f672, [%r265+5160];
	fma.rn.f32 	%f673, %f672, %f159, %f670;
	fma.rn.f32 	%f674, %f672, %f161, %f671;
	ld.shared.f32 	%f675, [%r265+5164];
	fma.rn.f32 	%f676, %f675, %f164, %f673;
	fma.rn.f32 	%f677, %f675, %f166, %f674;
	ld.shared.f32 	%f678, [%r265+5168];
	fma.rn.f32 	%f679, %f678, %f169, %f676;
	fma.rn.f32 	%f680, %f678, %f171, %f677;
	ld.shared.f32 	%f681, [%r265+5172];
	fma.rn.f32 	%f682, %f681, %f174, %f679;
	fma.rn.f32 	%f683, %f681, %f176, %f680;
	ld.shared.f32 	%f684, [%r265+5176];
	fma.rn.f32 	%f685, %f684, %f179, %f682;
	fma.rn.f32 	%f686, %f684, %f181, %f683;
	ld.shared.f32 	%f687, [%r265+5180];
	fma.rn.f32 	%f688, %f687, %f184, %f685;
	fma.rn.f32 	%f689, %f687, %f186, %f686;
	ld.shared.f32 	%f690, [%r265+5184];
	fma.rn.f32 	%f691, %f690, %f189, %f688;
	fma.rn.f32 	%f692, %f690, %f191, %f689;
	ld.shared.f32 	%f693, [%r265+5188];
	fma.rn.f32 	%f694, %f693, %f194, %f691;
	fma.rn.f32 	%f695, %f693, %f196, %f692;
	ld.shared.f32 	%f696, [%r265+5192];
	fma.rn.f32 	%f697, %f696, %f199, %f694;
	fma.rn.f32 	%f698, %f696, %f201, %f695;
	ld.shared.f32 	%f699, [%r265+5196];
	fma.rn.f32 	%f700, %f699, %f204, %f697;
	fma.rn.f32 	%f701, %f699, %f206, %f698;
	ld.shared.f32 	%f702, [%r265+5200];
	fma.rn.f32 	%f703, %f702, %f209, %f700;
	fma.rn.f32 	%f704, %f702, %f211, %f701;
	ld.shared.f32 	%f705, [%r265+5204];
	fma.rn.f32 	%f706, %f705, %f214, %f703;
	fma.rn.f32 	%f707, %f705, %f216, %f704;
	ld.shared.f32 	%f708, [%r265+5208];
	fma.rn.f32 	%f709, %f708, %f219, %f706;
	fma.rn.f32 	%f710, %f708, %f221, %f707;
	ld.shared.f32 	%f711, [%r265+5212];
	fma.rn.f32 	%f712, %f711, %f224, %f709;
	fma.rn.f32 	%f713, %f711, %f226, %f710;
	ld.shared.f32 	%f714, [%r265+5216];
	fma.rn.f32 	%f715, %f714, %f229, %f712;
	fma.rn.f32 	%f716, %f714, %f231, %f713;
	ld.shared.f32 	%f717, [%r265+5220];
	fma.rn.f32 	%f718, %f717, %f234, %f715;
	fma.rn.f32 	%f719, %f717, %f236, %f716;
	ld.shared.f32 	%f720, [%r265+5224];
	fma.rn.f32 	%f721, %f720, %f239, %f718;
	fma.rn.f32 	%f722, %f720, %f241, %f719;
	ld.shared.f32 	%f723, [%r265+5228];
	fma.rn.f32 	%f724, %f723, %f244, %f721;
	fma.rn.f32 	%f725, %f723, %f246, %f722;
	ld.shared.f32 	%f726, [%r265+5232];
	fma.rn.f32 	%f727, %f726, %f249, %f724;
	fma.rn.f32 	%f728, %f726, %f251, %f725;
	ld.shared.f32 	%f729, [%r265+5236];
	fma.rn.f32 	%f730, %f729, %f254, %f727;
	fma.rn.f32 	%f731, %f729, %f256, %f728;
	ld.shared.f32 	%f732, [%r265+5240];
	fma.rn.f32 	%f733, %f732, %f259, %f730;
	fma.rn.f32 	%f734, %f732, %f261, %f731;
	ld.shared.f32 	%f735, [%r265+5244];
	fma.rn.f32 	%f978, %f735, %f264, %f733;
	fma.rn.f32 	%f977, %f735, %f265, %f734;
	ld.shared.f32 	%f736, [%r265+6144];
	fma.rn.f32 	%f737, %f736, %f109, %f976;
	fma.rn.f32 	%f738, %f736, %f111, %f975;
	ld.shared.f32 	%f739, [%r265+6148];
	fma.rn.f32 	%f740, %f739, %f114, %f737;
	fma.rn.f32 	%f741, %f739, %f116, %f738;
	ld.shared.f32 	%f742, [%r265+6152];
	fma.rn.f32 	%f743, %f742, %f119, %f740;
	fma.rn.f32 	%f744, %f742, %f121, %f741;
	ld.shared.f32 	%f745, [%r265+6156];
	fma.rn.f32 	%f746, %f745, %f124, %f743;
	fma.rn.f32 	%f747, %f745, %f126, %f744;
	ld.shared.f32 	%f748, [%r265+6160];
	fma.rn.f32 	%f749, %f748, %f129, %f746;
	fma.rn.f32 	%f750, %f748, %f131, %f747;
	ld.shared.f32 	%f751, [%r265+6164];
	fma.rn.f32 	%f752, %f751, %f134, %f749;
	fma.rn.f32 	%f753, %f751, %f136, %f750;
	ld.shared.f32 	%f754, [%r265+6168];
	fma.rn.f32 	%f755, %f754, %f139, %f752;
	fma.rn.f32 	%f756, %f754, %f141, %f753;
	ld.shared.f32 	%f757, [%r265+6172];
	fma.rn.f32 	%f758, %f757, %f144, %f755;
	fma.rn.f32 	%f759, %f757, %f146, %f756;
	ld.shared.f32 	%f760, [%r265+6176];
	fma.rn.f32 	%f761, %f760, %f149, %f758;
	fma.rn.f32 	%f762, %f760, %f151, %f759;
	ld.shared.f32 	%f763, [%r265+6180];
	fma.rn.f32 	%f764, %f763, %f154, %f761;
	fma.rn.f32 	%f765, %f763, %f156, %f762;
	ld.shared.f32 	%f766, [%r265+6184];
	fma.rn.f32 	%f767, %f766, %f159, %f764;
	fma.rn.f32 	%f768, %f766, %f161, %f765;
	ld.shared.f32 	%f769, [%r265+6188];
	fma.rn.f32 	%f770, %f769, %f164, %f767;
	fma.rn.f32 	%f771, %f769, %f166, %f768;
	ld.shared.f32 	%f772, [%r265+6192];
	fma.rn.f32 	%f773, %f772, %f169, %f770;
	fma.rn.f32 	%f774, %f772, %f171, %f771;
	ld.shared.f32 	%f775, [%r265+6196];
	fma.rn.f32 	%f776, %f775, %f174, %f773;
	fma.rn.f32 	%f777, %f775, %f176, %f774;
	ld.shared.f32 	%f778, [%r265+6200];
	fma.rn.f32 	%f779, %f778, %f179, %f776;
	fma.rn.f32 	%f780, %f778, %f181, %f777;
	ld.shared.f32 	%f781, [%r265+6204];
	fma.rn.f32 	%f782, %f781, %f184, %f779;
	fma.rn.f32 	%f783, %f781, %f186, %f780;
	ld.shared.f32 	%f784, [%r265+6208];
	fma.rn.f32 	%f785, %f784, %f189, %f782;
	fma.rn.f32 	%f786, %f784, %f191, %f783;
	ld.shared.f32 	%f787, [%r265+6212];
	fma.rn.f32 	%f788, %f787, %f194, %f785;
	fma.rn.f32 	%f789, %f787, %f196, %f786;
	ld.shared.f32 	%f790, [%r265+6216];
	fma.rn.f32 	%f791, %f790, %f199, %f788;
	fma.rn.f32 	%f792, %f790, %f201, %f789;
	ld.shared.f32 	%f793, [%r265+6220];
	fma.rn.f32 	%f794, %f793, %f204, %f791;
	fma.rn.f32 	%f795, %f793, %f206, %f792;
	ld.shared.f32 	%f796, [%r265+6224];
	fma.rn.f32 	%f797, %f796, %f209, %f794;
	fma.rn.f32 	%f798, %f796, %f211, %f795;
	ld.shared.f32 	%f799, [%r265+6228];
	fma.rn.f32 	%f800, %f799, %f214, %f797;
	fma.rn.f32 	%f801, %f799, %f216, %f798;
	ld.shared.f32 	%f802, [%r265+6232];
	fma.rn.f32 	%f803, %f802, %f219, %f800;
	fma.rn.f32 	%f804, %f802, %f221, %f801;
	ld.shared.f32 	%f805, [%r265+6236];
	fma.rn.f32 	%f806, %f805, %f224, %f803;
	fma.rn.f32 	%f807, %f805, %f226, %f804;
	ld.shared.f32 	%f808, [%r265+6240];
	fma.rn.f32 	%f809, %f808, %f229, %f806;
	fma.rn.f32 	%f810, %f808, %f231, %f807;
	ld.shared.f32 	%f811, [%r265+6244];
	fma.rn.f32 	%f812, %f811, %f234, %f809;
	fma.rn.f32 	%f813, %f811, %f236, %f810;
	ld.shared.f32 	%f814, [%r265+6248];
	fma.rn.f32 	%f815, %f814, %f239, %f812;
	fma.rn.f32 	%f816, %f814, %f241, %f813;
	ld.shared.f32 	%f817, [%r265+6252];
	fma.rn.f32 	%f818, %f817, %f244, %f815;
	fma.rn.f32 	%f819, %f817, %f246, %f816;
	ld.shared.f32 	%f820, [%r265+6256];
	fma.rn.f32 	%f821, %f820, %f249, %f818;
	fma.rn.f32 	%f822, %f820, %f251, %f819;
	ld.shared.f32 	%f823, [%r265+6260];
	fma.rn.f32 	%f824, %f823, %f254, %f821;
	fma.rn.f32 	%f825, %f823, %f256, %f822;
	ld.shared.f32 	%f826, [%r265+6264];
	fma.rn.f32 	%f827, %f826, %f259, %f824;
	fma.rn.f32 	%f828, %f826, %f261, %f825;
	ld.shared.f32 	%f829, [%r265+6268];
	fma.rn.f32 	%f976, %f829, %f264, %f827;
	fma.rn.f32 	%f975, %f829, %f265, %f828;
	ld.shared.f32 	%f830, [%r265+7168];
	fma.rn.f32 	%f831, %f830, %f109, %f974;
	fma.rn.f32 	%f832, %f830, %f111, %f973;
	ld.shared.f32 	%f833, [%r265+7172];
	fma.rn.f32 	%f834, %f833, %f114, %f831;
	fma.rn.f32 	%f835, %f833, %f116, %f832;
	ld.shared.f32 	%f836, [%r265+7176];
	fma.rn.f32 	%f837, %f836, %f119, %f834;
	fma.rn.f32 	%f838, %f836, %f121, %f835;
	ld.shared.f32 	%f839, [%r265+7180];
	fma.rn.f32 	%f840, %f839, %f124, %f837;
	fma.rn.f32 	%f841, %f839, %f126, %f838;
	ld.shared.f32 	%f842, [%r265+7184];
	fma.rn.f32 	%f843, %f842, %f129, %f840;
	fma.rn.f32 	%f844, %f842, %f131, %f841;
	ld.shared.f32 	%f845, [%r265+7188];
	fma.rn.f32 	%f846, %f845, %f134, %f843;
	fma.rn.f32 	%f847, %f845, %f136, %f844;
	ld.shared.f32 	%f848, [%r265+7192];
	fma.rn.f32 	%f849, %f848, %f139, %f846;
	fma.rn.f32 	%f850, %f848, %f141, %f847;
	ld.shared.f32 	%f851, [%r265+7196];
	fma.rn.f32 	%f852, %f851, %f144, %f849;
	fma.rn.f32 	%f853, %f851, %f146, %f850;
	ld.shared.f32 	%f854, [%r265+7200];
	fma.rn.f32 	%f855, %f854, %f149, %f852;
	fma.rn.f32 	%f856, %f854, %f151, %f853;
	ld.shared.f32 	%f857, [%r265+7204];
	fma.rn.f32 	%f858, %f857, %f154, %f855;
	fma.rn.f32 	%f859, %f857, %f156, %f856;
	ld.shared.f32 	%f860, [%r265+7208];
	fma.rn.f32 	%f861, %f860, %f159, %f858;
	fma.rn.f32 	%f862, %f860, %f161, %f859;
	ld.shared.f32 	%f863, [%r265+7212];
	fma.rn.f32 	%f864, %f863, %f164, %f861;
	fma.rn.f32 	%f865, %f863, %f166, %f862;
	ld.shared.f32 	%f866, [%r265+7216];
	fma.rn.f32 	%f867, %f866, %f169, %f864;
	fma.rn.f32 	%f868, %f866, %f171, %f865;
	ld.shared.f32 	%f869, [%r265+7220];
	fma.rn.f32 	%f870, %f869, %f174, %f867;
	fma.rn.f32 	%f871, %f869, %f176, %f868;
	ld.shared.f32 	%f872, [%r265+7224];
	fma.rn.f32 	%f873, %f872, %f179, %f870;
	fma.rn.f32 	%f874, %f872, %f181, %f871;
	ld.shared.f32 	%f875, [%r265+7228];
	fma.rn.f32 	%f876, %f875, %f184, %f873;
	fma.rn.f32 	%f877, %f875, %f186, %f874;
	ld.shared.f32 	%f878, [%r265+7232];
	fma.rn.f32 	%f879, %f878, %f189, %f876;
	fma.rn.f32 	%f880, %f878, %f191, %f877;
	ld.shared.f32 	%f881, [%r265+7236];
	fma.rn.f32 	%f882, %f881, %f194, %f879;
	fma.rn.f32 	%f883, %f881, %f196, %f880;
	ld.shared.f32 	%f884, [%r265+7240];
	fma.rn.f32 	%f885, %f884, %f199, %f882;
	fma.rn.f32 	%f886, %f884, %f201, %f883;
	ld.shared.f32 	%f887, [%r265+7244];
	fma.rn.f32 	%f888, %f887, %f204, %f885;
	fma.rn.f32 	%f889, %f887, %f206, %f886;
	ld.shared.f32 	%f890, [%r265+7248];
	fma.rn.f32 	%f891, %f890, %f209, %f888;
	fma.rn.f32 	%f892, %f890, %f211, %f889;
	ld.shared.f32 	%f893, [%r265+7252];
	fma.rn.f32 	%f894, %f893, %f214, %f891;
	fma.rn.f32 	%f895, %f893, %f216, %f892;
	ld.shared.f32 	%f896, [%r265+7256];
	fma.rn.f32 	%f897, %f896, %f219, %f894;
	fma.rn.f32 	%f898, %f896, %f221, %f895;
	ld.shared.f32 	%f899, [%r265+7260];
	fma.rn.f32 	%f900, %f899, %f224, %f897;
	fma.rn.f32 	%f901, %f899, %f226, %f898;
	ld.shared.f32 	%f902, [%r265+7264];
	fma.rn.f32 	%f903, %f902, %f229, %f900;
	fma.rn.f32 	%f904, %f902, %f231, %f901;
	ld.shared.f32 	%f905, [%r265+7268];
	fma.rn.f32 	%f906, %f905, %f234, %f903;
	fma.rn.f32 	%f907, %f905, %f236, %f904;
	ld.shared.f32 	%f908, [%r265+7272];
	fma.rn.f32 	%f909, %f908, %f239, %f906;
	fma.rn.f32 	%f910, %f908, %f241, %f907;
	ld.shared.f32 	%f911, [%r265+7276];
	fma.rn.f32 	%f912, %f911, %f244, %f909;
	fma.rn.f32 	%f913, %f911, %f246, %f910;
	ld.shared.f32 	%f914, [%r265+7280];
	fma.rn.f32 	%f915, %f914, %f249, %f912;
	fma.rn.f32 	%f916, %f914, %f251, %f913;
	ld.shared.f32 	%f917, [%r265+7284];
	fma.rn.f32 	%f918, %f917, %f254, %f915;
	fma.rn.f32 	%f919, %f917, %f256, %f916;
	ld.shared.f32 	%f920, [%r265+7288];
	fma.rn.f32 	%f921, %f920, %f259, %f918;
	fma.rn.f32 	%f922, %f920, %f261, %f919;
	ld.shared.f32 	%f923, [%r265+7292];
	fma.rn.f32 	%f974, %f923, %f264, %f921;
	fma.rn.f32 	%f973, %f923, %f265, %f922;
	bar.sync 	0;
	add.s32 	%r285, %r285, 32;
	add.s32 	%r284, %r284, 32;
	add.s32 	%r283, %r283, 32;
	add.s32 	%r282, %r282, 32;
	add.s32 	%r281, %r281, 32;
	add.s32 	%r280, %r280, 32;
	add.s32 	%r279, %r279, 32;
	add.s64 	%rd112, %rd112, 128;
	add.s32 	%r278, %r278, 32;
	setp.lt.s32 	%p41, %r285, %r65;
	@%p41 bra 	$L__BB7_6;
$L__BB7_20:
	add.s64 	%rd111, %rd111, %rd91;
	add.s32 	%r277, %r277, 1;
	setp.lt.s32 	%p42, %r277, %r16;
	@%p42 bra 	$L__BB7_4;
$L__BB7_21:
	setp.ge.u32 	%p43, %r10, %r6;
	@%p43 bra 	$L__BB7_23;
	ld.param.f32 	%f940, [_Z18kConvolve_weight_cPfS_S_iiiiiiiiiiiiiiif_param_18];
	ld.param.u64 	%rd109, [_Z18kConvolve_weight_cPfS_S_iiiiiiiiiiiiiiif_param_0];
	mul.lo.s32 	%r266, %r6, %r66;
	mul.f32 	%f924, %f940, %f988;
	cvta.to.global.u64 	%rd92, %rd109;
	mul.wide.u32 	%rd93, %r11, 4;
	add.s64 	%rd94, %rd92, %rd93;
	st.global.f32 	[%rd94], %f924;
	mul.f32 	%f925, %f940, %f986;
	mul.wide.s32 	%rd95, %r266, 4;
	add.s64 	%rd96, %rd94, %rd95;
	st.global.f32 	[%rd96], %f925;
	mul.f32 	%f926, %f940, %f984;
	shl.b32 	%r267, %r266, 1;
	mul.wide.s32 	%rd97, %r267, 4;
	add.s64 	%rd98, %rd94, %rd97;
	st.global.f32 	[%rd98], %f926;
	mul.f32 	%f927, %f940, %f982;
	mul.lo.s32 	%r268, %r266, 3;
	mul.wide.s32 	%rd99, %r268, 4;
	add.s64 	%rd100, %rd94, %rd99;
	st.global.f32 	[%rd100], %f927;
	mul.f32 	%f928, %f940, %f980;
	shl.b32 	%r269, %r266, 2;
	mul.wide.s32 	%rd101, %r269, 4;
	add.s64 	%rd102, %rd94, %rd101;
	st.global.f32 	[%rd102], %f928;
	mul.f32 	%f929, %f940, %f978;
	mul.lo.s32 	%r270, %r266, 5;
	mul.wide.s32 	%rd103, %r270, 4;
	add.s64 	%rd104, %rd94, %rd103;
	st.global.f32 	[%rd104], %f929;
	mul.f32 	%f930, %f940, %f976;
	mul.lo.s32 	%r271, %r266, 6;
	mul.wide.s32 	%rd105, %r271, 4;
	add.s64 	%rd106, %rd94, %rd105;
	st.global.f32 	[%rd106], %f930;
	mul.f32 	%f931, %f940, %f974;
	mul.lo.s32 	%r272, %r266, 7;
	mul.wide.s32 	%rd107, %r272, 4;
	add.s64 	%rd108, %rd94, %rd107;
	st.global.f32 	[%rd108], %f931;
	mul.f32 	%f932, %f940, %f987;
	st.global.f32 	[%rd94+64], %f932;
	mul.f32 	%f933, %f940, %f985;
	st.global.f32 	[%rd96+64], %f933;
	mul.f32 	%f934, %f940, %f983;
	st.global.f32 	[%rd98+64], %f934;
	mul.f32 	%f935, %f940, %f981;
	st.global.f32 	[%rd100+64], %f935;
	mul.f32 	%f936, %f940, %f979;
	st.global.f32 	[%rd102+64], %f936;
	mul.f32 	%f937, %f940, %f977;
	st.global.f32 	[%rd104+64], %f937;
	mul.f32 	%f938, %f940, %f975;
	st.global.f32 	[%rd106+64], %f938;
	mul.f32 	%f939, %f940, %f973;
	st.global.f32 	[%rd108+64], %f939;
$L__BB7_23:
	ret;

}
	// .globl	_Z20kConvolve_backward_cPfPKfS1_iiiiiiiiiiiii
.visible .entry _Z20kConvolve_backward_cPfPKfS1_iiiiiiiiiiiii(
	.param .u64 .ptr .align 1 _Z20kConvolve_backward_cPfPKfS1_iiiiiiiiiiiii_param_0,
	.param .u64 .ptr .align 1 _Z20kConvolve_backward_cPfPKfS1_iiiiiiiiiiiii_param_1,
	.param .u64 .ptr .align 1 _Z20kConvolve_backward_cPfPKfS1_iiiiiiiiiiiii_param_2,
	.param .u32 _Z20kConvolve_backward_cPfPKfS1_iiiiiiiiiiiii_param_3,
	.param .u32 _Z20kConvolve_backward_cPfPKfS1_iiiiiiiiiiiii_param_4,
	.param .u32 _Z20kConvolve_backward_cPfPKfS1_iiiiiiiiiiiii_param_5,
	.param .u32 _Z20kConvolve_backward_cPfPKfS1_iiiiiiiiiiiii_param_6,
	.param .u32 _Z20kConvolve_backward_cPfPKfS1_iiiiiiiiiiiii_param_7,
	.param .u32 _Z20kConvolve_backward_cPfPKfS1_iiiiiiiiiiiii_param_8,
	.param .u32 _Z20kConvolve_backward_cPfPKfS1_iiiiiiiiiiiii_param_9,
	.param .u32 _Z20kConvolve_backward_cPfPKfS1_iiiiiiiiiiiii_param_10,
	.param .u32 _Z20kConvolve_backward_cPfPKfS1_iiiiiiiiiiiii_param_11,
	.param .u32 _Z20kConvolve_backward_cPfPKfS1_iiiiiiiiiiiii_param_12,
	.param .u32 _Z20kConvolve_backward_cPfPKfS1_iiiiiiiiiiiii_param_13,
	.param .u32 _Z20kConvolve_backward_cPfPKfS1_iiiiiiiiiiiii_param_14,
	.param .u32 _Z20kConvolve_backward_cPfPKfS1_iiiiiiiiiiiii_param_15
)
{
	.reg .pred 	%p<17>;
	.reg .b32 	%r<164>;
	.reg .b32 	%f<217>;
	.reg .b64 	%rd<35>;
	// demoted variable
	.shared .align 4 .b8 _ZZ20kConvolve_backward_cPfPKfS1_iiiiiiiiiiiiiE9shFilters[1088];
	// demoted variable
	.shared .align 4 .b8 _ZZ20kConvolve_backward_cPfPKfS1_iiiiiiiiiiiiiE9shHidActs[2048];
	ld.param.u64 	%rd7, [_Z20kConvolve_backward_cPfPKfS1_iiiiiiiiiiiii_param_1];
	ld.param.u64 	%rd8, [_Z20kConvolve_backward_cPfPKfS1_iiiiiiiiiiiii_param_2];
	ld.param.u32 	%r51, [_Z20kConvolve_backward_cPfPKfS1_iiiiiiiiiiiii_param_3];
	ld.param.u32 	%r54, [_Z20kConvolve_backward_cPfPKfS1_iiiiiiiiiiiii_param_6];
	ld.param.u32 	%r55, [_Z20kConvolve_backward_cPfPKfS1_iiiiiiiiiiiii_param_7];
	ld.param.u32 	%r56, [_Z20kConvolve_backward_cPfPKfS1_iiiiiiiiiiiii_param_8];
	ld.param.u32 	%r58, [_Z20kConvolve_backward_cPfPKfS1_iiiiiiiiiiiii_param_10];
	ld.param.u32 	%r59, [_Z20kConvolve_backward_cPfPKfS1_iiiiiiiiiiiii_param_11];
	ld.param.u32 	%r60, [_Z20kConvolve_backward_cPfPKfS1_iiiiiiiiiiiii_param_12];
	ld.param.u32 	%r61, [_Z20kConvolve_backward_cPfPKfS1_iiiiiiiiiiiii_param_13];
	ld.param.u32 	%r63, [_Z20kConvolve_backward_cPfPKfS1_iiiiiiiiiiiii_param_14];
	ld.param.u32 	%r64, [_Z20kConvolve_backward_cPfPKfS1_iiiiiiiiiiiii_param_15];
	cvta.to.global.u64 	%rd1, %rd8;
	add.s32 	%r65, %r54, 31;
	shr.s32 	%r66, %r65, 31;
	shr.u32 	%r67, %r66, 27;
	add.s32 	%r68, %r65, %r67;
	shr.s32 	%r69, %r68, 5;
	mov.u32 	%r70, %ctaid.x;
	div.u32 	%r71, %r70, %r69;
	mul.lo.s32 	%r72, %r71, %r69;
	sub.s32 	%r73, %r70, %r72;
	shl.b32 	%r74, %r73, 5;
	shl.b32 	%r1, %r71, 4;
	div.s32 	%r75, %r63, %r64;
	div.s32 	%r2, %r1, %r75;
	mul.lo.s32 	%r76, %r2, %r75;
	sub.s32 	%r3, %r1, %r76;
	div.s32 	%r4, %r55, %r64;
	mov.u32 	%r77, %ctaid.y;
	div.s32 	%r78, %r77, %r59;
	mul.lo.s32 	%r79, %r78, %r59;
	sub.s32 	%r5, %r77, %r79;
	rem.s32 	%r6, %r78, %r58;
	mul.lo.s32 	%r80, %r59, %r58;
	div.s32 	%r7, %r77, %r80;
	mul.lo.s32 	%r81, %r56, %r56;
	mul.lo.s32 	%r8, %r81, %r56;
	mov.u32 	%r9, %tid.y;
	shl.b32 	%r82, %r9, 5;
	mov.u32 	%r10, %tid.x;
	add.s32 	%r11, %r82, %r10;
	shr.u32 	%r12, %r11, 5;
	and.b32  	%r13, %r10, 31;
	or.b32  	%r14, %r74, %r13;
	add.s32 	%r15, %r74, %r10;
	sub.s32 	%r16, %r7, %r60;
	setp.lt.s32 	%p1, %r16, %r56;
	mov.b32 	%r158, 0;
	@%p1 bra 	$L__BB8_2;
	add.s32 	%r83, %r60, %r56;
	sub.s32 	%r84, %r7, %r83;
	div.s32 	%r85, %r84, %r61;
	add.s32 	%r158, %r85, 1;
$L__BB8_2:
	div.s32 	%r87, %r16, %r61;
	setp.gt.s32 	%p2, %r51, %r87;
	add.s32 	%r88, %r87, 1;
	selp.b32 	%r19, %r88, %r51, %p2;
	sub.s32 	%r20, %r6, %r60;
	setp.lt.s32 	%p3, %r20, %r56;
	mov.b32 	%r156, 0;
	@%p3 bra 	$L__BB8_4;
	add.s32 	%r89, %r60, %r56;
	sub.s32 	%r90, %r6, %r89;
	div.s32 	%r91, %r90, %r61;
	add.s32 	%r156, %r91, 1;
$L__BB8_4:
	ld.param.u32 	%r146, [_Z20kConvolve_backward_cPfPKfS1_iiiiiiiiiiiii_param_4];
	div.s32 	%r93, %r20, %r61;
	setp.gt.s32 	%p4, %r146, %r93;
	add.s32 	%r94, %r93, 1;
	selp.b32 	%r23, %r94, %r146, %p4;
	sub.s32 	%r24, %r5, %r60;
	setp.lt.s32 	%p5, %r24, %r56;
	mov.b32 	%r157, 0;
	@%p5 bra 	$L__BB8_6;
	add.s32 	%r95, %r60, %r56;
	sub.s32 	%r96, %r5, %r95;
	div.s32 	%r97, %r96, %r61;
	add.s32 	%r157, %r97, 1;
$L__BB8_6:
	ld.param.u32 	%r149, [_Z20kConvolve_backward_cPfPKfS1_iiiiiiiiiiiii_param_5];
	div.s32 	%r98, %r24, %r61;
	setp.gt.s32 	%p6, %r149, %r98;
	add.s32 	%r99, %r98, 1;
	selp.b32 	%r27, %r99, %r149, %p6;
	shl.b32 	%r100, %r12, 7;
	mov.u32 	%r101, _ZZ20kConvolve_backward_cPfPKfS1_iiiiiiiiiiiiiE9shHidActs;
	add.s32 	%r102, %r101, %r100;
	shl.b32 	%r103, %r13, 2;
	add.s32 	%r28, %r102, %r103;
	setp.ge.s32 	%p7, %r158, %r19;
	mov.f32 	%f201, 0f00000000;
	mov.f32 	%f202, %f201;
	mov.f32 	%f203, %f201;
	mov.f32 	%f204, %f201;
	@%p7 bra 	$L__BB8_21;
	ld.param.u32 	%r150, [_Z20kConvolve_backward_cPfPKfS1_iiiiiiiiiiiii_param_5];
	ld.param.u32 	%r147, [_Z20kConvolve_backward_cPfPKfS1_iiiiiiiiiiiii_param_4];
	mul.lo.s32 	%r104, %r4, %r2;
	shr.u32 	%r105, %r11, 4;
	and.b32  	%r106, %r10, 15;
	mul.lo.s32 	%r107, %r147, %r51;
	mul.lo.s32 	%r108, %r107, %r150;
	mul.lo.s32 	%r109, %r108, %r54;
	mul.lo.s32 	%r110, %r8, %r55;
	mov.u32 	%r111, _ZZ20kConvolve_backward_cPfPKfS1_iiiiiiiiiiiiiE9shFilters;
	mad.lo.s32 	%r112, %r105, 68, %r111;
	shl.b32 	%r113, %r10, 2;
	add.s32 	%r29, %r101, %r113;
	shl.b32 	%r30, %r109, 2;
	shl.b32 	%r31, %r109, 3;
	mul.lo.s32 	%r32, %r109, 12;
	and.b32  	%r115, %r113, 60;
	add.s32 	%r33, %r112, %r115;
	shl.b32 	%r116, %r110, 3;
	mad.lo.s32 	%r34, %r9, 68, %r111;
	mul.wide.s32 	%rd9, %r116, 4;
	add.s64 	%rd2, %rd1, %rd9;
	add.s32 	%r117, %r3, %r105;
	mad.lo.s32 	%r118, %r110, %r117, %r104;
	add.s32 	%r119, %r118, %r106;
	cvt.s64.s32 	%rd3, %r119;
	mul.lo.s32 	%r120, %r54, %r150;
	mul.lo.s32 	%r121, %r107, %r120;
	shl.b32 	%r35, %r121, 4;
	add.s32 	%r122, %r104, %r12;
	mad.lo.s32 	%r123, %r109, %r122, %r14;
	cvt.s64.s32 	%rd4, %r123;
	cvta.to.global.u64 	%rd5, %rd7;
	mov.f32 	%f201, 0f00000000;
	mul.wide.s32 	%rd14, %r30, 4;
$L__BB8_8:
	setp.ge.s32 	%p8, %r156, %r23;
	@%p8 bra 	$L__BB8_20;
	mov.u32 	%r159, %r156;
$L__BB8_10:
	setp.ge.s32 	%p9, %r157, %r27;
	@%p9 bra 	$L__BB8_19;
	mad.lo.s32 	%r124, %r159, %r61, %r60;
	mad.lo.s32 	%r125, %r158, %r61, %r60;
	sub.s32 	%r126, %r7, %r125;
	mad.lo.s32 	%r127, %r126, %r56, %r6;
	sub.s32 	%r128, %r127, %r124;
	mad.lo.s32 	%r38, %r128, %r56, %r5;
	mov.u32 	%r160, %r157;
$L__BB8_12:
	setp.lt.s32 	%p10, %r4, 1;
	@%p10 bra 	$L__BB8_18;
	ld.param.u32 	%r151, [_Z20kConvolve_backward_cPfPKfS1_iiiiiiiiiiiii_param_5];
	ld.param.u32 	%r148, [_Z20kConvolve_backward_cPfPKfS1_iiiiiiiiiiiii_param_4];
	mad.lo.s32 	%r130, %r158, %r148, %r159;
	mad.lo.s32 	%r131, %r130, %r151, %r160;
	mad.lo.s32 	%r132, %r160, %r61, %r60;
	sub.s32 	%r133, %r38, %r132;
	mul.lo.s32 	%r162, %r55, %r133;
	mul.lo.s32 	%r161, %r54, %r131;
	mov.b32 	%r163, 0;
$L__BB8_14:
	setp.ge.s32 	%p11, %r14, %r54;
	@%p11 bra 	$L__BB8_16;
	cvt.s64.s32 	%rd10, %r161;
	add.s64 	%rd11, %rd10, %rd4;
	shl.b64 	%rd12, %rd11, 2;
	add.s64 	%rd13, %rd5, %rd12;
	ld.global.f32 	%f39, [%rd13];
	st.shared.f32 	[%r28], %f39;
	add.s64 	%rd15, %rd13, %rd14;
	ld.global.f32 	%f40, [%rd15];
	st.shared.f32 	[%r28+512], %f40;
	mul.wide.s32 	%rd16, %r31, 4;
	add.s64 	%rd17, %rd13, %rd16;
	ld.global.f32 	%f41, [%rd17];
	st.shared.f32 	[%r28+1024], %f41;
	mul.wide.s32 	%rd18, %r32, 4;
	add.s64 	%rd19, %rd13, %rd18;
	ld.global.f32 	%f42, [%rd19];
	st.shared.f32 	[%r28+1536], %f42;
	bra.uni 	$L__BB8_17;
$L__BB8_16:
	mov.b32 	%r134, 0;
	st.shared.u32 	[%r28], %r134;
	st.shared.u32 	[%r28+512], %r134;
	st.shared.u32 	[%r28+1024], %r134;
	st.shared.u32 	[%r28+1536], %r134;
$L__BB8_17:
	cvt.s64.s32 	%rd20, %r162;
	add.s64 	%rd21, %rd3, %rd20;
	shl.b64 	%rd22, %rd21, 2;
	add.s64 	%rd23, %rd1, %rd22;
	ld.global.f32 	%f43, [%rd23];
	st.shared.f32 	[%r33], %f43;
	add.s64 	%rd24, %rd2, %rd22;
	ld.global.f32 	%f44, [%rd24];
	st.shared.f32 	[%r33+544], %f44;
	bar.sync 	0;
	ld.shared.f32 	%f45, [%r34];
	ld.shared.f32 	%f46, [%r29];
	fma.rn.f32 	%f47, %f45, %f46, %f204;
	ld.shared.f32 	%f48, [%r34+4];
	ld.shared.f32 	%f49, [%r29+128];
	fma.rn.f32 	%f50, %f48, %f49, %f47;
	ld.shared.f32 	%f51, [%r34+8];
	ld.shared.f32 	%f52, [%r29+256];
	fma.rn.f32 	%f53, %f51, %f52, %f50;
	ld.shared.f32 	%f54, [%r34+12];
	ld.shared.f32 	%f55, [%r29+384];
	fma.rn.f32 	%f56, %f54, %f55, %f53;
	ld.shared.f32 	%f57, [%r34+16];
	ld.shared.f32 	%f58, [%r29+512];
	fma.rn.f32 	%f59, %f57, %f58, %f56;
	ld.shared.f32 	%f60, [%r34+20];
	ld.shared.f32 	%f61, [%r29+640];
	fma.rn.f32 	%f62, %f60, %f61, %f59;
	ld.shared.f32 	%f63, [%r34+24];
	ld.shared.f32 	%f64, [%r29+768];
	fma.rn.f32 	%f65, %f63, %f64, %f62;
	ld.shared.f32 	%f66, [%r34+28];
	ld.shared.f32 	%f67, [%r29+896];
	fma.rn.f32 	%f68, %f66, %f67, %f65;
	ld.shared.f32 	%f69, [%r34+32];
	ld.shared.f32 	%f70, [%r29+1024];
	fma.rn.f32 	%f71, %f69, %f70, %f68;
	ld.shared.f32 	%f72, [%r34+36];
	ld.shared.f32 	%f73, [%r29+1152];
	fma.rn.f32 	%f74, %f72, %f73, %f71;
	ld.shared.f32 	%f75, [%r34+40];
	ld.shared.f32 	%f76, [%r29+1280];
	fma.rn.f32 	%f77, %f75, %f76, %f74;
	ld.shared.f32 	%f78, [%r34+44];
	ld.shared.f32 	%f79, [%r29+1408];
	fma.rn.f32 	%f80, %f78, %f79, %f77;
	ld.shared.f32 	%f81, [%r34+48];
	ld.shared.f32 	%f82, [%r29+1536];
	fma.rn.f32 	%f83, %f81, %f82, %f80;
	ld.shared.f32 	%f84, [%r34+52];
	ld.shared.f32 	%f85, [%r29+1664];
	fma.rn.f32 	%f86, %f84, %f85, %f83;
	ld.shared.f32 	%f87, [%r34+56];
	ld.shared.f32 	%f88, [%r29+1792];
	fma.rn.f32 	%f89, %f87, %f88, %f86;
	ld.shared.f32 	%f90, [%r34+60];
	ld.shared.f32 	%f91, [%r29+1920];
	fma.rn.f32 	%f204, %f90, %f91, %f89;
	ld.shared.f32 	%f92, [%r34+272];
	fma.rn.f32 	%f93, %f92, %f46, %f203;
	ld.shared.f32 	%f94, [%r34+276];
	fma.rn.f32 	%f95, %f94, %f49, %f93;
	ld.shared.f32 	%f96, [%r34+280];
	fma.rn.f32 	%f97, %f96, %f52, %f95;
	ld.shared.f32 	%f98, [%r34+284];
	fma.rn.f32 	%f99, %f98, %f55, %f97;
	ld.shared.f32 	%f100, [%r34+288];
	fma.rn.f32 	%f101, %f100, %f58, %f99;
	ld.shared.f32 	%f102, [%r34+292];
	fma.rn.f32 	%f103, %f102, %f61, %f101;
	ld.shared.f32 	%f104, [%r34+296];
	fma.rn.f32 	%f105, %f104, %f64, %f103;
	ld.shared.f32 	%f106, [%r34+300];
	fma.rn.f32 	%f107, %f106, %f67, %f105;
	ld.shared.f32 	%f108, [%r34+304];
	fma.rn.f32 	%f109, %f108, %f70, %f107;
	ld.shared.f32 	%f110, [%r34+308];
	fma.rn.f32 	%f111, %f110, %f73, %f109;
	ld.shared.f32 	%f112, [%r34+312];
	fma.rn.f32 	%f113, %f112, %f76, %f111;
	ld.shared.f32 	%f114, [%r34+316];
	fma.rn.f32 	%f115, %f114, %f79, %f113;
	ld.shared.f32 	%f116, [%r34+320];
	fma.rn.f32 	%f117, %f116, %f82, %f115;
	ld.shared.f32 	%f118, [%r34+324];
	fma.rn.f32 	%f119, %f118, %f85, %f117;
	ld.shared.f32 	%f120, [%r34+328];
	fma.rn.f32 	%f121, %f120, %f88, %f119;
	ld.shared.f32 	%f122, [%r34+332];
	fma.rn.f32 	%f203, %f122, %f91, %f121;
	ld.shared.f32 	%f123, [%r34+544];
	fma.rn.f32 	%f124, %f123, %f46, %f202;
	ld.shared.f32 	%f125, [%r34+548];
	fma.rn.f32 	%f126, %f125, %f49, %f124;
	ld.shared.f32 	%f127, [%r34+552];
	fma.rn.f32 	%f128, %f127, %f52, %f126;
	ld.shared.f32 	%f129, [%r34+556];
	fma.rn.f32 	%f130, %f129, %f55, %f128;
	ld.shared.f32 	%f131, [%r34+560];
	fma.rn.f32 	%f132, %f131, %f58, %f130;
	ld.shared.f32 	%f133, [%r34+564];
	fma.rn.f32 	%f134, %f133, %f61, %f132;
	ld.shared.f32 	%f135, [%r34+568];
	fma.rn.f32 	%f136, %f135, %f64, %f134;
	ld.shared.f32 	%f137, [%r34+572];
	fma.rn.f32 	%f138, %f137, %f67, %f136;
	ld.shared.f32 	%f139, [%r34+576];
	fma.rn.f32 	%f140, %f139, %f70, %f138;
	ld.shared.f32 	%f141, [%r34+580];
	fma.rn.f32 	%f142, %f141, %f73, %f140;
	ld.shared.f32 	%f143, [%r34+584];
	fma.rn.f32 	%f144, %f143, %f76, %f142;
	ld.shared.f32 	%f145, [%r34+588];
	fma.rn.f32 	%f146, %f145, %f79, %f144;
	ld.shared.f32 	%f147, [%r34+592];
	fma.rn.f32 	%f148, %f147, %f82, %f146;
	ld.shared.f32 	%f149, [%r34+596];
	fma.rn.f32 	%f150, %f149, %f85, %f148;
	ld.shared.f32 	%f151, [%r34+600];
	fma.rn.f32 	%f152, %f151, %f88, %f150;
	ld.shared.f32 	%f153, [%r34+604];
	fma.rn.f32 	%f202, %f153, %f91, %f152;
	ld.shared.f32 	%f154, [%r34+816];
	fma.rn.f32 	%f155, %f154, %f46, %f201;
	ld.shared.f32 	%f156, [%r34+820];
	fma.rn.f32 	%f157, %f156, %f49, %f155;
	ld.shared.f32 	%f158, [%r34+824];
	fma.rn.f32 	%f159, %f158, %f52, %f157;
	ld.shared.f32 	%f160, [%r34+828];
	fma.rn.f32 	%f161, %f160, %f55, %f159;
	ld.shared.f32 	%f162, [%r34+832];
	fma.rn.f32 	%f163, %f162, %f58, %f161;
	ld.shared.f32 	%f164, [%r34+836];
	fma.rn.f32 	%f165, %f164, %f61, %f163;
	ld.shared.f32 	%f166, [%r34+840];
	fma.rn.f32 	%f167, %f166, %f64, %f165;
	ld.shared.f32 	%f168, [%r34+844];
	fma.rn.f32 	%f169, %f168, %f67, %f167;
	ld.shared.f32 	%f170, [%r34+848];
	fma.rn.f32 	%f171, %f170, %f70, %f169;
	ld.shared.f32 	%f172, [%r34+852];
	fma.rn.f32 	%f173, %f172, %f73, %f171;
	ld.shared.f32 	%f174, [%r34+856];
	fma.rn.f32 	%f175, %f174, %f76, %f173;
	ld.shared.f32 	%f176, [%r34+860];
	fma.rn.f32 	%f177, %f176, %f79, %f175;
	ld.shared.f32 	%f178, [%r34+864];
	fma.rn.f32 	%f179, %f178, %f82, %f177;
	ld.shared.f32 	%f180, [%r34+868];
	fma.rn.f32 	%f181, %f180, %f85, %f179;
	ld.shared.f32 	%f182, [%r34+872];
	fma.rn.f32 	%f183, %f182, %f88, %f181;
	ld.shared.f32 	%f184, [%r34+876];
	fma.rn.f32 	%f201, %f184, %f91, %f183;
	bar.sync 	0;
	add.s32 	%r163, %r163, 16;
	add.s32 	%r162, %r162, 16;
	add.s32 	%r161, %r161, %r35;
	setp.lt.s32 	%p12, %r163, %r4;
	@%p12 bra 	$L__BB8_14;
$L__BB8_18:
	add.s32 	%r160, %r160, 1;
	setp.ne.s32 	%p13, %r160, %r27;
	@%p13 bra 	$L__BB8_12;
$L__BB8_19:
	add.s32 	%r159, %r159, 1;
	setp.ne.s32 	%p14, %r159, %r23;
	@%p14 bra 	$L__BB8_10;
$L__BB8_20:
	add.s32 	%r158, %r158, 1;
	setp.ne.s32 	%p15, %r158, %r19;
	@%p15 bra 	$L__BB8_8;
$L__BB8_21:
	setp.ge.u32 	%p16, %r15, %r54;
	@%p16 bra 	$L__BB8_23;
	ld.param.u32 	%r154, [_Z20kConvolve_backward_cPfPKfS1_iiiiiiiiiiiii_param_11];
	ld.param.u32 	%r153, [_Z20kConvolve_backward_cPfPKfS1_iiiiiiiiiiiii_param_10];
	ld.param.u32 	%r152, [_Z20kConvolve_backward_cPfPKfS1_iiiiiiiiiiiii_param_9];
	ld.param.u64 	%rd34, [_Z20kConvolve_backward_cPfPKfS1_iiiiiiiiiiiii_param_0];
	mov.u32 	%r135, %tid.y;
	add.s32 	%r136, %r1, %r135;
	mul.lo.s32 	%r137, %r154, %r153;
	mul.lo.s32 	%r138, %r137, %r152;
	mov.u32 	%r139, %ctaid.y;
	mad.lo.s32 	%r140, %r136, %r138, %r139;
	mad.lo.s32 	%r141, %r140, %r54, %r15;
	mul.lo.s32 	%r142, %r54, %r138;
	shl.b32 	%r143, %r142, 2;
	cvta.to.global.u64 	%rd25, %rd34;
	mul.wide.u32 	%rd26, %r141, 4;
	add.s64 	%rd27, %rd25, %rd26;
	st.global.f32 	[%rd27], %f204;
	mul.wide.s32 	%rd28, %r143, 4;
	add.s64 	%rd29, %rd27, %rd28;
	st.global.f32 	[%rd29], %f203;
	shl.b32 	%r144, %r142, 3;
	mul.wide.s32 	%rd30, %r144, 4;
	add.s64 	%rd31, %rd27, %rd30;
	st.global.f32 	[%rd31], %f202;
	mul.lo.s32 	%r145, %r142, 12;
	mul.wide.s32 	%rd32, %r145, 4;
	add.s64 	%rd33, %rd27, %rd32;
	st.global.f32 	[%rd33], %f201;
$L__BB8_23:
	ret;

}


// ===== COMPILED SASS (sm_100) =====

	.target	sm_100

	.elftype	@"ET_EXEC"


//--------------------- .note.nv.tkinfo           --------------------------
	.section	.note.nv.tkinfo,"",@"SHT_NOTE"
	.sectionflags	@"SHF_NOTE_NV_TKINFO"
	.tkinfo
        /*0018*/ 	.word	0x00000002
        /*0030*/ 	.string	""
        /*0030*/ 	.string	"ptxas"
        /*0030*/ 	.string	"Cuda compilation tools, release 13.0, V13.0.88"
        /*0030*/ 	.string	"Build cuda_13.0.r13.0/compiler.36424714_0"
        /*0030*/ 	.string	"-arch sm_100 -m 64 "



//--------------------- .note.nv.cuinfo           --------------------------
	.section	.note.nv.cuinfo,"",@"SHT_NOTE"
	.sectionflags	@"SHF_NOTE_NV_CUINFO"
        /*0018*/ 	.short	0x0002
        /*001a*/ 	.short	0x0064
        /*001c*/ 	.short	0x0082
	.zero		2


//--------------------- .nv.info                  --------------------------
	.section	.nv.info,"",@"SHT_CUDA_INFO"
	.align	4


	//----- nvinfo : EIATTR_REGCOUNT
	.align		4
        /*0000*/ 	.byte	0x04, 0x2f
        /*0002*/ 	.short	(.L_1 - .L_0)
	.align		4
.L_0:
        /*0004*/ 	.word	index@(_Z18kSampleMultinomialPiPfS0_ii)
        /*0008*/ 	.word	0x00000013


	//----- nvinfo : EIATTR_FRAME_SIZE
	.align		4
.L_1:
        /*000c*/ 	.byte	0x04, 0x11
        /*000e*/ 	.short	(.L_3 - .L_2)
	.align		4
.L_2:
        /*0010*/ 	.word	index@(_Z18kSampleMultinomialPiPfS0_ii)
        /*0014*/ 	.word	0x00000000


	//----- nvinfo : EIATTR_REGCOUNT
	.align		4
.L_3:
        /*0018*/ 	.byte	0x04, 0x2f
        /*001a*/ 	.short	(.L_5 - .L_4)
	.align		4
.L_4:
        /*001c*/ 	.word	index@(_Z4kExpPfS_j)
        /*0020*/ 	.word	0x00000010


	//----- nvinfo : EIATTR_FRAME_SIZE
	.align		4
.L_5:
        /*0024*/ 	.byte	0x04, 0x11
        /*0026*/ 	.short	(.L_7 - .L_6)
	.align		4
.L_6:
        /*0028*/ 	.word	index@(_Z4kExpPfS_j)
        /*002c*/ 	.word	0x00000000


	//----- nvinfo : EIATTR_REGCOUNT
	.align		4
.L_7:
        /*0030*/ 	.byte	0x04, 0x2f
        /*0032*/ 	.short	(.L_9 - .L_8)
	.align		4
.L_8:
        /*0034*/ 	.word	index@(_Z7kDividePfS_S_j)
        /*0038*/ 	.word	0x00000014


	//----- nvinfo : EIATTR_FRAME_SIZE
	.align		4
.L_9:
        /*003c*/ 	.byte	0x04, 0x11
        /*003e*/ 	.short	(.L_11 - .L_10)
	.align		4
.L_10:
        /*0040*/ 	.word	index@(_Z7kDividePfS_S_j)
        /*0044*/ 	.word	0x00000000


	//----- nvinfo : EIATTR_REGCOUNT
	.align		4
.L_11:
        /*0048*/ 	.byte	0x04, 0x2f
        /*004a*/ 	.short	(.L_13 - .L_12)
	.align		4
.L_12:
        /*004c*/ 	.word	index@(_Z17kConvolve_forwardPfS_S_iiiiiiiiiiii)
        /*0050*/ 	.word	0x00000020


	//----- nvinfo : EIATTR_FRAME_SIZE
	.align		4
.L_13:
        /*0054*/ 	.byte	0x04, 0x11
        /*0056*/ 	.short	(.L_15 - .L_14)
	.align		4
.L_14:
        /*0058*/ 	.word	index@(_Z17kConvolve_forwardPfS_S_iiiiiiiiiiii)
        /*005c*/ 	.word	0x00000000


	//----- nvinfo : EIATTR_REGCOUNT
	.align		4
.L_15:
        /*0060*/ 	.byte	0x04, 0x2f
        /*0062*/ 	.short	(.L_17 - .L_16)
	.align		4
.L_16:
        /*0064*/ 	.word	index@(_Z16kConvolve_weightPfS_S_iiiiiiiiiiiiif)
        /*0068*/ 	.word	0x0000002c


	//----- nvinfo : EIATTR_FRAME_SIZE
	.align		4
.L_17:
        /*006c*/ 	.byte	0x04, 0x11
        /*006e*/ 	.short	(.L_19 - .L_18)
	.align		4
.L_18:
        /*0070*/ 	.word	index@(_Z16kConvolve_weightPfS_S_iiiiiiiiiiiiif)
        /*0074*/ 	.word	0x00000000


	//----- nvinfo : EIATTR_REGCOUNT
	.align		4
.L_19:
        /*0078*/ 	.byte	0x04, 0x2f
        /*007a*/ 	.short	(.L_21 - .L_20)
	.align		4
.L_20:
        /*007c*/ 	.word	index@(_Z18kConvolve_backwardPfPKfS1_iiiiiiiiiii)
        /*0080*/ 	.word	0x0000001f


	//----- nvinfo : EIATTR_FRAME_SIZE
	.align		4
.L_21:
        /*0084*/ 	.byte	0x04, 0x11
        /*0086*/ 	.short	(.L_23 - .L_22)
	.align		4
.L_22:
        /*0088*/ 	.word	index@(_Z18kConvolve_backwardPfPKfS1_iiiiiiiiiii)
        /*008c*/ 	.word	0x00000000


	//----- nvinfo : EIATTR_REGCOUNT
	.align		4
.L_23:
        /*0090*/ 	.byte	0x04, 0x2f
        /*0092*/ 	.short	(.L_25 - .L_24)
	.align		4
.L_24:
        /*0094*/ 	.word	index@(_Z19kConvolve_forward_cPfS_S_iiiiiiiiiiiiii)
        /*0098*/ 	.word	0x00000027


	//----- nvinfo : EIATTR_FRAME_SIZE
	.align		4
.L_25:
        /*009c*/ 	.byte	0x04, 0x11
        /*009e*/ 	.short	(.L_27 - .L_26)
	.align		4
.L_26:
        /*00a0*/ 	.word	index@(_Z19kConvolve_forward_cPfS_S_iiiiiiiiiiiiii)
        /*00a4*/ 	.word	0x00000000


	//----- nvinfo : EIATTR_REGCOUNT
	.align		4
.L_27:
        /*00a8*/ 	.byte	0x04, 0x2f
        /*00aa*/ 	.short	(.L_29 - .L_28)
	.align		4
.L_28:
        /*00ac*/ 	.word	index@(_Z18kConvolve_weight_cPfS_S_iiiiiiiiiiiiiiif)
        /*00b0*/ 	.word	0x00000048


	//----- nvinfo : EIATTR_FRAME_SIZE
	.align		4
.L_29:
        /*00b4*/ 	.byte	0x04, 0x11
        /*00b6*/ 	.short	(.L_31 - .L_30)
	.align		4
.L_30:
        /*00b8*/ 	.word	index@(_Z18kConvolve_weight_cPfS_S_iiiiiiiiiiiiiiif)
        /*00bc*/ 	.word	0x00000000


	//----- nvinfo : EIATTR_REGCOUNT
	.align		4
.L_31:
        /*00c0*/ 	.byte	0x04, 0x2f
        /*00c2*/ 	.short	(.L_33 - .L_32)
	.align		4
.L_32:
        /*00c4*/ 	.word	index@(_Z20kConvolve_backward_cPfPKfS1_iiiiiiiiiiiii)
        /*00c8*/ 	.word	0x00000030


	//----- nvinfo : EIATTR_FRAME_SIZE
	.align		4
.L_33:
        /*00cc*/ 	.byte	0x04, 0x11
        /*00ce*/ 	.short	(.L_35 - .L_34)
	.align		4
.L_34:
        /*00d0*/ 	.word	index@(_Z20kConvolve_backward_cPfPKfS1_iiiiiiiiiiiii)
        /*00d4*/ 	.word	0x00000000


	//----- nvinfo : EIATTR_MIN_STACK_SIZE
	.align		4
.L_35:
        /*00d8*/ 	.byte	0x04, 0x12
        /*00da*/ 	.short	(.L_37 - .L_36)
	.align		4
.L_36:
        /*00dc*/ 	.word	index@(_Z20kConvolve_backward_cPfPKfS1_iiiiiiiiiiiii)
        /*00e0*/ 	.word	0x00000000


	//----- nvinfo : EIATTR_MIN_STACK_SIZE
	.align		4
.L_37:
        /*00e4*/ 	.byte	0x04, 0x12
        /*00e6*/ 	.short	(.L_39 - .L_38)
	.align		4
.L_38:
        /*00e8*/ 	.word	index@(_Z18kConvolve_weight_cPfS_S_iiiiiiiiiiiiiiif)
        /*00ec*/ 	.word	0x00000000


	//----- nvinfo : EIATTR_MIN_STACK_SIZE
	.align		4
.L_39:
        /*00f0*/ 	.byte	0x04, 0x12
        /*00f2*/ 	.short	(.L_41 - .L_40)
	.align		4
.L_40:
        /*00f4*/ 	.word	index@(_Z19kConvolve_forward_cPfS_S_iiiiiiiiiiiiii)
        /*00f8*/ 	.word	0x00000000


	//----- nvinfo : EIATTR_MIN_STACK_SIZE
	.align		4
.L_41:
        /*00fc*/ 	.byte	0x04, 0x12
        /*00fe*/ 	.short	(.L_43 - .L_42)
	.align		4
.L_42:
        /*0100*/ 	.word	index@(_Z18kConvolve_backwardPfPKfS1_iiiiiiiiiii)
        /*0104*/ 	.word	0x00000000


	//----- nvinfo : EIATTR_MIN_STACK_SIZE
	.align		4
.L_43:
        /*0108*/ 	.byte	0x04, 0x12
        /*010a*/ 	.short	(.L_45 - .L_44)
	.align		4
.L_44:
        /*010c*/ 	.word	index@(_Z16kConvolve_weightPfS_S_iiiiiiiiiiiiif)
        /*0110*/ 	.word	0x00000000


	//----- nvinfo : EIATTR_MIN_STACK_SIZE
	.align		4
.L_45:
        /*0114*/ 	.byte	0x04, 0x12
        /*0116*/ 	.short	(.L_47 - .L_46)
	.align		4
.L_46:
        /*0118*/ 	.word	index@(_Z17kConvolve_forwardPfS_S_iiiiiiiiiiii)
        /*011c*/ 	.word	0x00000000


	//----- nvinfo : EIATTR_MIN_STACK_SIZE
	.align		4
.L_47:
        /*0120*/ 	.byte	0x04, 0x12
        /*0122*/ 	.short	(.L_49 - .L_48)
	.align		4
.L_48:
        /*0124*/ 	.word	index@(_Z7kDividePfS_S_j)
        /*0128*/ 	.word	0x00000000


	//----- nvinfo : EIATTR_MIN_STACK_SIZE
	.align		4
.L_49:
        /*012c*/ 	.byte	0x04, 0x12
        /*012e*/ 	.short	(.L_51 - .L_50)
	.align		4
.L_50:
        /*0130*/ 	.word	index@(_Z4kExpPfS_j)
        /*0134*/ 	.word	0x00000000


	//----- nvinfo : EIATTR_MIN_STACK_SIZE
	.align		4
.L_51:
        /*0138*/ 	.byte	0x04, 0x12
        /*013a*/ 	.short	(.L_53 - .L_52)
	.align		4
.L_52:
        /*013c*/ 	.word	index@(_Z18kSampleMultinomialPiPfS0_ii)
        /*0140*/ 	.word	0x00000000
.L_53:


//--------------------- .nv.compat                --------------------------
	.section	.nv.compat,"",@"SHT_CUDA_COMPAT_INFO"
	.align	4
        /*0000*/ 	.byte	0x02, 0x09, 0x00, 0x00, 0x02, 0x02, 0x01, 0x00, 0x02, 0x05, 0x05, 0x00, 0x03, 0x07, 0x01, 0x01
        /*0010*/ 	.byte	0x02, 0x03, 0x00, 0x00, 0x02, 0x06, 0x01, 0x00, 0x04, 0x0b, 0x08, 0x00, 0x01, 0x00, 0x00, 0x00
        /*0020*/ 	.byte	0x00, 0x00, 0x00, 0x00


//--------------------- .nv.info._Z20kConvolve_backward_cPfPKfS1_iiiiiiiiiiiii --------------------------
	.section	.nv.info._Z20kConvolve_backward_cPfPKfS1_iiiiiiiiiiiii,"",@"SHT_CUDA_INFO"
	.sectionflags	@""
	.align	4


	//----- nvinfo : EIATTR_CUDA_API_VERSION
	.align		4
        /*0000*/ 	.byte	0x04, 0x37
        /*0002*/ 	.short	(.L_55 - .L_54)
.L_54:
        /*0004*/ 	.word	0x00000082


	//----- nvinfo : EIATTR_KPARAM_INFO
	.align		4
.L_55:
        /*0008*/ 	.byte	0x04, 0x17
        /*000a*/ 	.short	(.L_57 - .L_56)
.L_56:
        /*000c*/ 	.word	0x00000000
        /*0010*/ 	.short	0x000f
        /*0012*/ 	.short	0x0048
        /*0014*/ 	.byte	0x00, 0xf0, 0x11, 0x00


	//----- nvinfo : EIATTR_KPARAM_INFO
	.align		4
.L_57:
        /*0018*/ 	.byte	0x04, 0x17
        /*001a*/ 	.short	(.L_59 - .L_58)
.L_58:
        /*001c*/ 	.word	0x00000000
        /*0020*/ 	.short	0x000e
        /*0022*/ 	.short	0x0044
        /*0024*/ 	.byte	0x00, 0xf0, 0x11, 0x00


	//----- nvinfo : EIATTR_KPARAM_INFO
	.align		4
.L_59:
        /*0028*/ 	.byte	0x04, 0x17
        /*002a*/ 	.short	(.L_61 - .L_60)
.L_60:
        /*002c*/ 	.word	0x00000000
        /*0030*/ 	.short	0x000d
        /*0032*/ 	.short	0x0040
        /*0034*/ 	.byte	0x00, 0xf0, 0x11, 0x00


	//----- nvinfo : EIATTR_KPARAM_INFO
	.align		4
.L_61:
        /*0038*/ 	.byte	0x04, 0x17
        /*003a*/ 	.short	(.L_63 - .L_62)
.L_62:
        /*003c*/ 	.word	0x00000000
        /*0040*/ 	.short	0x000c
        /*0042*/ 	.short	0x003c
        /*0044*/ 	.byte	0x00, 0xf0, 0x11, 0x00


	//----- nvinfo : EIATTR_KPARAM_INFO
	.align		4
.L_63:
        /*0048*/ 	.byte	0x04, 0x17
        /*004a*/ 	.short	(.L_65 - .L_64)
.L_64:
        /*004c*/ 	.word	0x00000000
        /*0050*/ 	.short	0x000b
        /*0052*/ 	.short	0x0038
        /*0054*/ 	.byte	0x00, 0xf0, 0x11, 0x00


	//----- nvinfo : EIATTR_KPARAM_INFO
	.align		4
.L_65:
        /*0058*/ 	.byte	0x04, 0x17
        /*005a*/ 	.short	(.L_67 - .L_66)
.L_66:
        /*005c*/ 	.word	0x00000000
        /*0060*/ 	.short	0x000a
        /*0062*/ 	.short	0x0034
        /*0064*/ 	.byte	0x00, 0xf0, 0x11, 0x00


	//----- nvinfo : EIATTR_KPARAM_INFO
	.align		4
.L_67:
        /*0068*/ 	.byte	0x04, 0x17
        /*006a*/ 	.short	(.L_69 - .L_68)
.L_68:
        /*006c*/ 	.word	0x00000000
        /*0070*/ 	.short	0x0009
        /*0072*/ 	.short	0x0030
        /*0074*/ 	.byte	0x00, 0xf0, 0x11, 0x00


	//----- nvinfo : EIATTR_KPARAM_INFO
	.align		4
.L_69:
        /*0078*/ 	.byte	0x04, 0x17
        /*007a*/ 	.short	(.L_71 - .L_70)
.L_70:
        /*007c*/ 	.word	0x00000000
        /*0080*/ 	.short	0x0008
        /*0082*/ 	.short	0x002c
        /*0084*/ 	.byte	0x00, 0xf0, 0x11, 0x00


	//----- nvinfo : EIATTR_KPARAM_INFO
	.align		4
.L_71:
        /*0088*/ 	.byte	0x04, 0x17
        /*008a*/ 	.short	(.L_73 - .L_72)
.L_72:
        /*008c*/ 	.word	0x00000000
        /*0090*/ 	.short	0x0007
        /*0092*/ 	.short	0x0028
        /*0094*/ 	.byte	0x00, 0xf0, 0x11, 0x00


	//----- nvinfo : EIATTR_KPARAM_INFO
	.align		4
.L_73:
        /*0098*/ 	.byte	0x04, 0x17
        /*009a*/ 	.short	(.L_75 - .L_74)
.L_74:
        /*009c*/ 	.word	0x00000000
        /*00a0*/ 	.short	0x0006
        /*00a2*/ 	.short	0x0024
        /*00a4*/ 	.byte	0x00, 0xf0, 0x11, 0x00


	//----- nvinfo : EIATTR_KPARAM_INFO
	.align		4
.L_75:
        /*00a8*/ 	.byte	0x04, 0x17
        /*00aa*/ 	.short	(.L_77 - .L_76)
.L_76:
        /*00ac*/ 	.word	0x00000000
        /*00b0*/ 	.short	0x0005
        /*00b2*/ 	.short	0x0020
        /*00b4*/ 	.byte	0x00, 0xf0, 0x11, 0x00


	//----- nvinfo : EIATTR_KPARAM_INFO
	.align		4
.L_77:
        /*00b8*/ 	.byte	0x04, 0x17
        /*00ba*/ 	.short	(.L_79 - .L_78)
.L_78:
        /*00bc*/ 	.word	0x00000000
        /*00c0*/ 	.short	0x0004
        /*00c2*/ 	.short	0x001c
        /*00c4*/ 	.byte	0x00, 0xf0, 0x11, 0x00


	//----- nvinfo : EIATTR_KPARAM_INFO
	.align		4
.L_79:
        /*00c8*/ 	.byte	0x04, 0x17
        /*00ca*/ 	.short	(.L_81 - .L_80)
.L_80:
        /*00cc*/ 	.word	0x00000000
        /*00d0*/ 	.short	0x0003
        /*00d2*/ 	.short	0x0018
        /*00d4*/ 	.byte	0x00, 0xf0, 0x11, 0x00


	//----- nvinfo : EIATTR_KPARAM_INFO
	.align		4
.L_81:
        /*00d8*/ 	.byte	0x04, 0x17
        /*00da*/ 	.short	(.L_83 - .L_82)
.L_82:
        /*00dc*/ 	.word	0x00000000
        /*00e0*/ 	.short	0x0002
        /*00e2*/ 	.short	0x0010
        /*00e4*/ 	.byte	0x00, 0xf5, 0x21, 0x00


	//----- nvinfo : EIATTR_KPARAM_INFO
	.align		4
.L_83:
        /*00e8*/ 	.byte	0x04, 0x17
        /*00ea*/ 	.short	(.L_85 - .L_84)
.L_84:
        /*00ec*/ 	.word	0x00000000
        /*00f0*/ 	.short	0x0001
        /*00f2*/ 	.short	0x0008
        /*00f4*/ 	.byte	0x00, 0xf5, 0x21, 0x00


	//----- nvinfo : EIATTR_KPARAM_INFO
	.align		4
.L_85:
        /*00f8*/ 	.byte	0x04, 0x17
        /*00fa*/ 	.short	(.L_87 - .L_86)
.L_86:
        /*00fc*/ 	.word	0x00000000
        /*0100*/ 	.short	0x0000
        /*0102*/ 	.short	0x0000
        /*0104*/ 	.byte	0x00, 0xf5, 0x21, 0x00


	//----- nvinfo : EIATTR_SPARSE_MMA_MASK
	.align		4
.L_87:
        /*0108*/ 	.byte	0x03, 0x50
        /*010a*/ 	.short	0x0000


	//----- nvinfo : EIATTR_MAXREG_COUNT
	.align		4
        /*010c*/ 	.byte	0x03, 0x1b
        /*010e*/ 	.short	0x00ff


	//----- nvinfo : EIATTR_NUM_BARRIERS
	.align		4
        /*0110*/ 	.byte	0x02, 0x4c
        /*0112*/ 	.byte	0x01
	.zero		1


	//----- nvinfo : EIATTR_MERCURY_ISA_VERSION
	.align		4
        /*0114*/ 	.byte	0x03, 0x5f
        /*0116*/ 	.short	0x0101


	//----- nvinfo : EIATTR_VRC_CTA_INIT_COUNT
	.align		4
        /*0118*/ 	.byte	0x02, 0x4a
	.zero		1
	.zero		1


	//----- nvinfo : EIATTR_EXIT_INSTR_OFFSETS
	.align		4
        /*011c*/ 	.byte	0x04, 0x1c
        /*011e*/ 	.short	(.L_89 - .L_88)


	//   ....[0]....
.L_88:
        /*0120*/ 	.word	0x00002410


	//   ....[1]....
        /*0124*/ 	.word	0x00002580


	//----- nvinfo : EIATTR_CBANK_PARAM_SIZE
	.align		4
.L_89:
        /*0128*/ 	.byte	0x03, 0x19
        /*012a*/ 	.short	0x004c


	//----- nvinfo : EIATTR_PARAM_CBANK
	.align		4
        /*012c*/ 	.byte	0x04, 0x0a
        /*012e*/ 	.short	(.L_91 - .L_90)
	.align		4
.L_90:
        /*0130*/ 	.word	index@(.nv.constant0._Z20kConvolve_backward_cPfPKfS1_iiiiiiiiiiiii)
        /*0134*/ 	.short	0x0380
        /*0136*/ 	.short	0x004c


	//----- nvinfo : EIATTR_SW_WAR
	.align		4
.L_91:
        /*0138*/ 	.byte	0x04, 0x36
        /*013a*/ 	.short	(.L_93 - .L_92)
.L_92:
        /*013c*/ 	.word	0x00000008
.L_93:


//--------------------- .nv.info._Z18kConvolve_weight_cPfS_S_iiiiiiiiiiiiiiif --------------------------
	.section	.nv.info._Z18kConvolve_weight_cPfS_S_iiiiiiiiiiiiiiif,"",@"SHT_CUDA_INFO"
	.sectionflags	@""
	.align	4


	//----- nvinfo : EIATTR_CUDA_API_VERSION
	.align		4
        /*0000*/ 	.byte	0x04, 0x37
        /*0002*/ 	.short	(.L_95 - .L_94)
.L_94:
        /*0004*/ 	.word	0x00000082


	//----- nvinfo : EIATTR_KPARAM_INFO
	.align		4
.L_95:
        /*0008*/ 	.byte	0x04, 0x17
        /*000a*/ 	.short	(.L_97 - .L_96)
.L_96:
        /*000c*/ 	.word	0x00000000
        /*0010*/ 	.short	0x0012
        /*0012*/ 	.short	0x0054
        /*0014*/ 	.byte	0x00, 0xf0, 0x11, 0x00


	//----- nvinfo : EIATTR_KPARAM_INFO
	.align		4
.L_97:
        /*0018*/ 	.byte	0x04, 0x17
        /*001a*/ 	.short	(.L_99 - .L_98)
.L_98:
        /*001c*/ 	.word	0x00000000
        /*0020*/ 	.short	0x0011
        /*0022*/ 	.short	0x0050
        /*0024*/ 	.byte	0x00, 0xf0, 0x11, 0x00


	//----- nvinfo : EIATTR_KPARAM_INFO
	.align		4
.L_99:
        /*0028*/ 	.byte	0x04, 0x17
        /*002a*/ 	.short	(.L_101 - .L_100)
.L_100:
        /*002c*/ 	.word	0x00000000
        /*0030*/ 	.short	0x0010
        /*0032*/ 	.short	0x004c
        /*0034*/ 	.byte	0x00, 0xf0, 0x11, 0x00


	//----- nvinfo : EIATTR_KPARAM_INFO
	.align		4
.L_101:
        /*0038*/ 	.byte	0x04, 0x17
        /*003a*/ 	.short	(.L_103 - .L_102)
.L_102:
        /*003c*/ 	.word	0x00000000
        /*0040*/ 	.short	0x000f
        /*0042*/ 	.short	0x0048
        /*0044*/ 	.byte	0x00, 0xf0, 0x11, 0x00


	//----- nvinfo : EIATTR_KPARAM_INFO
	.align		4
.L_103:
        /*0048*/ 	.byte	0x04, 0x17
        /*004a*/ 	.short	(.L_105 - .L_104)
.L_104:
        /*004c*/ 	.word	0x00000000
        /*0050*/ 	.short	0x000e
        /*0052*/ 	.short	0x0044
        /*0054*/ 	.byte	0x00, 0xf0, 0x11, 0x00


	//----- nvinfo : EIATTR_KPARAM_INFO
	.align		4
.L_105:
        /*0058*/ 	.byte	0x04, 0x17
        /*005a*/ 	.short	(.L_107 - .L_106)
.L_106:
        /*005c*/ 	.word	0x00000000
        /*0060*/ 	.short	0x000d
        /*0062*/ 	.short	0x0040
        /*0064*/ 	.byte	0x00, 0xf0, 0x11, 0x00


	//----- nvinfo : EIATTR_KPARAM_INFO
	.align		4
.L_107:
        /*0068*/ 	.byte	0x04, 0x17
        /*006a*/ 	.short	(.L_109 - .L_108)
.L_108:
        /*006c*/ 	.word	0x00000000
        /*0070*/ 	.short	0x000c
        /*0072*/ 	.short	0x003c
        /*0074*/ 	.byte	0x00, 0xf0, 0x11, 0x00


	//----- nvinfo : EIATTR_KPARAM_INFO
	.align		4
.L_109:
        /*0078*/ 	.byte	0x04, 0x17
        /*007a*/ 	.short	(.L_111 - .L_110)
.L_110:
        /*007c*/ 	.word	0x00000000
        /*0080*/ 	.short	0x000b
        /*0082*/ 	.short	0x0038
        /*0084*/ 	.byte	0x00, 0xf0, 0x11, 0x00


	//----- nvinfo : EIATTR_KPARAM_INFO
	.align		4
.L_111:
        /*0088*/ 	.byte	0x04, 0x17
        /*008a*/ 	.short	(.L_113 - .L_112)
.L_112:
        /*008c*/ 	.word	0x00000000
        /*0090*/ 	.short	0x000a
        /*0092*/ 	.short	0x0034
        /*0094*/ 	.byte	0x00, 0xf0, 0x11, 0x00


	//----- nvinfo : EIATTR_KPARAM_INFO
	.align		4
.L_113:
        /*0098*/ 	.byte	0x04, 0x17
        /*009a*/ 	.short	(.L_115 - .L_114)
.L_114:
        /*009c*/ 	.word	0x00000000
        /*00a0*/ 	.short	0x0009
        /*00a2*/ 	.short	0x0030
        /*00a4*/ 	.byte	0x00, 0xf0, 0x11, 0x00


	//----- nvinfo : EIATTR_KPARAM_INFO
	.align		4
.L_115:
        /*00a8*/ 	.byte	0x04, 0x17
        /*00aa*/ 	.short	(.L_117 - .L_116)
.L_116:
        /*00ac*/ 	.word	0x00000000
        /*00b0*/ 	.short	0x0008
        /*00b2*/ 	.short	0x002c
        /*00b4*/ 	.byte	0x00, 0xf0, 0x11, 0x00


	//----- nvinfo : EIATTR_KPARAM_INFO
	.align		4
.L_117:
        /*00b8*/ 	.byte	0x04, 0x17
        /*00ba*/ 	.short	(.L_119 - .L_118)
.L_118:
        /*00bc*/ 	.word	0x00000000
        /*00c0*/ 	.short	0x0007
        /*00c2*/ 	.short	0x0028
        /*00c4*/ 	.byte	0x00, 0xf0, 0x11, 0x00


	//----- nvinfo : EIATTR_KPARAM_INFO
	.align		4
.L_119:
        /*00c8*/ 	.byte	0x04, 0x17
        /*00ca*/ 	.short	(.L_121 - .L_120)
.L_120:
        /*00cc*/ 	.word	0x00000000
        /*00d0*/ 	.short	0x0006
        /*00d2*/ 	.short	0x0024
        /*00d4*/ 	.byte	0x00, 0xf0, 0x11, 0x00


	//----- nvinfo : EIATTR_KPARAM_INFO
	.align		4
.L_121:
        /*00d8*/ 	.byte	0x04, 0x17
        /*00da*/ 	.short	(.L_123 - .L_122)
.L_122:
        /*00dc*/ 	.word	0x00000000
        /*00e0*/ 	.short	0x0005
        /*00e2*/ 	.short	0x0020
        /*00e4*/ 	.byte	0x00, 0xf0, 0x11, 0x00


	//----- nvinfo : EIATTR_KPARAM_INFO
	.align		4
.L_123:
        /*00e8*/ 	.byte	0x04, 0x17
        /*00ea*/ 	.short	(.L_125 - .L_124)
.L_124:
        /*00ec*/ 	.word	0x00000000
        /*00f0*/ 	.short	0x0004
        /*00f2*/ 	.short	0x001c
        /*00f4*/ 	.byte	0x00, 0xf0, 0x11, 0x00


	//----- nvinfo : EIATTR_KPARAM_INFO
	.align		4
.L_125:
        /*00f8*/ 	.byte	0x04, 0x17
        /*00fa*/ 	.short	(.L_127 - .L_126)
.L_126:
        /*00fc*/ 	.word	0x00000000
        /*0100*/ 	.short	0x0003
        /*0102*/ 	.short	0x0018
        /*0104*/ 	.byte	0x00, 0xf0, 0x11, 0x00


	//----- nvinfo : EIATTR_KPARAM_INFO
	.align		4
.L_127:
        /*0108*/ 	.byte	0x04, 0x17
        /*010a*/ 	.short	(.L_129 - .L_128)
.L_128:
        /*010c*/ 	.word	0x00000000
        /*0110*/ 	.short	0x0002
        /*0112*/ 	.short	0x0010
        /*0114*/ 	.byte	0x00, 0xf5, 0x21, 0x00


	//----- nvinfo : EIATTR_KPARAM_INFO
	.align		4
.L_129:
        /*0118*/ 	.byte	0x04, 0x17
        /*011a*/ 	.short	(.L_131 - .L_130)
.L_130:
        /*011c*/ 	.word	0x00000000
        /*0120*/ 	.short	0x0001
        /*0122*/ 	.short	0x0008
        /*0124*/ 	.byte	0x00, 0xf5, 0x21, 0x00


	//----- nvinfo : EIATTR_KPARAM_INFO
	.align		4
.L_131:
        /*0128*/ 	.byte	0x04, 0x17
        /*012a*/ 	.short	(.L_133 - .L_132)
.L_132:
        /*012c*/ 	.word	0x00000000
        /*0130*/ 	.short	0x0000
        /*0132*/ 	.short	0x0000
        /*0134*/ 	.byte	0x00, 0xf5, 0x21, 0x00


	//----- nvinfo : EIATTR_SPARSE_MMA_MASK
	.align		4
.L_133:
        /*0138*/ 	.byte	0x03, 0x50
        /*013a*/ 	.short	0x0000


	//----- nvinfo : EIATTR_MAXREG_COUNT
	.align		4
        /*013c*/ 	.byte	0x03, 0x1b
        /*013e*/ 	.short	0x00ff


	//----- nvinfo : EIATTR_NUM_BARRIERS
	.align		4
        /*0140*/ 	.byte	0x02, 0x4c
        /*0142*/ 	.byte	0x01
	.zero		1


	//----- nvinfo : EIATTR_MERCURY_ISA_VERSION
	.align		4
        /*0144*/ 	.byte	0x03, 0x5f
        /*0146*/ 	.short	0x0101


	//----- nvinfo : EIATTR_VRC_CTA_INIT_COUNT
	.align		4
        /*0148*/ 	.byte	0x02, 0x4a
	.zero		1
	.zero		1


	//----- nvinfo : EIATTR_EXIT_INSTR_OFFSETS
	.align		4
        /*014c*/ 	.byte	0x04, 0x1c
        /*014e*/ 	.short	(.L_135 - .L_134)


	//   ....[0]....
.L_134:
        /*0150*/ 	.word	0x000054e0


	//   ....[1]....
        /*0154*/ 	.word	0x00005880


	//----- nvinfo : EIATTR_CRS_STACK_SIZE
	.align		4
.L_135:
        /*0158*/ 	.byte	0x04, 0x1e
        /*015a*/ 	.short	(.L_137 - .L_136)
.L_136:
        /*015c*/ 	.word	0x00000000


	//----- nvinfo : EIATTR_CBANK_PARAM_SIZE
	.align		4
.L_137:
        /*0160*/ 	.byte	0x03, 0x19
        /*0162*/ 	.short	0x0058


	//----- nvinfo : EIATTR_PARAM_CBANK
	.align		4
        /*0164*/ 	.byte	0x04, 0x0a
        /*0166*/ 	.short	(.L_139 - .L_138)
	.align		4
.L_138:
        /*0168*/ 	.word	index@(.nv.constant0._Z18kConvolve_weight_cPfS_S_iiiiiiiiiiiiiiif)
        /*016c*/ 	.short	0x0380
        /*016e*/ 	.short	0x0058


	//----- nvinfo : EIATTR_SW_WAR
	.align		4
.L_139:
        /*0170*/ 	.byte	0x04, 0x36
        /*0172*/ 	.short	(.L_141 - .L_140)
.L_140:
        /*0174*/ 	.word	0x00000008
.L_141:


//--------------------- .nv.info._Z19kConvolve_forward_cPfS_S_iiiiiiiiiiiiii --------------------------
	.section	.nv.info._Z19kConvolve_forward_cPfS_S_iiiiiiiiiiiiii,"",@"SHT_CUDA_INFO"
	.sectionflags	@""
	.align	4


	//----- nvinfo : EIATTR_CUDA_API_VERSION
	.align		4
        /*0000*/ 	.byte	0x04, 0x37
        /*0002*/ 	.short	(.L_143 - .L_142)
.L_142:
        /*0004*/ 	.word	0x00000082


	//----- nvinfo : EIATTR_KPARAM_INFO
	.align		4
.L_143:
        /*0008*/ 	.byte	0x04, 0x17
        /*000a*/ 	.short	(.L_145 - .L_144)
.L_144:
        /*000c*/ 	.word	0x00000000
        /*0010*/ 	.short	0x0010
        /*0012*/ 	.short	0x004c
        /*0014*/ 	.byte	0x00, 0xf0, 0x11, 0x00


	//----- nvinfo : EIATTR_KPARAM_INFO
	.align		4
.L_145:
        /*0018*/ 	.byte	0x04, 0x17
        /*001a*/ 	.short	(.L_147 - .L_146)
.L_146:
        /*001c*/ 	.word	0x00000000
        /*0020*/ 	.short	0x000f
        /*0022*/ 	.short	0x0048
        /*0024*/ 	.byte	0x00, 0xf0, 0x11, 0x00


	//----- nvinfo : EIATTR_KPARAM_INFO
	.align		4
.L_147:
        /*0028*/ 	.byte	0x04, 0x17
        /*002a*/ 	.short	(.L_149 - .L_148)
.L_148:
        /*002c*/ 	.word	0x00000000
        /*0030*/ 	.short	0x000e
        /*0032*/ 	.short	0x0044
        /*0034*/ 	.byte	0x00, 0xf0, 0x11, 0x00


	//----- nvinfo : EIATTR_KPARAM_INFO
	.align		4
.L_149:
        /*0038*/ 	.byte	0x04, 0x17
        /*003a*/ 	.short	(.L_151 - .L_150)
.L_150:
        /*003c*/ 	.word	0x00000000
        /*0040*/ 	.short	0x000d
        /*0042*/ 	.short	0x0040
        /*0044*/ 	.byte	0x00, 0xf0, 0x11, 0x00


	//----- nvinfo : EIATTR_KPARAM_INFO
	.align		4
.L_151:
        /*0048*/ 	.byte	0x04, 0x17
        /*004a*/ 	.short	(.L_153 - .L_152)
.L_152:
        /*004c*/ 	.word	0x00000000
        /*0050*/ 	.short	0x000c
        /*0052*/ 	.short	0x003c
        /*0054*/ 	.byte	0x00, 0xf0, 0x11, 0x00


	//----- nvinfo : EIATTR_KPARAM_INFO
	.align		4
.L_153:
        /*0058*/ 	.byte	0x04, 0x17
        /*005a*/ 	.short	(.L_155 - .L_154)
.L_154:
        /*005c*/ 	.word	0x00000000
        /*0060*/ 	.short	0x000b
        /*0062*/ 	.short	0x0038
        /*0064*/ 	.byte	0x00, 0xf0, 0x11, 0x00


	//----- nvinfo : EIATTR_KPARAM_INFO
	.align		4
.L_155:
        /*0068*/ 	.byte	0x04, 0x17
        /*006a*/ 	.short	(.L_157 - .L_156)
.L_156:
        /*006c*/ 	.word	0x00000000
        /*0070*/ 	.short	0x000a
        /*0072*/ 	.short	0x0034
        /*0074*/ 	.byte	0x00, 0xf0, 0x11, 0x00


	//----- nvinfo : EIATTR_KPARAM_INFO
	.align		4
.L_157:
        /*0078*/ 	.byte	0x04, 0x17
        /*007a*/ 	.short	(.L_159 - .L_158)
.L_158:
        /*007c*/ 	.word	0x00000000
        /*0080*/ 	.short	0x0009
        /*0082*/ 	.short	0x0030
        /*0084*/ 	.byte	0x00, 0xf0, 0x11, 0x00


	//----- nvinfo : EIATTR_KPARAM_INFO
	.align		4
.L_159:
        /*0088*/ 	.byte	0x04, 0x17
        /*008a*/ 	.short	(.L_161 - .L_160)
.L_160:
        /*008c*/ 	.word	0x00000000
        /*0090*/ 	.short	0x0008
        /*0092*/ 	.short	0x002c
        /*0094*/ 	.byte	0x00, 0xf0, 0x11, 0x00


	//----- nvinfo : EIATTR_KPARAM_INFO
	.align		4
.L_161:
        /*0098*/ 	.byte	0x04, 0x17
        /*009a*/ 	.short	(.L_163 - .L_162)
.L_162:
        /*009c*/ 	.word	0x00000000
        /*00a0*/ 	.short	0x0007
        /*00a2*/ 	.short	0x0028
        /*00a4*/ 	.byte	0x00, 0xf0, 0x11, 0x00


	//----- nvinfo : EIATTR_KPARAM_INFO
	.align		4
.L_163:
        /*00a8*/ 	.byte	0x04, 0x17
        /*00aa*/ 	.short	(.L_165 - .L_164)
.L_164:
        /*00ac*/ 	.word	0x00000000
        /*00b0*/ 	.short	0x0006
        /*00b2*/ 	.short	0x0024
        /*00b4*/ 	.byte	0x00, 0xf0, 0x11, 0x00


	//----- nvinfo : EIATTR_KPARAM_INFO
	.align		4
.L_165:
        /*00b8*/ 	.byte	0x04, 0x17
        /*00ba*/ 	.short	(.L_167 - .L_166)
.L_166:
        /*00bc*/ 	.word	0x00000000
        /*00c0*/ 	.short	0x0005
        /*00c2*/ 	.short	0x0020
        /*00c4*/ 	.byte	0x00, 0xf0, 0x11, 0x00


	//----- nvinfo : EIATTR_KPARAM_INFO
	.align		4
.L_167:
        /*00c8*/ 	.byte	0x04, 0x17
        /*00ca*/ 	.short	(.L_169 - .L_168)
.L_168:
        /*00cc*/ 	.word	0x00000000
        /*00d0*/ 	.short	0x0004
        /*00d2*/ 	.short	0x001c
        /*00d4*/ 	.byte	0x00, 0xf0, 0x11, 0x00


	//----- nvinfo : EIATTR_KPARAM_INFO
	.align		4
.L_169:
        /*00d8*/ 	.byte	0x04, 0x17
        /*00da*/ 	.short	(.L_171 - .L_170)
.L_170:
        /*00dc*/ 	.word	0x00000000
        /*00e0*/ 	.short	0x0003
        /*00e2*/ 	.short	0x0018
        /*00e4*/ 	.byte	0x00, 0xf0, 0x11, 0x00


	//----- nvinfo : EIATTR_KPARAM_INFO
	.align		4
.L_171:
        /*00e8*/ 	.byte	0x04, 0x17
        /*00ea*/ 	.short	(.L_173 - .L_172)
.L_172:
        /*00ec*/ 	.word	0x00000000
        /*00f0*/ 	.short	0x0002
        /*00f2*/ 	.short	0x0010
        /*00f4*/ 	.byte	0x00, 0xf5, 0x21, 0x00


	//----- nvinfo : EIATTR_KPARAM_INFO
	.align		4
.L_173:
        /*00f8*/ 	.byte	0x04, 0x17
        /*00fa*/ 	.short	(.L_175 - .L_174)
.L_174:
        /*00fc*/ 	.word	0x00000000
        /*0100*/ 	.short	0x0001
        /*0102*/ 	.short	0x0008
        /*0104*/ 	.byte	0x00, 0xf5, 0x21, 0x00


	//----- nvinfo : EIATTR_KPARAM_INFO
	.align		4
.L_175:
        /*0108*/ 	.byte	0x04, 0x17
        /*010a*/ 	.short	(.L_177 - .L_176)
.L_176:
        /*010c*/ 	.word	0x00000000
        /*0110*/ 	.short	0x0000
        /*0112*/ 	.short	0x0000
        /*0114*/ 	.byte	0x00, 0xf5, 0x21, 0x00


	//----- nvinfo : EIATTR_SPARSE_MMA_MASK
	.align		4
.L_177:
        /*0118*/ 	.byte	0x03, 0x50
        /*011a*/ 	.short	0x0000


	//----- nvinfo : EIATTR_MAXREG_COUNT
	.align		4
        /*011c*/ 	.byte	0x03, 0x1b
        /*011e*/ 	.short	0x00ff


	//----- nvinfo : EIATTR_NUM_BARRIERS
	.align		4
        /*0120*/ 	.byte	0x02, 0x4c
        /*0122*/ 	.byte	0x01
	.zero		1


	//----- nvinfo : EIATTR_MERCURY_ISA_VERSION
	.align		4
        /*0124*/ 	.byte	0x03, 0x5f
        /*0126*/ 	.short	0x0101


	//----- nvinfo : EIATTR_VRC_CTA_INIT_COUNT
	.align		4
        /*0128*/ 	.byte	0x02, 0x4a
	.zero		1
	.zero		1


	//----- nvinfo : EIATTR_EXIT_INSTR_OFFSETS
	.align		4
        /*012c*/ 	.byte	0x04, 0x1c
        /*012e*/ 	.short	(.L_179 - .L_178)


	//   ....[0]....
.L_178:
        /*0130*/ 	.word	0x00001f80


	//   ....[1]....
        /*0134*/ 	.word	0x00002160


	//----- nvinfo : EIATTR_CRS_STACK_SIZE
	.align		4
.L_179:
        /*0138*/ 	.byte	0x04, 0x1e
        /*013a*/ 	.short	(.L_181 - .L_180)
.L_180:
        /*013c*/ 	.word	0x00000000


	//----- nvinfo : EIATTR_CBANK_PARAM_SIZE
	.align		4
.L_181:
        /*0140*/ 	.byte	0x03, 0x19
        /*0142*/ 	.short	0x0050


	//----- nvinfo : EIATTR_PARAM_CBANK
	.align		4
        /*0144*/ 	.byte	0x04, 0x0a
        /*0146*/ 	.short	(.L_183 - .L_182)
	.align		4
.L_182:
        /*0148*/ 	.word	index@(.nv.constant0._Z19kConvolve_forward_cPfS_S_iiiiiiiiiiiiii)
        /*014c*/ 	.short	0x0380
        /*014e*/ 	.short	0x0050


	//----- nvinfo : EIATTR_SW_WAR
	.align		4
.L_183:
        /*0150*/ 	.byte	0x04, 0x36
        /*0152*/ 	.short	(.L_185 - .L_184)
.L_184:
        /*0154*/ 	.word	0x00000008
.L_185:


//--------------------- .nv.info._Z18kConvolve_backwardPfPKfS1_iiiiiiiiiii --------------------------
	.section	.nv.info._Z18kConvolve_backwardPfPKfS1_iiiiiiiiiii,"",@"SHT_CUDA_INFO"
	.sectionflags	@""
	.align	4


	//----- nvinfo : EIATTR_CUDA_API_VERSION
	.align		4
        /*0000*/ 	.byte	0x04, 0x37
        /*0002*/ 	.short	(.L_187 - .L_186)
.L_186:
        /*0004*/ 	.word	0x00000082


	//----- nvinfo : EIATTR_KPARAM_INFO
	.align		4
.L_187:
        /*0008*/ 	.byte	0x04, 0x17
        /*000a*/ 	.short	(.L_189 - .L_188)
.L_188:
        /*000c*/ 	.word	0x00000000
        /*0010*/ 	.short	0x000d
        /*0012*/ 	.short	0x0040
        /*0014*/ 	.byte	0x00, 0xf0, 0x11, 0x00


	//----- nvinfo : EIATTR_KPARAM_INFO
	.align		4
.L_189:
        /*0018*/ 	.byte	0x04, 0x17
        /*001a*/ 	.short	(.L_191 - .L_190)
.L_190:
        /*001c*/ 	.word	0x00000000
        /*0020*/ 	.short	0x000c
        /*0022*/ 	.short	0x003c
        /*0024*/ 	.byte	0x00, 0xf0, 0x11, 0x00


	//----- nvinfo : EIATTR_KPARAM_INFO
	.align		4
.L_191:
        /*0028*/ 	.byte	0x04, 0x17
        /*002a*/ 	.short	(.L_193 - .L_192)
.L_192:
        /*002c*/ 	.word	0x00000000
        /*0030*/ 	.short	0x000b
        /*0032*/ 	.short	0x0038
        /*0034*/ 	.byte	0x00, 0xf0, 0x11, 0x00


	//----- nvinfo : EIATTR_KPARAM_INFO
	.align		4
.L_193:
        /*0038*/ 	.byte	0x04, 0x17
        /*003a*/ 	.short	(.L_195 - .L_194)
.L_194:
        /*003c*/ 	.word	0x00000000
        /*0040*/ 	.short	0x000a
        /*0042*/ 	.short	0x0034
        /*0044*/ 	.byte	0x00, 0xf0, 0x11, 0x00


	//----- nvinfo : EIATTR_KPARAM_INFO
	.align		4
.L_195:
        /*0048*/ 	.byte	0x04, 0x17
        /*004a*/ 	.short	(.L_197 - .L_196)
.L_196:
        /*004c*/ 	.word	0x00000000
        /*0050*/ 	.short	0x0009
        /*0052*/ 	.short	0x0030
        /*0054*/ 	.byte	0x00, 0xf0, 0x11, 0x00


	//----- nvinfo : EIATTR_KPARAM_INFO
	.align		4
.L_197:
        /*0058*/ 	.byte	0x04, 0x17
        /*005a*/ 	.short	(.L_199 - .L_198)
.L_198:
        /*005c*/ 	.word	0x00000000
        /*0060*/ 	.short	0x0008
        /*0062*/ 	.short	0x002c
        /*0064*/ 	.byte	0x00, 0xf0, 0x11, 0x00


	//----- nvinfo : EIATTR_KPARAM_INFO
	.align		4
.L_199:
        /*0068*/ 	.byte	0x04, 0x17
        /*006a*/ 	.short	(.L_201 - .L_200)
.L_200:
        /*006c*/ 	.word	0x00000000
        /*0070*/ 	.short	0x0007
        /*0072*/ 	.short	0x0028
        /*0074*/ 	.byte	0x00, 0xf0, 0x11, 0x00


	//----- nvinfo : EIATTR_KPARAM_INFO
	.align		4
.L_201:
        /*0078*/ 	.byte	0x04, 0x17
        /*007a*/ 	.short	(.L_203 - .L_202)
.L_202:
        /*007c*/ 	.word	0x00000000
        /*0080*/ 	.short	0x0006
        /*0082*/ 	.short	0x0024
        /*0084*/ 	.byte	0x00, 0xf0, 0x11, 0x00


	//----- nvinfo : EIATTR_KPARAM_INFO
	.align		4
.L_203:
        /*0088*/ 	.byte	0x04, 0x17
        /*008a*/ 	.short	(.L_205 - .L_204)
.L_204:
        /*008c*/ 	.word	0x00000000
        /*0090*/ 	.short	0x0005
        /*0092*/ 	.short	0x0020
        /*0094*/ 	.byte	0x00, 0xf0, 0x11, 0x00


	//----- nvinfo : EIATTR_KPARAM_INFO
	.align		4
.L_205:
        /*0098*/ 	.byte	0x04, 0x17
        /*009a*/ 	.short	(.L_207 - .L_206)
.L_206:
        /*009c*/ 	.word	0x00000000
        /*00a0*/ 	.short	0x0004
        /*00a2*/ 	.short	0x001c
        /*00a4*/ 	.byte	0x00, 0xf0, 0x11, 0x00


	//----- nvinfo : EIATTR_KPARAM_INFO
	.align		4
.L_207:
        /*00a8*/ 	.byte	0x04, 0x17
        /*00aa*/ 	.short	(.L_209 - .L_208)
.L_208:
        /*00ac*/ 	.word	0x00000000
        /*00b0*/ 	.short	0x0003
        /*00b2*/ 	.short	0x0018
        /*00b4*/ 	.byte	0x00, 0xf0, 0x11, 0x00


	//----- nvinfo : EIATTR_KPARAM_INFO
	.align		4
.L_209:
        /*00b8*/ 	.byte	0x04, 0x17
        /*00ba*/ 	.short	(.L_211 - .L_210)
.L_210:
        /*00bc*/ 	.word	0x00000000
        /*00c0*/ 	.short	0x0002
        /*00c2*/ 	.short	0x0010
        /*00c4*/ 	.byte	0x00, 0xf5, 0x21, 0x00


	//----- nvinfo : EIATTR_KPARAM_INFO
	.align		4
.L_211:
        /*00c8*/ 	.byte	0x04, 0x17
        /*00ca*/ 	.short	(.L_213 - .L_212)
.L_212:
        /*00cc*/ 	.word	0x00000000
        /*00d0*/ 	.short	0x0001
        /*00d2*/ 	.short	0x0008
        /*00d4*/ 	.byte	0x00, 0xf5, 0x21, 0x00


	//----- nvinfo : EIATTR_KPARAM_INFO
	.align		4
.L_213:
        /*00d8*/ 	.byte	0x04, 0x17
        /*00da*/ 	.short	(.L_215 - .L_214)
.L_214:
        /*00dc*/ 	.word	0x00000000
        /*00e0*/ 	.short	0x0000
        /*00e2*/ 	.short	0x0000
        /*00e4*/ 	.byte	0x00, 0xf5, 0x21, 0x00


	//----- nvinfo : EIATTR_SPARSE_MMA_MASK
	.align		4
.L_215:
        /*00e8*/ 	.byte	0x03, 0x50
        /*00ea*/ 	.short	0x0000


	//----- nvinfo : EIATTR_MAXREG_COUNT
	.align		4
        /*00ec*/ 	.byte	0x03, 0x1b
        /*00ee*/ 	.short	0x00ff


	//----- nvinfo : EIATTR_NUM_BARRIERS
	.align		4
        /*00f0*/ 	.byte	0x02, 0x4c
        /*00f2*/ 	.byte	0x01
	.zero		1


	//----- nvinfo : EIATTR_MERCURY_ISA_VERSION
	.align		4
        /*00f4*/ 	.byte	0x03, 0x5f
        /*00f6*/ 	.short	0x0101


	//----- nvinfo : EIATTR_INT_WARP_WIDE_INSTR_OFFSETS
	.align		4
        /*00f8*/ 	.byte	0x04, 0x31
        /*00fa*/ 	.short	(.L_217 - .L_216)


	//   ....[0]....
.L_216:
        /*00fc*/ 	.word	0x00001520


	//----- nvinfo : EIATTR_VRC_CTA_INIT_COUNT
	.align		4
.L_217:
        /*0100*/ 	.byte	0x02, 0x4a
	.zero		1
	.zero		1


	//----- nvinfo : EIATTR_EXIT_INSTR_OFFSETS
	.align		4
        /*0104*/ 	.byte	0x04, 0x1c
        /*0106*/ 	.short	(.L_219 - .L_218)


	//   ....[0]....
.L_218:
        /*0108*/ 	.word	0x00001cb0


	//   ....[1]....
        /*010c*/ 	.word	0x00001d40


	//   ....[2]....
        /*0110*/ 	.word	0x00001d60


	//----- nvinfo : EIATTR_CRS_STACK_SIZE
	.align		4
.L_219:
        /*0114*/ 	.byte	0x04, 0x1e
        /*0116*/ 	.short	(.L_221 - .L_220)
.L_220:
        /*0118*/ 	.word	0x00000000


	//----- nvinfo : EIATTR_CBANK_PARAM_SIZE
	.align		4
.L_221:
        /*011c*/ 	.byte	0x03, 0x19
        /*011e*/ 	.short	0x0044


	//----- nvinfo : EIATTR_PARAM_CBANK
	.align		4
        /*0120*/ 	.byte	0x04, 0x0a
        /*0122*/ 	.short	(.L_223 - .L_222)
	.align		4
.L_222:
        /*0124*/ 	.word	index@(.nv.constant0._Z18kConvolve_backwardPfPKfS1_iiiiiiiiiii)
        /*0128*/ 	.short	0x0380
        /*012a*/ 	.short	0x0044


	//----- nvinfo : EIATTR_SW_WAR
	.align		4
.L_223:
        /*012c*/ 	.byte	0x04, 0x36
        /*012e*/ 	.short	(.L_225 - .L_224)
.L_224:
        /*0130*/ 	.word	0x00000008
.L_225:


//--------------------- .nv.info._Z16kConvolve_weightPfS_S_iiiiiiiiiiiiif --------------------------
	.section	.nv.info._Z16kConvolve_weightPfS_S_iiiiiiiiiiiiif,"",@"SHT_CUDA_INFO"
	.sectionflags	@""
	.align	4


	//----- nvinfo : EIATTR_CUDA_API_VERSION
	.align		4
        /*0000*/ 	.byte	0x04, 0x37
        /*0002*/ 	.short	(.L_227 - .L_226)
.L_226:
        /*0004*/ 	.word	0x00000082


	//----- nvinfo : EIATTR_KPARAM_INFO
	.align		4
.L_227:
        /*0008*/ 	.byte	0x04, 0x17
        /*000a*/ 	.short	(.L_229 - .L_228)
.L_228:
        /*000c*/ 	.word	0x00000000
        /*0010*/ 	.short	0x0010
        /*0012*/ 	.short	0x004c
        /*0014*/ 	.byte	0x00, 0xf0, 0x11, 0x00


	//----- nvinfo : EIATTR_KPARAM_INFO
	.align		4
.L_229:
        /*0018*/ 	.byte	0x04, 0x17
        /*001a*/ 	.short	(.L_231 - .L_230)
.L_230:
        /*001c*/ 	.word	0x00000000
        /*0020*/ 	.short	0x000f
        /*0022*/ 	.short	0x0048
        /*0024*/ 	.byte	0x00, 0xf0, 0x11, 0x00


	//----- nvinfo : EIATTR_KPARAM_INFO
	.align		4
.L_231:
        /*0028*/ 	.byte	0x04, 0x17
        /*002a*/ 	.short	(.L_233 - .L_232)
.L_232:
        /*002c*/ 	.word	0x00000000
        /*0030*/ 	.short	0x000e
        /*0032*/ 	.short	0x0044
        /*0034*/ 	.byte	0x00, 0xf0, 0x11, 0x00


	//----- nvinfo : EIATTR_KPARAM_INFO
	.align		4
.L_233:
        /*0038*/ 	.byte	0x04, 0x17
        /*003a*/ 	.short	(.L_235 - .L_234)
.L_234:
        /*003c*/ 	.word	0x00000000
        /*0040*/ 	.short	0x000d
        /*0042*/ 	.short	0x0040
        /*0044*/ 	.byte	0x00, 0xf0, 0x11, 0x00


	//----- nvinfo : EIATTR_KPARAM_INFO
	.align		4
.L_235:
        /*0048*/ 	.byte	0x04, 0x17
        /*004a*/ 	.short	(.L_237 - .L_236)
.L_236:
        /*004c*/ 	.word	0x00000000
        /*0050*/ 	.short	0x000c
        /*0052*/ 	.short	0x003c
        /*0054*/ 	.byte	0x00, 0xf0, 0x11, 0x00


	//----- nvinfo : EIATTR_KPARAM_INFO
	.align		4
.L_237:
        /*0058*/ 	.byte	0x04, 0x17
        /*005a*/ 	.short	(.L_239 - .L_238)
.L_238:
        /*005c*/ 	.word	0x00000000
        /*0060*/ 	.short	0x000b
        /*0062*/ 	.short	0x0038
        /*0064*/ 	.byte	0x00, 0xf0, 0x11, 0x00


	//----- nvinfo : EIATTR_KPARAM_INFO
	.align		4
.L_239:
        /*0068*/ 	.byte	0x04, 0x17
        /*006a*/ 	.short	(.L_241 - .L_240)
.L_240:
        /*006c*/ 	.word	0x00000000
        /*0070*/ 	.short	0x000a
        /*0072*/ 	.short	0x0034
        /*0074*/ 	.byte	0x00, 0xf0, 0x11, 0x00


	//----- nvinfo : EIATTR_KPARAM_INFO
	.align		4
.L_241:
        /*0078*/ 	.byte	0x04, 0x17
        /*007a*/ 	.short	(.L_243 - .L_242)
.L_242:
        /*007c*/ 	.word	0x00000000
        /*0080*/ 	.short	0x0009
        /*0082*/ 	.short	0x0030
        /*0084*/ 	.byte	0x00, 0xf0, 0x11, 0x00


	//----- nvinfo : EIATTR_KPARAM_INFO
	.align		4
.L_243:
        /*0088*/ 	.byte	0x04, 0x17
        /*008a*/ 	.short	(.L_245 - .L_244)
.L_244:
        /*008c*/ 	.word	0x00000000
        /*0090*/ 	.short	0x0008
        /*0092*/ 	.short	0x002c
        /*0094*/ 	.byte	0x00, 0xf0, 0x11, 0x00


	//----- nvinfo : EIATTR_KPARAM_INFO
	.align		4
.L_245:
        /*0098*/ 	.byte	0x04, 0x17
        /*009a*/ 	.short	(.L_247 - .L_246)
.L_246:
        /*009c*/ 	.word	0x00000000
        /*00a0*/ 	.short	0x0007
        /*00a2*/ 	.short	0x0028
        /*00a4*/ 	.byte	0x00, 0xf0, 0x11, 0x00


	//----- nvinfo : EIATTR_KPARAM_INFO
	.align		4
.L_247:
        /*00a8*/ 	.byte	0x04, 0x17
        /*00aa*/ 	.short	(.L_249 - .L_248)
.L_248:
        /*00ac*/ 	.word	0x00000000
        /*00b0*/ 	.short	0x0006
        /*00b2*/ 	.short	0x0024
        /*00b4*/ 	.byte	0x00, 0xf0, 0x11, 0x00


	//----- nvinfo : EIATTR_KPARAM_INFO
	.align		4
.L_249:
        /*00b8*/ 	.byte	0x04, 0x17
        /*00ba*/ 	.short	(.L_251 - .L_250)
.L_250:
        /*00bc*/ 	.word	0x00000000
        /*00c0*/ 	.short	0x0005
        /*00c2*/ 	.short	0x0020
        /*00c4*/ 	.byte	0x00, 0xf0, 0x11, 0x00


	//----- nvinfo : EIATTR_KPARAM_INFO
	.align		4
.L_251:
        /*00c8*/ 	.byte	0x04, 0x17
        /*00ca*/ 	.short	(.L_253 - .L_252)
.L_252:
        /*00cc*/ 	.word	0x00000000
        /*00d0*/ 	.short	0x0004
        /*00d2*/ 	.short	0x001c
        /*00d4*/ 	.byte	0x00, 0xf0, 0x11, 0x00


	//----- nvinfo : EIATTR_KPARAM_INFO
	.align		4
.L_253:
        /*00d8*/ 	.byte	0x04, 0x17
        /*00da*/ 	.short	(.L_255 - .L_254)
.L_254:
        /*00dc*/ 	.word	0x00000000
        /*00e0*/ 	.short	0x0003
        /*00e2*/ 	.short	0x0018
        /*00e4*/ 	.byte	0x00, 0xf0, 0x11, 0x00


	//----- nvinfo : EIATTR_KPARAM_INFO
	.align		4
.L_255:
        /*00e8*/ 	.byte	0x04, 0x17
        /*00ea*/ 	.short	(.L_257 - .L_256)
.L_256:
        /*00ec*/ 	.word	0x00000000
        /*00f0*/ 	.short	0x0002
        /*00f2*/ 	.short	0x0010
        /*00f4*/ 	.byte	0x00, 0xf5, 0x21, 0x00


	//----- nvinfo : EIATTR_KPARAM_INFO
	.align		4
.L_257:
        /*00f8*/ 	.byte	0x04, 0x17
        /*00fa*/ 	.short	(.L_259 - .L_258)
.L_258:
        /*00fc*/ 	.word	0x00000000
        /*0100*/ 	.short	0x0001
        /*0102*/ 	.short	0x0008
        /*0104*/ 	.byte	0x00, 0xf5, 0x21, 0x00


	//----- nvinfo : EIATTR_KPARAM_INFO
	.align		4
.L_259:
        /*0108*/ 	.byte	0x04, 0x17
        /*010a*/ 	.short	(.L_261 - .L_260)
.L_260:
        /*010c*/ 	.word	0x00000000
        /*0110*/ 	.short	0x0000
        /*0112*/ 	.short	0x0000
        /*0114*/ 	.byte	0x00, 0xf5, 0x21, 0x00


	//----- nvinfo : EIATTR_SPARSE_MMA_MASK
	.align		4
.L_261:
        /*0118*/ 	.byte	0x03, 0x50
        /*011a*/ 	.short	0x0000


	//----- nvinfo : EIATTR_MAXREG_COUNT
	.align		4
        /*011c*/ 	.byte	0x03, 0x1b
        /*011e*/ 	.short	0x00ff


	//----- nvinfo : EIATTR_NUM_BARRIERS
	.align		4
        /*0120*/ 	.byte	0x02, 0x4c
        /*0122*/ 	.byte	0x01
	.zero		1


	//----- nvinfo : EIATTR_MERCURY_ISA_VERSION
	.align		4
        /*0124*/ 	.byte	0x03, 0x5f
        /*0126*/ 	.short	0x0101


	//----- nvinfo : EIATTR_VRC_CTA_INIT_COUNT
	.align		4
        /*0128*/ 	.byte	0x02, 0x4a
	.zero		1
	.zero		1


	//----- nvinfo : EIATTR_EXIT_INSTR_OFFSETS
	.align		4
        /*012c*/ 	.byte	0x04, 0x1c
        /*012e*/ 	.short	(.L_263 - .L_262)


	//   ....[0]....
.L_262:
        /*0130*/ 	.word	0x00003a10


	//   ....[1]....
        /*0134*/ 	.word	0x00003ac0


	//----- nvinfo : EIATTR_CRS_STACK_SIZE
	.align		4
.L_263:
        /*0138*/ 	.byte	0x04, 0x1e
        /*013a*/ 	.short	(.L_265 - .L_264)
.L_264:
        /*013c*/ 	.word	0x00000000


	//----- nvinfo : EIATTR_CBANK_PARAM_SIZE
	.align		4
.L_265:
        /*0140*/ 	.byte	0x03, 0x19
        /*0142*/ 	.short	0x0050


	//----- nvinfo : EIATTR_PARAM_CBANK
	.align		4
        /*0144*/ 	.byte	0x04, 0x0a
        /*0146*/ 	.short	(.L_267 - .L_266)
	.align		4
.L_266:
        /*0148*/ 	.word	index@(.nv.constant0._Z16kConvolve_weightPfS_S_iiiiiiiiiiiiif)
        /*014c*/ 	.short	0x0380
        /*014e*/ 	.short	0x0050


	//----- nvinfo : EIATTR_SW_WAR
	.align		4
.L_267:
        /*0150*/ 	.byte	0x04, 0x36
        /*0152*/ 	.short	(.L_269 - .L_268)
.L_268:
        /*0154*/ 	.word	0x00000008
.L_269:


//--------------------- .nv.info._Z17kConvolve_forwardPfS_S_iiiiiiiiiiii --------------------------
	.section	.nv.info._Z17kConvolve_forwardPfS_S_iiiiiiiiiiii,"",@"SHT_CUDA_INFO"
	.sectionflags	@""
	.align	4


	//----- nvinfo : EIATTR_CUDA_API_VERSION
	.align		4
        /*0000*/ 	.byte	0x04, 0x37
        /*0002*/ 	.short	(.L_271 - .L_270)
.L_270:
        /*0004*/ 	.word	0x00000082


	//----- nvinfo : EIATTR_KPARAM_INFO
	.align		4
.L_271:
        /*0008*/ 	.byte	0x04, 0x17
        /*000a*/ 	.short	(.L_273 - .L_272)
.L_272:
        /*000c*/ 	.word	0x00000000
        /*0010*/ 	.short	0x000e
        /*0012*/ 	.short	0x0044
        /*0014*/ 	.byte	0x00, 0xf0, 0x11, 0x00


	//----- nvinfo : EIATTR_KPARAM_INFO
	.align		4
.L_273:
        /*0018*/ 	.byte	0x04, 0x17
        /*001a*/ 	.short	(.L_275 - .L_274)
.L_274:
        /*001c*/ 	.word	0x00000000
        /*0020*/ 	.short	0x000d
        /*0022*/ 	.short	0x0040
        /*0024*/ 	.byte	0x00, 0xf0, 0x11, 0x00


	//----- nvinfo : EIATTR_KPARAM_INFO
	.align		4
.L_275:
        /*0028*/ 	.byte	0x04, 0x17
        /*002a*/ 	.short	(.L_277 - .L_276)
.L_276:
        /*002c*/ 	.word	0x00000000
        /*0030*/ 	.short	0x000c
        /*0032*/ 	.short	0x003c
        /*0034*/ 	.byte	0x00, 0xf0, 0x11, 0x00


	//----- nvinfo : EIATTR_KPARAM_INFO
	.align		4
.L_277:
        /*0038*/ 	.byte	0x04, 0x17
        /*003a*/ 	.short	(.L_279 - .L_278)
.L_278:
        /*003c*/ 	.word	0x00000000
        /*0040*/ 	.short	0x000b
        /*0042*/ 	.short	0x0038
        /*0044*/ 	.byte	0x00, 0xf0, 0x11, 0x00


	//----- nvinfo : EIATTR_KPARAM_INFO
	.align		4
.L_279:
        /*0048*/ 	.byte	0x04, 0x17
        /*004a*/ 	.short	(.L_281 - .L_280)
.L_280:
        /*004c*/ 	.word	0x00000000
        /*0050*/ 	.short	0x000a
        /*0052*/ 	.short	0x0034
        /*0054*/ 	.byte	0x00, 0xf0, 0x11, 0x00


	//----- nvinfo : EIATTR_KPARAM_INFO
	.align		4
.L_281:
        /*0058*/ 	.byte	0x04, 0x17
        /*005a*/ 	.short	(.L_283 - .L_282)
.L_282:
        /*005c*/ 	.word	0x00000000
        /*0060*/ 	.short	0x0009
        /*0062*/ 	.short	0x0030
        /*0064*/ 	.byte	0x00, 0xf0, 0x11, 0x00


	//----- nvinfo : EIATTR_KPARAM_INFO
	.align		4
.L_283:
        /*0068*/ 	.byte	0x04, 0x17
        /*006a*/ 	.short	(.L_285 - .L_284)
.L_284:
        /*006c*/ 	.word	0x00000000
        /*0070*/ 	.short	0x0008
        /*0072*/ 	.short	0x002c
        /*0074*/ 	.byte	0x00, 0xf0, 0x11, 0x00


	//----- nvinfo : EIATTR_KPARAM_INFO
	.align		4
.L_285:
        /*0078*/ 	.byte	0x04, 0x17
        /*007a*/ 	.short	(.L_287 - .L_286)
.L_286:
        /*007c*/ 	.word	0x00000000
        /*0080*/ 	.short	0x0007
        /*0082*/ 	.short	0x0028
        /*0084*/ 	.byte	0x00, 0xf0, 0x11, 0x00


	//----- nvinfo : EIATTR_KPARAM_INFO
	.align		4
.L_287:
        /*0088*/ 	.byte	0x04, 0x17
        /*008a*/ 	.short	(.L_289 - .L_288)
.L_288:
        /*008c*/ 	.word	0x00000000
        /*0090*/ 	.short	0x0006
        /*0092*/ 	.short	0x0024
        /*0094*/ 	.byte	0x00, 0xf0, 0x11, 0x00


	//----- nvinfo : EIATTR_KPARAM_INFO
	.align		4
.L_289:
        /*0098*/ 	.byte	0x04, 0x17
        /*009a*/ 	.short	(.L_291 - .L_290)
.L_290:
        /*009c*/ 	.word	0x00000000
        /*00a0*/ 	.short	0x0005
        /*00a2*/ 	.short	0x0020
        /*00a4*/ 	.byte	0x00, 0xf0, 0x11, 0x00


	//----- nvinfo : EIATTR_KPARAM_INFO
	.align		4
.L_291:
        /*00a8*/ 	.byte	0x04, 0x17
        /*00aa*/ 	.short	(.L_293 - .L_292)
.L_292:
        /*00ac*/ 	.word	0x00000000
        /*00b0*/ 	.short	0x0004
        /*00b2*/ 	.short	0x001c
        /*00b4*/ 	.byte	0x00, 0xf0, 0x11, 0x00


	//----- nvinfo : EIATTR_KPARAM_INFO
	.align		4
.L_293:
        /*00b8*/ 	.byte	0x04, 0x17
        /*00ba*/ 	.short	(.L_295 - .L_294)
.L_294:
        /*00bc*/ 	.word	0x00000000
        /*00c0*/ 	.short	0x0003
        /*00c2*/ 	.short	0x0018
        /*00c4*/ 	.byte	0x00, 0xf0, 0x11, 0x00


	//----- nvinfo : EIATTR_KPARAM_INFO
	.align		4
.L_295:
        /*00c8*/ 	.byte	0x04, 0x17
        /*00ca*/ 	.short	(.L_297 - .L_296)
.L_296:
        /*00cc*/ 	.word	0x00000000
        /*00d0*/ 	.short	0x0002
        /*00d2*/ 	.short	0x0010
        /*00d4*/ 	.byte	0x00, 0xf5, 0x21, 0x00


	//----- nvinfo : EIATTR_KPARAM_INFO
	.align		4
.L_297:
        /*00d8*/ 	.byte	0x04, 0x17
        /*00da*/ 	.short	(.L_299 - .L_298)
.L_298:
        /*00dc*/ 	.word	0x00000000
        /*00e0*/ 	.short	0x0001
        /*00e2*/ 	.short	0x0008
        /*00e4*/ 	.byte	0x00, 0xf5, 0x21, 0x00


	//----- nvinfo : EIATTR_KPARAM_INFO
	.align		4
.L_299:
        /*00e8*/ 	.byte	0x04, 0x17
        /*00ea*/ 	.short	(.L_301 - .L_300)
.L_300:
        /*00ec*/ 	.word	0x00000000
        /*00f0*/ 	.short	0x0000
        /*00f2*/ 	.short	0x0000
        /*00f4*/ 	.byte	0x00, 0xf5, 0x21, 0x00


	//----- nvinfo : EIATTR_SPARSE_MMA_MASK
	.align		4
.L_301:
        /*00f8*/ 	.byte	0x03, 0x50
        /*00fa*/ 	.short	0x0000


	//----- nvinfo : EIATTR_MAXREG_COUNT
	.align		4
        /*00fc*/ 	.byte	0x03, 0x1b
        /*00fe*/ 	.short	0x00ff


	//----- nvinfo : EIATTR_NUM_BARRIERS
	.align		4
        /*0100*/ 	.byte	0x02, 0x4c
        /*0102*/ 	.byte	0x01
	.zero		1


	//----- nvinfo : EIATTR_MERCURY_ISA_VERSION
	.align		4
        /*0104*/ 	.byte	0x03, 0x5f
        /*0106*/ 	.short	0x0101


	//----- nvinfo : EIATTR_VRC_CTA_INIT_COUNT
	.align		4
        /*0108*/ 	.byte	0x02, 0x4a
	.zero		1
	.zero		1


	//----- nvinfo : EIATTR_EXIT_INSTR_OFFSETS
	.align		4
        /*010c*/ 	.byte	0x04, 0x1c
        /*010e*/ 	.short	(.L_303 - .L_302)


	//   ....[0]....
.L_302:
        /*0110*/ 	.word	0x00001370


	//   ....[1]....
        /*0114*/ 	.word	0x00001500


	//----- nvinfo : EIATTR_CRS_STACK_SIZE
	.align		4
.L_303:
        /*0118*/ 	.byte	0x04, 0x1e
        /*011a*/ 	.short	(.L_305 - .L_304)
.L_304:
        /*011c*/ 	.word	0x00000000


	//----- nvinfo : EIATTR_CBANK_PARAM_SIZE
	.align		4
.L_305:
        /*0120*/ 	.byte	0x03, 0x19
        /*0122*/ 	.short	0x0048


	//----- nvinfo : EIATTR_PARAM_CBANK
	.align		4
        /*0124*/ 	.byte	0x04, 0x0a
        /*0126*/ 	.short	(.L_307 - .L_306)
	.align		4
.L_306:
        /*0128*/ 	.word	index@(.nv.constant0._Z17kConvolve_forwardPfS_S_iiiiiiiiiiii)
        /*012c*/ 	.short	0x0380
        /*012e*/ 	.short	0x0048


	//----- nvinfo : EIATTR_SW_WAR
	.align		4
.L_307:
        /*0130*/ 	.byte	0x04, 0x36
        /*0132*/ 	.short	(.L_309 - .L_308)
.L_308:
        /*0134*/ 	.word	0x00000008
.L_309:


//--------------------- .nv.info._Z7kDividePfS_S_j --------------------------
	.section	.nv.info._Z7kDividePfS_S_j,"",@"SHT_CUDA_INFO"
	.sectionflags	@""
	.align	4


	//----- nvinfo : EIATTR_CUDA_API_VERSION
	.align		4
        /*0000*/ 	.byte	0x04, 0x37
        /*0002*/ 	.short	(.L_311 - .L_310)
.L_310:
        /*0004*/ 	.word	0x00000082


	//----- nvinfo : EIATTR_KPARAM_INFO
	.align		4
.L_311:
        /*0008*/ 	.byte	0x04, 0x17
        /*000a*/ 	.short	(.L_313 - .L_312)
.L_312:
        /*000c*/ 	.word	0x00000000
        /*0010*/ 	.short	0x0003
        /*0012*/ 	.short	0x0018
        /*0014*/ 	.byte	0x00, 0xf0, 0x11, 0x00


	//----- nvinfo : EIATTR_KPARAM_INFO
	.align		4
.L_313:
        /*0018*/ 	.byte	0x04, 0x17
        /*001a*/ 	.short	(.L_315 - .L_314)
.L_314:
        /*001c*/ 	.word	0x00000000
        /*0020*/ 	.short	0x0002
        /*0022*/ 	.short	0x0010
        /*0024*/ 	.byte	0x00, 0xf5, 0x21, 0x00


	//----- nvinfo : EIATTR_KPARAM_INFO
	.align		4
.L_315:
        /*0028*/ 	.byte	0x04, 0x17
        /*002a*/ 	.short	(.L_317 - .L_316)
.L_316:
        /*002c*/ 	.word	0x00000000
        /*0030*/ 	.short	0x0001
        /*0032*/ 	.short	0x0008
        /*0034*/ 	.byte	0x00, 0xf5, 0x21, 0x00


	//----- nvinfo : EIATTR_KPARAM_INFO
	.align		4
.L_317:
        /*0038*/ 	.byte	0x04, 0x17
        /*003a*/ 	.short	(.L_319 - .L_318)
.L_318:
        /*003c*/ 	.word	0x00000000
        /*0040*/ 	.short	0x0000
        /*0042*/ 	.short	0x0000
        /*0044*/ 	.byte	0x00, 0xf5, 0x21, 0x00


	//----- nvinfo : EIATTR_SPARSE_MMA_MASK
	.align		4
.L_319:
        /*0048*/ 	.byte	0x03, 0x50
        /*004a*/ 	.short	0x0000


	//----- nvinfo : EIATTR_MAXREG_COUNT
	.align		4
        /*004c*/ 	.byte	0x03, 0x1b
        /*004e*/ 	.short	0x00ff


	//----- nvinfo : EIATTR_MERCURY_ISA_VERSION
	.align		4
        /*0050*/ 	.byte	0x03, 0x5f
        /*0052*/ 	.short	0x0101


	//----- nvinfo : EIATTR_VRC_CTA_INIT_COUNT
	.align		4
        /*0054*/ 	.byte	0x02, 0x4a
	.zero		1
	.zero		1


	//----- nvinfo : EIATTR_EXIT_INSTR_OFFSETS
	.align		4
        /*0058*/ 	.byte	0x04, 0x1c
        /*005a*/ 	.short	(.L_321 - .L_320)


	//   ....[0]....
.L_320:
        /*005c*/ 	.word	0x00000070


	//   ....[1]....
        /*0060*/ 	.word	0x000001c0


	//----- nvinfo : EIATTR_CRS_STACK_SIZE
	.align		4
.L_321:
        /*0064*/ 	.byte	0x04, 0x1e
        /*0066*/ 	.short	(.L_323 - .L_322)
.L_322:
        /*0068*/ 	.word	0x00000000


	//----- nvinfo : EIATTR_CBANK_PARAM_SIZE
	.align		4
.L_323:
        /*006c*/ 	.byte	0x03, 0x19
        /*006e*/ 	.short	0x001c


	//----- nvinfo : EIATTR_PARAM_CBANK
	.align		4
        /*0070*/ 	.byte	0x04, 0x0a
        /*0072*/ 	.short	(.L_325 - .L_324)
	.align		4
.L_324:
        /*0074*/ 	.word	index@(.nv.constant0._Z7kDividePfS_S_j)
        /*0078*/ 	.short	0x0380
        /*007a*/ 	.short	0x001c


	//----- nvinfo : EIATTR_SW_WAR
	.align		4
.L_325:
        /*007c*/ 	.byte	0x04, 0x36
        /*007e*/ 	.short	(.L_327 - .L_326)
.L_326:
        /*0080*/ 	.word	0x00000008
.L_327:


//--------------------- .nv.info._Z4kExpPfS_j     --------------------------
	.section	.nv.info._Z4kExpPfS_j,"",@"SHT_CUDA_INFO"
	.sectionflags	@""
	.align	4


	//----- nvinfo : EIATTR_CUDA_API_VERSION
	.align		4
        /*0000*/ 	.byte	0x04, 0x37
        /*0002*/ 	.short	(.L_329 - .L_328)
.L_328:
        /*0004*/ 	.word	0x00000082


	//----- nvinfo : EIATTR_KPARAM_INFO
	.align		4
.L_329:
        /*0008*/ 	.byte	0x04, 0x17
        /*000a*/ 	.short	(.L_331 - .L_330)
.L_330:
        /*000c*/ 	.word	0x00000000
        /*0010*/ 	.short	0x0002
        /*0012*/ 	.short	0x0010
        /*0014*/ 	.byte	0x00, 0xf0, 0x11, 0x00


	//----- nvinfo : EIATTR_KPARAM_INFO
	.align		4
.L_331:
        /*0018*/ 	.byte	0x04, 0x17
        /*001a*/ 	.short	(.L_333 - .L_332)
.L_332:
        /*001c*/ 	.word	0x00000000
        /*0020*/ 	.short	0x0001
        /*0022*/ 	.short	0x0008
        /*0024*/ 	.byte	0x00, 0xf5, 0x21, 0x00


	//----- nvinfo : EIATTR_KPARAM_INFO
	.align		4
.L_333:
        /*0028*/ 	.byte	0x04, 0x17
        /*002a*/ 	.short	(.L_335 - .L_334)
.L_334:
        /*002c*/ 	.word	0x00000000
        /*0030*/ 	.short	0x0000
        /*0032*/ 	.short	0x0000
        /*0034*/ 	.byte	0x00, 0xf5, 0x21, 0x00


	//----- nvinfo : EIATTR_SPARSE_MMA_MASK
	.align		4
.L_335:
        /*0038*/ 	.byte	0x03, 0x50
        /*003a*/ 	.short	0x0000


	//----- nvinfo : EIATTR_MAXREG_COUNT
	.align		4
        /*003c*/ 	.byte	0x03, 0x1b
        /*003e*/ 	.short	0x00ff


	//----- nvinfo : EIATTR_MERCURY_ISA_VERSION
	.align		4
        /*0040*/ 	.byte	0x03, 0x5f
        /*0042*/ 	.short	0x0101


	//----- nvinfo : EIATTR_VRC_CTA_INIT_COUNT
	.align		4
        /*0044*/ 	.byte	0x02, 0x4a
	.zero		1
	.zero		1


	//----- nvinfo : EIATTR_EXIT_INSTR_OFFSETS
	.align		4
        /*0048*/ 	.byte	0x04, 0x1c
        /*004a*/ 	.short	(.L_337 - .L_336)


	//   ....[0]....
.L_336:
        /*004c*/ 	.word	0x00000070


	//   ....[1]....
        /*0050*/ 	.word	0x00000190


	//----- nvinfo : EIATTR_CRS_STACK_SIZE
	.align		4
.L_337:
        /*0054*/ 	.byte	0x04, 0x1e
        /*0056*/ 	.short	(.L_339 - .L_338)
.L_338:
        /*0058*/ 	.word	0x00000000


	//----- nvinfo : EIATTR_CBANK_PARAM_SIZE
	.align		4
.L_339:
        /*005c*/ 	.byte	0x03, 0x19
        /*005e*/ 	.short	0x0014


	//----- nvinfo : EIATTR_PARAM_CBANK
	.align		4
        /*0060*/ 	.byte	0x04, 0x0a
        /*0062*/ 	.short	(.L_341 - .L_340)
	.align		4
.L_340:
        /*0064*/ 	.word	index@(.nv.constant0._Z4kExpPfS_j)
        /*0068*/ 	.short	0x0380
        /*006a*/ 	.short	0x0014


	//----- nvinfo : EIATTR_SW_WAR
	.align		4
.L_341:
        /*006c*/ 	.byte	0x04, 0x36
        /*006e*/ 	.short	(.L_343 - .L_342)
.L_342:
        /*0070*/ 	.word	0x00000008
.L_343:


//--------------------- .nv.info._Z18kSampleMultinomialPiPfS0_ii --------------------------
	.section	.nv.info._Z18kSampleMultinomialPiPfS0_ii,"",@"SHT_CUDA_INFO"
	.sectionflags	@""
	.align	4


	//----- nvinfo : EIATTR_CUDA_API_VERSION
	.align		4
        /*0000*/ 	.byte	0x04, 0x37
        /*0002*/ 	.short	(.L_345 - .L_344)
.L_344:
        /*0004*/ 	.word	0x00000082


	//----- nvinfo : EIATTR_KPARAM_INFO
	.align		4
.L_345:
        /*0008*/ 	.byte	0x04, 0x17
        /*000a*/ 	.short	(.L_347 - .L_346)
.L_346:
        /*000c*/ 	.word	0x00000000
        /*0010*/ 	.short	0x0004
        /*0012*/ 	.short	0x001c
        /*0014*/ 	.byte	0x00, 0xf0, 0x11, 0x00


	//----- nvinfo : EIATTR_KPARAM_INFO
	.align		4
.L_347:
        /*0018*/ 	.byte	0x04, 0x17
        /*001a*/ 	.short	(.L_349 - .L_348)
.L_348:
        /*001c*/ 	.word	0x00000000
        /*0020*/ 	.short	0x0003
        /*0022*/ 	.short	0x0018
        /*0024*/ 	.byte	0x00, 0xf0, 0x11, 0x00


	//----- nvinfo : EIATTR_KPARAM_INFO
	.align		4
.L_349:
        /*0028*/ 	.byte	0x04, 0x17
        /*002a*/ 	.short	(.L_351 - .L_350)
.L_350:
        /*002c*/ 	.word	0x00000000
        /*0030*/ 	.short	0x0002
        /*0032*/ 	.short	0x0010
        /*0034*/ 	.byte	0x00, 0xf5, 0x21, 0x00


	//----- nvinfo : EIATTR_KPARAM_INFO
	.align		4
.L_351:
        /*0038*/ 	.byte	0x04, 0x17
        /*003a*/ 	.short	(.L_353 - .L_352)
.L_352:
        /*003c*/ 	.word	0x00000000
        /*0040*/ 	.short	0x0001
        /*0042*/ 	.short	0x0008
        /*0044*/ 	.byte	0x00, 0xf5, 0x21, 0x00


	//----- nvinfo : EIATTR_KPARAM_INFO
	.align		4
.L_353:
        /*0048*/ 	.byte	0x04, 0x17
        /*004a*/ 	.short	(.L_355 - .L_354)
.L_354:
        /*004c*/ 	.word	0x00000000
        /*0050*/ 	.short	0x0000
        /*0052*/ 	.short	0x0000
        /*0054*/ 	.byte	0x00, 0xf5, 0x21, 0x00


	//----- nvinfo : EIATTR_SPARSE_MMA_MASK
	.align		4
.L_355:
        /*0058*/ 	.byte	0x03, 0x50
        /*005a*/ 	.short	0x0000


	//----- nvinfo : EIATTR_MAXREG_COUNT
	.align		4
        /*005c*/ 	.byte	0x03, 0x1b
        /*005e*/ 	.short	0x00ff


	//----- nvinfo : EIATTR_MERCURY_ISA_VERSION
	.align		4
        /*0060*/ 	.byte	0x03, 0x5f
        /*0062*/ 	.short	0x0101


	//----- nvinfo : EIATTR_VRC_CTA_INIT_COUNT
	.align		4
        /*0064*/ 	.byte	0x02, 0x4a
	.zero		1
	.zero		1


	//----- nvinfo : EIATTR_EXIT_INSTR_OFFSETS
	.align		4
        /*0068*/ 	.byte	0x04, 0x1c
        /*006a*/ 	.short	(.L_357 - .L_356)


	//   ....[0]....
.L_356:
        /*006c*/ 	.word	0x00000070


	//   ....[1]....
        /*0070*/ 	.word	0x000000b0


	//   ....[2]....
        /*0074*/ 	.word	0x00000600


	//   ....[3]....
        /*0078*/ 	.word	0x000008b0


	//   ....[4]....
        /*007c*/ 	.word	0x00000a80


	//   ....[5]....
        /*0080*/ 	.word	0x00000b90


	//----- nvinfo : EIATTR_CBANK_PARAM_SIZE
	.align		4
.L_357:
        /*0084*/ 	.byte	0x03, 0x19
        /*0086*/ 	.short	0x0020


	//----- nvinfo : EIATTR_PARAM_CBANK
	.align		4
        /*0088*/ 	.byte	0x04, 0x0a
        /*008a*/ 	.short	(.L_359 - .L_358)
	.align		4
.L_358:
        /*008c*/ 	.word	index@(.nv.constant0._Z18kSampleMultinomialPiPfS0_ii)
        /*0090*/ 	.short	0x0380
        /*0092*/ 	.short	0x0020


	//----- nvinfo : EIATTR_SW_WAR
	.align		4
.L_359:
        /*0094*/ 	.byte	0x04, 0x36
        /*0096*/ 	.short	(.L_361 - .L_360)
.L_360:
        /*0098*/ 	.word	0x00000008
.L_361:


//--------------------- .nv.callgraph             --------------------------
	.section	.nv.callgraph,"",@"SHT_CUDA_CALLGRAPH"
	.align	4
	.sectionentsize	8
	.align		4
        /*0000*/ 	.word	0x00000000
	.align		4
        /*0004*/ 	.word	0xffffffff
	.align		4
        /*0008*/ 	.word	0x00000000
	.align		4
        /*000c*/ 	.word	0xfffffffe
	.align		4
        /*0010*/ 	.word	0x00000000
	.align		4
        /*0014*/ 	.word	0xfffffffd
	.align		4
        /*0018*/ 	.word	0x00000000
	.align		4
        /*001c*/ 	.word	0xfffffffc


//--------------------- .text._Z20kConvolve_backward_cPfPKfS1_iiiiiiiiiiiii --------------------------
	.section	.text._Z20kConvolve_backward_cPfPKfS1_iiiiiiiiiiiii,"ax",@progbits
	.align	128
        .global         _Z20kConvolve_backward_cPfPKfS1_iiiiiiiiiiiii
        .type           _Z20kConvolve_backward_cPfPKfS1_iiiiiiiiiiiii,@function
        .size           _Z20kConvolve_backward_cPfPKfS1_iiiiiiiiiiiii,(.L_x_108 - _Z20kConvolve_backward_cPfPKfS1_iiiiiiiiiiiii)
        .other          _Z20kConvolve_backward_cPfPKfS1_iiiiiiiiiiiii,@"STO_CUDA_ENTRY STV_DEFAULT"
_Z20kConvolve_backward_cPfPKfS1_iiiiiiiiiiiii:
.text._Z20kConvolve_backward_cPfPKfS1_iiiiiiiiiiiii:
[----:B------:R-:W-:Y:S08]  /*0000*/  LDC R1, c[0x0][0x37c] ;  /* 0x0000df00ff017b82 */ /* 0x000ff00000000800 */
[----:B------:R-:W0:Y:S01]  /*0010*/  LDC R9, c[0x0][0x3c8] ;  /* 0x0000f200ff097b82 */ /* 0x000e220000000800 */
[----:B------:R-:W1:Y:S01]  /*0020*/  LDCU UR10, c[0x0][0x3a4] ;  /* 0x00007480ff0a77ac */ /* 0x000e620008000800 */
[----:B------:R-:W2:Y:S01]  /*0030*/  S2R R12, SR_CTAID.Y ;  /* 0x00000000000c7919 */ /* 0x000ea20000002600 */
[----:B------:R-:W-:Y:S01]  /*0040*/  HFMA2 R35, -RZ, RZ, 0, 0 ;  /* 0x00000000ff237431 */ /* 0x000fe200000001ff */
[----:B------:R-:W-:Y:S01]  /*0050*/  CS2R R32, SRZ ;  /* 0x0000000000207805 */ /* 0x000fe2000001ff00 */
[----:B------:R-:W3:Y:S03]  /*0060*/  LDCU UR8, c[0x0][0x3bc] ;  /* 0x00007780ff0877ac */ /* 0x000ee60008000800 */
[----:B------:R-:W4:Y:S08]  /*0070*/  LDC R37, c[0x0][0x3b8] ;  /* 0x0000ee00ff257b82 */ /* 0x000f300000000800 */
[----:B------:R-:W5:Y:S01]  /*0080*/  LDC R16, c[0x0][0x3c4] ;  /* 0x0000f100ff107b82 */ /* 0x000f620000000800 */
[----:B-1----:R-:W-:-:S04]  /*0090*/  UIADD3 UR4, UPT, UPT, UR10, 0x1f, URZ ;  /* 0x0000001f0a047890 */ /* 0x002fc8000fffe0ff */
[----:B------:R-:W-:Y:S01]  /*00a0*/  USHF.R.S32.HI UR5, URZ, 0x1f, UR4 ;  /* 0x0000001fff057899 */ /* 0x000fe20008011404 */
[-C--:B0-----:R-:W-:Y:S02]  /*00b0*/  IABS R8, R9.reuse ;  /* 0x0000000900087213 */ /* 0x081fe40000000000 */
[----:B------:R-:W0:Y:S01]  /*00c0*/  LDC R10, c[0x0][0x3b4] ;  /* 0x0000ed00ff0a7b82 */ /* 0x000e220000000800 */
[----:B------:R-:W-:Y:S01]  /*00d0*/  ISETP.NE.AND P2, PT, R9, RZ, PT ;  /* 0x000000ff0900720c */ /* 0x000fe20003f45270 */
[----:B------:R-:W-:Y:S01]  /*00e0*/  ULEA.HI UR5, UR5, UR4, URZ, 0x5 ;  /* 0x0000000405057291 */ /* 0x000fe2000f8f28ff */
[----:B------:R-:W1:Y:S01]  /*00f0*/  I2F.RP R0, R8 ;  /* 0x0000000800007306 */ /* 0x000e620000209400 */
[----:B------:R-:W-:Y:S01]  /*0100*/  LOP3.LUT R34, RZ, R9, RZ, 0x33, !PT ;  /* 0x00000009ff227212 */ /* 0x000fe200078e33ff */
[----:B------:R-:W-:Y:S01]  /*0110*/  UMOV UR4, 0x400 ;  /* 0x0000040000047882 */ /* 0x000fe20000000000 */
[----:B------:R-:W-:Y:S01]  /*0120*/  USHF.R.S32.HI UR5, URZ, 0x5, UR5 ;  /* 0x00000005ff057899 */ /* 0x000fe20008011405 */
[----:B----4-:R-:W-:Y:S01]  /*0130*/  IABS R5, R37 ;  /* 0x0000002500057213 */ /* 0x010fe20000000000 */
[----:B------:R-:W4:Y:S01]  /*0140*/  S2UR UR7, SR_CgaCtaId ;  /* 0x00000000000779c3 */ /* 0x000f220000008800 */
[----:B------:R-:W-:-:S02]  /*0150*/  UIADD3 UR6, UPT, UPT, UR4, 0x440, URZ ;  /* 0x0000044004067890 */ /* 0x000fc4000fffe0ff */
[----:B------:R-:W3:Y:S01]  /*0160*/  I2F.RP R4, R5 ;  /* 0x0000000500047306 */ /* 0x000ee20000209400 */
[----:B-----5:R-:W-:-:S07]  /*0170*/  IABS R11, R16 ;  /* 0x00000010000b7213 */ /* 0x020fce0000000000 */
[----:B-1----:R-:W1:Y:S01]  /*0180*/  MUFU.RCP R0, R0 ;  /* 0x0000000000007308 */ /* 0x002e620000001000 */
[-C--:B0-----:R-:W-:Y:S01]  /*0190*/  IABS R18, R10.reuse ;  /* 0x0000000a00127213 */ /* 0x081fe20000000000 */
[----:B------:R-:W-:-:S06]  /*01a0*/  IMAD R13, R37, R10, RZ ;  /* 0x0000000a250d7224 */ /* 0x000fcc00078e02ff */
[----:B---3--:R-:W0:Y:S01]  /*01b0*/  MUFU.RCP R4, R4 ;  /* 0x0000000400047308 */ /* 0x008e220000001000 */
[-C--:B------:R-:W-:Y:S02]  /*01c0*/  IABS R19, R13.reuse ;  /* 0x0000000d00137213 */ /* 0x080fe40000000000 */
[----:B------:R-:W-:Y:S01]  /*01d0*/  IABS R26, R13 ;  /* 0x0000000d001a7213 */ /* 0x000fe20000000000 */
[----:B----4-:R-:W-:-:S04]  /*01e0*/  ULEA UR6, UR7, UR6, 0x18 ;  /* 0x0000000607067291 */ /* 0x010fc8000f8ec0ff */
[----:B------:R-:W-:Y:S01]  /*01f0*/  I2F.RP R14, R18 ;  /* 0x00000012000e7306 */ /* 0x000fe20000209400 */
[----:B-1----:R-:W-:-:S07]  /*0200*/  IADD3 R2, PT, PT, R0, 0xffffffe, RZ ;  /* 0x0ffffffe00027810 */ /* 0x002fce0007ffe0ff */
[----:B------:R1:W3:Y:S01]  /*0210*/  F2I.FTZ.U32.TRUNC.NTZ R3, R2 ;  /* 0x0000000200037305 */ /* 0x0002e2000021f000 */
[----:B0-----:R-:W-:-:S07]  /*0220*/  VIADD R4, R4, 0xffffffe ;  /* 0x0ffffffe04047836 */ /* 0x001fce0000000000 */
[----:B------:R-:W0:Y:S01]  /*0230*/  I2F.RP R22, R19 ;  /* 0x0000001300167306 */ /* 0x000e220000209400 */
[----:B-1----:R-:W-:Y:S02]  /*0240*/  HFMA2 R2, -RZ, RZ, 0, 0 ;  /* 0x00000000ff027431 */ /* 0x002fe400000001ff */
[----:B---3--:R-:W-:-:S05]  /*0250*/  IMAD.MOV R15, RZ, RZ, -R3 ;  /* 0x000000ffff0f7224 */ /* 0x008fca00078e0a03 */
[----:B------:R-:W1:Y:S01]  /*0260*/  MUFU.RCP R14, R14 ;  /* 0x0000000e000e7308 */ /* 0x000e620000001000 */
[----:B------:R-:W-:-:S04]  /*0270*/  IMAD R15, R15, R8, RZ ;  /* 0x000000080f0f7224 */ /* 0x000fc800078e02ff */
[----:B------:R-:W-:-:S03]  /*0280*/  IMAD.HI.U32 R15, R3, R15, R2 ;  /* 0x0000000f030f7227 */ /* 0x000fc600078e0002 */
[----:B0-----:R-:W0:Y:S03]  /*0290*/  MUFU.RCP R22, R22 ;  /* 0x0000001600167308 */ /* 0x001e260000001000 */
[----:B------:R-:W-:-:S05]  /*02a0*/  IMAD.HI.U32 R7, R15, R11, RZ ;  /* 0x0000000b0f077227 */ /* 0x000fca00078e00ff */
[----:B------:R-:W3:Y:S01]  /*02b0*/  I2F.U32.RP R2, UR5 ;  /* 0x0000000500027d06 */ /* 0x000ee20008209000 */
[----:B-1----:R-:W-:Y:S02]  /*02c0*/  IADD3 R21, PT, PT, R14, 0xffffffe, RZ ;  /* 0x0ffffffe0e157810 */ /* 0x002fe40007ffe0ff */
[----:B------:R-:W-:-:S05]  /*02d0*/  IADD3 R0, PT, PT, -R7, RZ, RZ ;  /* 0x000000ff07007210 */ /* 0x000fca0007ffe1ff */
[----:B------:R1:W4:Y:S01]  /*02e0*/  F2I.FTZ.U32.TRUNC.NTZ R3, R4 ;  /* 0x0000000400037305 */ /* 0x000322000021f000 */
[----:B------:R-:W-:Y:S02]  /*02f0*/  IMAD R11, R8, R0, R11 ;  /* 0x00000000080b7224 */ /* 0x000fe400078e020b */
[----:B0-----:R-:W-:-:S03]  /*0300*/  VIADD R22, R22, 0xffffffe ;  /* 0x0ffffffe16167836 */ /* 0x001fc60000000000 */
[----:B------:R-:W-:Y:S02]  /*0310*/  ISETP.GT.U32.AND P1, PT, R8, R11, PT ;  /* 0x0000000b0800720c */ /* 0x000fe40003f24070 */
[----:B---3--:R0:W3:Y:S01]  /*0320*/  MUFU.RCP R6, R2 ;  /* 0x0000000200067308 */ /* 0x0080e20000001000 */
[----:B-1----:R-:W1:Y:S01]  /*0330*/  S2R R4, SR_CTAID.X ;  /* 0x0000000000047919 */ /* 0x002e620000002500 */
[----:B----4-:R-:W-:Y:S01]  /*0340*/  IMAD.MOV R0, RZ, RZ, -R3 ;  /* 0x000000ffff007224 */ /* 0x010fe200078e0a03 */
[----:B0-----:R-:W-:-:S03]  /*0350*/  MOV R2, RZ ;  /* 0x000000ff00027202 */ /* 0x001fc60000000f00 */
[----:B------:R-:W-:Y:S01]  /*0360*/  IMAD R17, R0, R5, RZ ;  /* 0x0000000500117224 */ /* 0x000fe200078e02ff */
[----:B--2---:R-:W-:-:S04]  /*0370*/  IABS R0, R12 ;  /* 0x0000000c00007213 */ /* 0x004fc80000000000 */
[----:B------:R-:W-:Y:S01]  /*0380*/  @!P1 IMAD.IADD R11, R11, 0x1, -R8 ;  /* 0x000000010b0b9824 */ /* 0x000fe200078e0a08 */
[----:B------:R-:W-:Y:S01]  /*0390*/  @!P1 IADD3 R7, PT, PT, R7, 0x1, RZ ;  /* 0x0000000107079810 */ /* 0x000fe20007ffe0ff */
[----:B------:R-:W-:Y:S01]  /*03a0*/  IMAD.HI.U32 R3, R3, R17, R2 ;  /* 0x0000001103037227 */ /* 0x000fe200078e0002 */
[----:B------:R-:W-:Y:S02]  /*03b0*/  LOP3.LUT R2, R16, R9, RZ, 0x3c, !PT ;  /* 0x0000000910027212 */ /* 0x000fe400078e3cff */
[----:B---3--:R-:W-:Y:S02]  /*03c0*/  IADD3 R6, PT, PT, R6, 0xffffffe, RZ ;  /* 0x0ffffffe06067810 */ /* 0x008fe40007ffe0ff */
[----:B------:R-:W-:Y:S01]  /*03d0*/  ISETP.GE.U32.AND P0, PT, R11, R8, PT ;  /* 0x000000080b00720c */ /* 0x000fe20003f06070 */
[----:B------:R-:W-:Y:S01]  /*03e0*/  IMAD.HI.U32 R20, R3, R0, RZ ;  /* 0x0000000003147227 */ /* 0x000fe200078e00ff */
[----:B------:R-:W-:Y:S01]  /*03f0*/  ISETP.GE.AND P3, PT, R2, RZ, PT ;  /* 0x000000ff0200720c */ /* 0x000fe20003f66270 */
[----:B------:R-:W0:Y:S01]  /*0400*/  F2I.FTZ.U32.TRUNC.NTZ R3, R6 ;  /* 0x0000000600037305 */ /* 0x000e22000021f000 */
[----:B------:R-:W-:Y:S01]  /*0410*/  IADD3 R17, PT, PT, RZ, -UR5, RZ ;  /* 0x80000005ff117c10 */ /* 0x000fe2000fffe0ff */
[----:B------:R-:W-:-:S02]  /*0420*/  IMAD.MOV R16, RZ, RZ, -R20 ;  /* 0x000000ffff107224 */ /* 0x000fc400078e0a14 */
[----:B------:R-:W-:Y:S02]  /*0430*/  IMAD.MOV.U32 R2, RZ, RZ, RZ ;  /* 0x000000ffff027224 */ /* 0x000fe400078e00ff */
[----:B------:R-:W-:-:S04]  /*0440*/  IMAD R16, R5, R16, R0 ;  /* 0x0000001005107224 */ /* 0x000fc800078e0200 */
[----:B------:R-:W-:Y:S01]  /*0450*/  @P0 VIADD R7, R7, 0x1 ;  /* 0x0000000107070836 */ /* 0x000fe20000000000 */
[----:B------:R-:W-:-:S03]  /*0460*/  ISETP.GT.U32.AND P1, PT, R5, R16, PT ;  /* 0x000000100500720c */ /* 0x000fc60003f24070 */
[----:B------:R-:W-:Y:S02]  /*0470*/  @!P3 IMAD.MOV R7, RZ, RZ, -R7 ;  /* 0x000000ffff07b224 */ /* 0x000fe400078e0a07 */
[----:B0-----:R-:W-:-:S03]  /*0480*/  IMAD R17, R17, R3, RZ ;  /* 0x0000000311117224 */ /* 0x001fc600078e02ff */
[----:B------:R-:W-:Y:S01]  /*0490*/  SEL R11, R34, R7, !P2 ;  /* 0x00000007220b7207 */ /* 0x000fe20005000000 */
[----:B------:R-:W-:Y:S01]  /*04a0*/  IMAD.HI.U32 R17, R3, R17, R2 ;  /* 0x0000001103117227 */ /* 0x000fe200078e0002 */
[----:B------:R0:W2:Y:S01]  /*04b0*/  F2I.FTZ.U32.TRUNC.NTZ R7, R21 ;  /* 0x0000001500077305 */ /* 0x0000a2000021f000 */
[----:B------:R-:W-:Y:S01]  /*04c0*/  LOP3.LUT R2, R12, R37, RZ, 0x3c, !PT ;  /* 0x000000250c027212 */ /* 0x000fe200078e3cff */
[----:B------:R-:W3:Y:S01]  /*04d0*/  LDC R3, c[0x0][0x3c0] ;  /* 0x0000f000ff037b82 */ /* 0x000ee20000000800 */
[----:B------:R-:W-:Y:S01]  /*04e0*/  @!P1 IADD3 R16, PT, PT, R16, -R5, RZ ;  /* 0x8000000510109210 */ /* 0x000fe20007ffe0ff */
[----:B------:R-:W-:Y:S01]  /*04f0*/  @!P1 VIADD R20, R20, 0x1 ;  /* 0x0000000114149836 */ /* 0x000fe20000000000 */
[----:B------:R-:W-:Y:S02]  /*0500*/  IABS R14, R11 ;  /* 0x0000000b000e7213 */ /* 0x000fe40000000000 */
[----:B------:R-:W-:Y:S01]  /*0510*/  ISETP.GE.U32.AND P0, PT, R16, R5, PT ;  /* 0x000000051000720c */ /* 0x000fe20003f06070 */
[----:B-1----:R-:W-:Y:S01]  /*0520*/  IMAD.HI.U32 R5, R17, R4, RZ ;  /* 0x0000000411057227 */ /* 0x002fe200078e00ff */
[----:B------:R-:W-:Y:S01]  /*0530*/  ISETP.GE.AND P3, PT, R2, RZ, PT ;  /* 0x000000ff0200720c */ /* 0x000fe20003f66270 */
[----:B------:R-:W1:Y:S01]  /*0540*/  F2I.FTZ.U32.TRUNC.NTZ R17, R22 ;  /* 0x0000001600117305 */ /* 0x000e62000021f000 */
[----:B------:R-:W-:-:S02]  /*0550*/  ISETP.NE.AND P1, PT, R37, RZ, PT ;  /* 0x000000ff2500720c */ /* 0x000fc40003f25270 */
[----:B0-----:R-:W-:Y:S02]  /*0560*/  IADD3 R21, PT, PT, -R5, RZ, RZ ;  /* 0x000000ff05157210 */ /* 0x001fe40007ffe1ff */
[----:B--2---:R-:W-:-:S03]  /*0570*/  IADD3 R23, PT, PT, RZ, -R7, RZ ;  /* 0x80000007ff177210 */ /* 0x004fc60007ffe0ff */
[----:B------:R-:W-:Y:S01]  /*0580*/  IMAD R16, R21, UR5, R4 ;  /* 0x0000000515107c24 */ /* 0x000fe2000f8e0204 */
[----:B------:R-:W0:Y:S01]  /*0590*/  I2F.RP R6, R14 ;  /* 0x0000000e00067306 */ /* 0x000e220000209400 */
[----:B------:R-:W-:Y:S02]  /*05a0*/  @P0 VIADD R20, R20, 0x1 ;  /* 0x0000000114140836 */ /* 0x000fe40000000000 */
[----:B------:R-:W-:Y:S01]  /*05b0*/  IMAD R23, R23, R18, RZ ;  /* 0x0000001217177224 */ /* 0x000fe200078e02ff */
[----:B------:R-:W-:Y:S02]  /*05c0*/  ISETP.GE.U32.AND P0, PT, R16, UR5, PT ;  /* 0x0000000510007c0c */ /* 0x000fe4000bf06070 */
[----:B-1----:R-:W-:Y:S02]  /*05d0*/  IADD3 R24, PT, PT, RZ, -R17, RZ ;  /* 0x80000011ff187210 */ /* 0x002fe40007ffe0ff */
[----:B------:R-:W-:Y:S02]  /*05e0*/  @!P3 IADD3 R20, PT, PT, -R20, RZ, RZ ;  /* 0x000000ff1414b210 */ /* 0x000fe40007ffe1ff */
[----:B------:R-:W-:Y:S01]  /*05f0*/  @!P1 LOP3.LUT R20, RZ, R37, RZ, 0x33, !PT ;  /* 0x00000025ff149212 */ /* 0x000fe200078e33ff */
[----:B------:R-:W-:Y:S01]  /*0600*/  IMAD R25, R24, R19, RZ ;  /* 0x0000001318197224 */ /* 0x000fe200078e02ff */
[----:B---3--:R-:W-:-:S02]  /*0610*/  IABS R2, R3 ;  /* 0x0000000300027213 */ /* 0x008fc40000000000 */
[----:B------:R-:W-:Y:S01]  /*0620*/  ISETP.NE.U32.AND P3, PT, RZ, UR5, PT ;  /* 0x00000005ff007c0c */ /* 0x000fe2000bf65070 */
[----:B0-----:R0:W1:Y:S02]  /*0630*/  MUFU.RCP R21, R6 ;  /* 0x0000000600157308 */ /* 0x0010640000001000 */
[----:B------:R-:W-:Y:S01]  /*0640*/  @P0 VIADD R16, R16, -UR5 ;  /* 0x8000000510100c36 */ /* 0x000fe20008000000 */
[----:B------:R-:W-:-:S04]  /*0650*/  @P0 IADD3 R5, PT, PT, R5, 0x1, RZ ;  /* 0x0000000105050810 */ /* 0x000fc80007ffe0ff */
[----:B------:R-:W-:Y:S01]  /*0660*/  ISETP.GE.U32.AND P1, PT, R16, UR5, PT ;  /* 0x0000000510007c0c */ /* 0x000fe2000bf26070 */
[----:B------:R-:W-:Y:S02]  /*0670*/  IMAD.MOV.U32 R16, RZ, RZ, RZ ;  /* 0x000000ffff107224 */ /* 0x000fe400078e00ff */
[----:B0-----:R-:W-:Y:S02]  /*0680*/  IMAD.MOV.U32 R6, RZ, RZ, RZ ;  /* 0x000000ffff067224 */ /* 0x001fe400078e00ff */
[----:B------:R-:W-:Y:S01]  /*0690*/  IMAD.HI.U32 R17, R17, R25, R16 ;  /* 0x0000001911117227 */ /* 0x000fe200078e0010 */
[----:B------:R-:W-:-:S03]  /*06a0*/  IADD3 R16, PT, PT, RZ, -R26, RZ ;  /* 0x8000001aff107210 */ /* 0x000fc60007ffe0ff */
[----:B------:R-:W-:Y:S01]  /*06b0*/  IMAD.HI.U32 R22, R7, R23, R6 ;  /* 0x0000001707167227 */ /* 0x000fe200078e0006 */
[----:B------:R-:W-:Y:S01]  /*06c0*/  IABS R23, R20 ;  /* 0x0000001400177213 */ /* 0x000fe20000000000 */
[----:B------:R-:W0:Y:S01]  /*06d0*/  I2F.RP R6, R2 ;  /* 0x0000000200067306 */ /* 0x000e220000209400 */
[----:B-1----:R-:W-:Y:S01]  /*06e0*/  IADD3 R21, PT, PT, R21, 0xffffffe, RZ ;  /* 0x0ffffffe15157810 */ /* 0x002fe20007ffe0ff */
[----:B------:R-:W-:Y:S01]  /*06f0*/  IMAD.HI.U32 R39, R17, R0, RZ ;  /* 0x0000000011277227 */ /* 0x000fe200078e00ff */
[----:B------:R-:W-:Y:S02]  /*0700*/  @P1 IADD3 R5, PT, PT, R5, 0x1, RZ ;  /* 0x0000000105051810 */ /* 0x000fe40007ffe0ff */
[----:B------:R-:W-:Y:S01]  /*0710*/  @!P3 LOP3.LUT R5, RZ, UR5, RZ, 0x33, !PT ;  /* 0x00000005ff05bc12 */ /* 0x000fe2000f8e33ff */
[----:B------:R-:W-:Y:S02]  /*0720*/  IMAD.HI.U32 R22, R22, R23, RZ ;  /* 0x0000001716167227 */ /* 0x000fe400078e00ff */
[----:B------:R-:W1:Y:S02]  /*0730*/  F2I.FTZ.U32.TRUNC.NTZ R7, R21 ;  /* 0x0000001500077305 */ /* 0x000e64000021f000 */
[----:B------:R-:W-:-:S02]  /*0740*/  IMAD R16, R39, R16, R0 ;  /* 0x0000001027107224 */ /* 0x000fc400078e0200 */
[----:B------:R-:W-:Y:S01]  /*0750*/  IMAD.MOV R22, RZ, RZ, -R22 ;  /* 0x000000ffff167224 */ /* 0x000fe200078e0a16 */
[----:B------:R-:W2:Y:S01]  /*0760*/  LDC R0, c[0x0][0x3a8] ;  /* 0x0000ea00ff007b82 */ /* 0x000ea20000000800 */
[----:B------:R-:W-:Y:S01]  /*0770*/  IMAD.SHL.U32 R40, R5, 0x10, RZ ;  /* 0x0000001005287824 */ /* 0x000fe200078e00ff */
[----:B------:R-:W-:Y:S01]  /*0780*/  ISETP.GT.U32.AND P4, PT, R19, R16, PT ;  /* 0x000000101300720c */ /* 0x000fe20003f84070 */
[C---:B------:R-:W-:Y:S01]  /*0790*/  IMAD R38, R18.reuse, R22, R23 ;  /* 0x0000001612267224 */ /* 0x040fe200078e0217 */
[----:B------:R-:W-:Y:S01]  /*07a0*/  IADD3 R5, PT, PT, -R5, RZ, RZ ;  /* 0x000000ff05057210 */ /* 0x000fe20007ffe1ff */
[----:B0-----:R0:W3:Y:S01]  /*07b0*/  MUFU.RCP R22, R6 ;  /* 0x0000000600167308 */ /* 0x0010e20000001000 */
[----:B------:R-:W-:Y:S02]  /*07c0*/  IABS R23, R40 ;  /* 0x0000002800177213 */ /* 0x000fe40000000000 */
[----:B------:R-:W-:Y:S01]  /*07d0*/  ISETP.GT.U32.AND P0, PT, R18, R38, PT ;  /* 0x000000261200720c */ /* 0x000fe20003f04070 */
[----:B-1----:R-:W-:-:S02]  /*07e0*/  IMAD.MOV R17, RZ, RZ, -R7 ;  /* 0x000000ffff117224 */ /* 0x002fc400078e0a07 */
[----:B0-----:R-:W-:-:S04]  /*07f0*/  HFMA2 R6, -RZ, RZ, 0, 0 ;  /* 0x00000000ff067431 */ /* 0x001fc800000001ff */
[----:B------:R-:W-:Y:S02]  /*0800*/  @!P4 IMAD.IADD R16, R16, 0x1, -R19 ;  /* 0x000000011010c824 */ /* 0x000fe400078e0a13 */
[----:B------:R-:W-:Y:S02]  /*0810*/  IMAD R17, R17, R14, RZ ;  /* 0x0000000e11117224 */ /* 0x000fe400078e02ff */
[----:B------:R-:W-:Y:S01]  /*0820*/  @!P4 VIADD R39, R39, 0x1 ;  /* 0x000000012727c836 */ /* 0x000fe20000000000 */
[----:B------:R-:W-:Y:S02]  /*0830*/  ISETP.GE.U32.AND P1, PT, R16, R19, PT ;  /* 0x000000131000720c */ /* 0x000fe40003f26070 */
[----:B------:R-:W-:Y:S01]  /*0840*/  @!P0 IADD3 R38, PT, PT, R38, -R18, RZ ;  /* 0x8000001226268210 */ /* 0x000fe20007ffe0ff */
[----:B---3--:R-:W-:Y:S01]  /*0850*/  VIADD R22, R22, 0xffffffe ;  /* 0x0ffffffe16167836 */ /* 0x008fe20000000000 */
[----:B------:R-:W-:Y:S01]  /*0860*/  ISETP.GE.AND P4, PT, R20, RZ, PT ;  /* 0x000000ff1400720c */ /* 0x000fe20003f86270 */
[----:B------:R-:W-:Y:S01]  /*0870*/  IMAD.HI.U32 R6, R7, R17, R6 ;  /* 0x0000001107067227 */ /* 0x000fe200078e0006 */
[----:B------:R-:W-:-:S02]  /*0880*/  ISETP.GT.U32.AND P3, PT, R18, R38, PT ;  /* 0x000000261200720c */ /* 0x000fc40003f64070 */
[----:B------:R-:W-:Y:S01]  /*0890*/  IABS R7, R11 ;  /* 0x0000000b00077213 */ /* 0x000fe20000000000 */
[----:B------:R-:W-:Y:S01]  /*08a0*/  IMAD.MOV R20, RZ, RZ, -R20 ;  /* 0x000000ffff147224 */ /* 0x000fe200078e0a14 */
[----:B--2---:R-:W-:Y:S01]  /*08b0*/  IABS R25, R0 ;  /* 0x0000000000197213 */ /* 0x004fe20000000000 */
[----:B------:R-:W-:Y:S01]  /*08c0*/  IMAD.HI.U32 R21, R6, R23, RZ ;  /* 0x0000001706157227 */ /* 0x000fe200078e00ff */
[----:B------:R-:W-:Y:S02]  /*08d0*/  IADD3 R17, PT, PT, RZ, -R7, RZ ;  /* 0x80000007ff117210 */ /* 0x000fe40007ffe0ff */
[----:B------:R-:W-:Y:S01]  /*08e0*/  @P1 IADD3 R39, PT, PT, R39, 0x1, RZ ;  /* 0x0000000127271810 */ /* 0x000fe20007ffe0ff */
[----:B------:R-:W0:Y:S01]  /*08f0*/  F2I.FTZ.U32.TRUNC.NTZ R7, R22 ;  /* 0x0000001600077305 */ /* 0x000e22000021f000 */
[----:B------:R-:W-:Y:S01]  /*0900*/  ISETP.NE.AND P1, PT, R10, RZ, PT ;  /* 0x000000ff0a00720c */ /* 0x000fe20003f25270 */
[----:B------:R-:W-:Y:S01]  /*0910*/  IMAD.MOV.U32 R16, RZ, RZ, R17 ;  /* 0x000000ffff107224 */ /* 0x000fe200078e0011 */
[----:B------:R-:W-:Y:S01]  /*0920*/  LOP3.LUT R6, R12, R13, RZ, 0x3c, !PT ;  /* 0x0000000d0c067212 */ /* 0x000fe200078e3cff */
[----:B------:R-:W-:Y:S01]  /*0930*/  IMAD.HI.U32 R17, R15, R25, RZ ;  /* 0x000000190f117227 */ /* 0x000fe200078e00ff */
[----:B------:R-:W-:-:S02]  /*0940*/  @!P3 IADD3 R38, PT, PT, R38, -R18, RZ ;  /* 0x800000122626b210 */ /* 0x000fc40007ffe0ff */
[----:B------:R-:W-:Y:S01]  /*0950*/  ISETP.GE.AND P0, PT, R6, RZ, PT ;  /* 0x000000ff0600720c */ /* 0x000fe20003f06270 */
[----:B------:R-:W-:Y:S01]  /*0960*/  IMAD R23, R21, R16, R23 ;  /* 0x0000001015177224 */ /* 0x000fe200078e0217 */
[----:B------:R-:W-:Y:S01]  /*0970*/  ISETP.NE.AND P3, PT, R13, RZ, PT ;  /* 0x000000ff0d00720c */ /* 0x000fe20003f65270 */
[----:B------:R-:W-:Y:S01]  /*0980*/  @!P4 IMAD.MOV R38, RZ, RZ, -R38 ;  /* 0x000000ffff26c224 */ /* 0x000fe200078e0a26 */
[----:B------:R-:W-:Y:S01]  /*0990*/  IADD3 R6, PT, PT, -R17, RZ, RZ ;  /* 0x000000ff11067210 */ /* 0x000fe20007ffe1ff */
[----:B------:R-:W-:Y:S01]  /*09a0*/  IMAD R37, R37, R20, R12 ;  /* 0x0000001425257224 */ /* 0x000fe200078e020c */
[----:B------:R-:W-:Y:S02]  /*09b0*/  LOP3.LUT R18, R40, R11, RZ, 0x3c, !PT ;  /* 0x0000000b28127212 */ /* 0x000fe400078e3cff */
[----:B------:R-:W-:Y:S01]  /*09c0*/  @!P1 LOP3.LUT R38, RZ, R10, RZ, 0x33, !PT ;  /* 0x0000000aff269212 */ /* 0x000fe200078e33ff */
[----:B0-----:R-:W-:Y:S01]  /*09d0*/  IMAD.MOV R15, RZ, RZ, -R7 ;  /* 0x000000ffff0f7224 */ /* 0x001fe200078e0a07 */
[----:B------:R-:W-:Y:S01]  /*09e0*/  ISETP.GT.U32.AND P1, PT, R14, R23, PT ;  /* 0x000000170e00720c */ /* 0x000fe20003f24070 */
[C---:B------:R-:W-:Y:S01]  /*09f0*/  IMAD R25, R8.reuse, R6, R25 ;  /* 0x0000000608197224 */ /* 0x040fe200078e0219 */
[----:B------:R-:W-:Y:S01]  /*0a00*/  MOV R6, RZ ;  /* 0x000000ff00067202 */ /* 0x000fe20000000f00 */
[----:B------:R-:W-:Y:S01]  /*0a10*/  IMAD R15, R15, R2, RZ ;  /* 0x000000020f0f7224 */ /* 0x000fe200078e02ff */
[----:B------:R-:W-:Y:S01]  /*0a20*/  @!P0 IADD3 R39, PT, PT, -R39, RZ, RZ ;  /* 0x000000ff27278210 */ /* 0x000fe20007ffe1ff */
[----:B------:R-:W0:Y:S01]  /*0a30*/  S2R R10, SR_TID.Y ;  /* 0x00000000000a7919 */ /* 0x000e220000002200 */
[----:B------:R-:W-:Y:S01]  /*0a40*/  @!P3 LOP3.LUT R39, RZ, R13, RZ, 0x33, !PT ;  /* 0x0000000dff27b212 */ /* 0x000fe200078e33ff */
[----:B------:R-:W-:Y:S01]  /*0a50*/  IMAD.HI.U32 R13, R7, R15, R6 ;  /* 0x0000000f070d7227 */ /* 0x000fe200078e0006 */
[----:B------:R-:W-:Y:S01]  /*0a60*/  ISETP.GT.U32.AND P5, PT, R8, R25, PT ;  /* 0x000000190800720c */ /* 0x000fe20003fa4070 */
[----:B------:R-:W0:Y:S01]  /*0a70*/  S2R R7, SR_TID.X ;  /* 0x0000000000077919 */ /* 0x000e220000002100 */
[----:B------:R-:W-:Y:S01]  /*0a80*/  ISETP.GE.AND P0, PT, R18, RZ, PT ;  /* 0x000000ff1200720c */ /* 0x000fe20003f06270 */
[----:B------:R-:W-:Y:S01]  /*0a90*/  VIADD R12, R39, -UR8 ;  /* 0x80000008270c7c36 */ /* 0x000fe20008000000 */
[----:B------:R-:W-:Y:S01]  /*0aa0*/  IADD3 R19, PT, PT, R37, -UR8, RZ ;  /* 0x8000000825137c10 */ /* 0x000fe2000fffe0ff */
[----:B------:R-:W-:Y:S01]  /*0ab0*/  VIADD R15, R38, -UR8 ;  /* 0x80000008260f7c36 */ /* 0x000fe20008000000 */
[----:B------:R-:W-:Y:S01]  /*0ac0*/  @!P1 IADD3 R23, PT, PT, R23, -R14, RZ ;  /* 0x8000000e17179210 */ /* 0x000fe20007ffe0ff */
[----:B------:R-:W-:Y:S01]  /*0ad0*/  @!P1 VIADD R21, R21, 0x1 ;  /* 0x0000000115159836 */ /* 0x000fe20000000000 */
[----:B------:R-:W-:-:S02]  /*0ae0*/  IABS R6, R12 ;  /* 0x0000000c00067213 */ /* 0x000fc40000000000 */
[----:B------:R-:W-:Y:S02]  /*0af0*/  ISETP.GE.U32.AND P6, PT, R23, R14, PT ;  /* 0x0000000e1700720c */ /* 0x000fe40003fc6070 */
[----:B------:R-:W-:Y:S01]  /*0b00*/  IABS R16, R15 ;  /* 0x0000000f00107213 */ /* 0x000fe20000000000 */
[C---:B------:R-:W-:Y:S01]  /*0b10*/  IMAD.HI.U32 R18, R13.reuse, R6, RZ ;  /* 0x000000060d127227 */ /* 0x040fe200078e00ff */
[----:B------:R-:W-:Y:S02]  /*0b20*/  LOP3.LUT R9, R0, R9, RZ, 0x3c, !PT ;  /* 0x0000000900097212 */ /* 0x000fe400078e3cff */
[----:B------:R-:W-:Y:S01]  /*0b30*/  IABS R27, R19 ;  /* 0x00000013001b7213 */ /* 0x000fe20000000000 */
[----:B------:R-:W-:Y:S01]  /*0b40*/  IMAD.HI.U32 R24, R13, R16, RZ ;  /* 0x000000100d187227 */ /* 0x000fe200078e00ff */
[----:B------:R-:W-:Y:S02]  /*0b50*/  IADD3 R23, PT, PT, -R18, RZ, RZ ;  /* 0x000000ff12177210 */ /* 0x000fe40007ffe1ff */
[----:B------:R-:W-:Y:S01]  /*0b60*/  ISETP.GE.AND P3, PT, R9, RZ, PT ;  /* 0x000000ff0900720c */ /* 0x000fe20003f66270 */
[----:B------:R-:W-:Y:S01]  /*0b70*/  @!P5 IMAD.IADD R25, R25, 0x1, -R8 ;  /* 0x000000011919d824 */ /* 0x000fe200078e0a08 */
[----:B------:R-:W-:Y:S01]  /*0b80*/  IADD3 R29, PT, PT, -R24, RZ, RZ ;  /* 0x000000ff181d7210 */ /* 0x000fe20007ffe1ff */
[----:B------:R-:W-:Y:S01]  /*0b90*/  IMAD R23, R2, R23, R6 ;  /* 0x0000001702177224 */ /* 0x000fe200078e0206 */
[----:B------:R-:W-:Y:S01]  /*0ba0*/  @P6 IADD3 R21, PT, PT, R21, 0x1, RZ ;  /* 0x0000000115156810 */ /* 0x000fe20007ffe0ff */
[----:B------:R-:W-:Y:S01]  /*0bb0*/  IMAD.HI.U32 R20, R13, R27, RZ ;  /* 0x0000001b0d147227 */ /* 0x000fe200078e00ff */
[----:B------:R-:W-:-:S02]  /*0bc0*/  ISETP.GE.U32.AND P4, PT, R25, R8, PT ;  /* 0x000000081900720c */ /* 0x000fc40003f86070 */
[----:B------:R-:W-:Y:S01]  /*0bd0*/  @!P5 IADD3 R17, PT, PT, R17, 0x1, RZ ;  /* 0x000000011111d810 */ /* 0x000fe20007ffe0ff */
[----:B------:R-:W-:Y:S01]  /*0be0*/  IMAD.MOV.U32 R9, RZ, RZ, R21 ;  /* 0x000000ffff097224 */ /* 0x000fe200078e0015 */
[C---:B------:R-:W-:Y:S01]  /*0bf0*/  ISETP.GT.U32.AND P5, PT, R2.reuse, R23, PT ;  /* 0x000000170200720c */ /* 0x040fe20003fa4070 */
[C---:B------:R-:W-:Y:S01]  /*0c00*/  IMAD R25, R2.reuse, R29, R16 ;  /* 0x0000001d02197224 */ /* 0x040fe200078e0210 */
[----:B------:R-:W-:Y:S01]  /*0c10*/  ISETP.NE.AND P1, PT, R11, RZ, PT ;  /* 0x000000ff0b00720c */ /* 0x000fe20003f25270 */
[----:B------:R-:W1:Y:S01]  /*0c20*/  LDC R16, c[0x0][0x3ac] ;  /* 0x0000eb00ff107b82 */ /* 0x000e620000000800 */
[----:B------:R-:W-:Y:S01]  /*0c30*/  @!P0 IADD3 R9, PT, PT, -R9, RZ, RZ ;  /* 0x000000ff09098210 */ /* 0x000fe20007ffe1ff */
[----:B------:R-:W-:Y:S01]  /*0c40*/  IMAD.MOV R14, RZ, RZ, -R20 ;  /* 0x000000ffff0e7224 */ /* 0x000fe200078e0a14 */
[----:B------:R-:W-:Y:S01]  /*0c50*/  ISETP.GT.U32.AND P0, PT, R2, R25, PT ;  /* 0x000000190200720c */ /* 0x000fe20003f04070 */
[----:B0-----:R-:W-:Y:S01]  /*0c60*/  IMAD R8, R10, 0x20, R7 ;  /* 0x000000200a087824 */ /* 0x001fe200078e0207 */
[----:B------:R-:W-:Y:S01]  /*0c70*/  LOP3.LUT R36, R7, 0x1f, RZ, 0xc0, !PT ;  /* 0x0000001f07247812 */ /* 0x000fe200078ec0ff */
[----:B------:R-:W-:-:S02]  /*0c80*/  IMAD R27, R2, R14, R27 ;  /* 0x0000000e021b7224 */ /* 0x000fc400078e021b */
[----:B------:R-:W-:Y:S01]  /*0c90*/  @P4 VIADD R17, R17, 0x1 ;  /* 0x0000000111114836 */ /* 0x000fe20000000000 */
[----:B------:R-:W-:Y:S01]  /*0ca0*/  SHF.R.U32.HI R6, RZ, 0x5, R8 ;  /* 0x00000005ff067819 */ /* 0x000fe20000011608 */
[----:B------:R-:W-:Y:S02]  /*0cb0*/  @!P5 IMAD.IADD R23, R23, 0x1, -R2 ;  /* 0x000000011717d824 */ /* 0x000fe400078e0a02 */
[----:B------:R-:W-:Y:S01]  /*0cc0*/  @!P1 LOP3.LUT R9, RZ, R11, RZ, 0x33, !PT ;  /* 0x0000000bff099212 */ /* 0x000fe200078e33ff */
[----:B------:R-:W-:Y:S01]  /*0cd0*/  @!P5 VIADD R18, R18, 0x1 ;  /* 0x000000011212d836 */ /* 0x000fe20000000000 */
[----:B------:R-:W-:Y:S01]  /*0ce0*/  ISETP.GT.U32.AND P1, PT, R2, R27, PT ;  /* 0x0000001b0200720c */ /* 0x000fe20003f24070 */
[----:B------:R-:W-:Y:S01]  /*0cf0*/  IMAD R14, R5, UR5, R4 ;  /* 0x00000005050e7c24 */ /* 0x000fe2000f8e0204 */
[-C--:B------:R-:W-:Y:S01]  /*0d00*/  ISETP.GE.U32.AND P6, PT, R23, R2.reuse, PT ;  /* 0x000000021700720c */ /* 0x080fe20003fc6070 */
[----:B------:R-:W-:Y:S01]  /*0d10*/  @!P0 IMAD.IADD R25, R25, 0x1, -R2 ;  /* 0x0000000119198824 */ /* 0x000fe200078e0a02 */
[----:B------:R-:W-:Y:S01]  /*0d20*/  @!P3 IADD3 R17, PT, PT, -R17, RZ, RZ ;  /* 0x000000ff1111b210 */ /* 0x000fe20007ffe1ff */
[----:B------:R-:W-:Y:S01]  /*0d30*/  IMAD.MOV R22, RZ, RZ, -R9 ;  /* 0x000000ffff167224 */ /* 0x000fe200078e0a09 */
[----:B------:R-:W-:Y:S01]  /*0d40*/  LOP3.LUT R4, R12, R3, RZ, 0x3c, !PT ;  /* 0x000000030c047212 */ /* 0x000fe200078e3cff */
[----:B------:R-:W0:Y:S01]  /*0d50*/  LDC R23, c[0x0][0x398] ;  /* 0x0000e600ff177b82 */ /* 0x000e220000000800 */
[----:B------:R-:W-:Y:S01]  /*0d60*/  ISETP.GE.U32.AND P3, PT, R25, R2, PT ;  /* 0x000000021900720c */ /* 0x000fe20003f66070 */
[----:B------:R-:W-:Y:S01]  /*0d70*/  IMAD R11, R11, R22, R40 ;  /* 0x000000160b0b7224 */ /* 0x000fe200078e0228 */
[----:B------:R-:W-:Y:S01]  /*0d80*/  SEL R34, R34, R17, !P2 ;  /* 0x0000001122227207 */ /* 0x000fe20005000000 */
[----:B------:R-:W-:Y:S01]  /*0d90*/  @!P0 VIADD R24, R24, 0x1 ;  /* 0x0000000118188836 */ /* 0x000fe20000000000 */
[----:B-1----:R-:W-:Y:S01]  /*0da0*/  ISETP.GE.AND P2, PT, R12, R16, PT ;  /* 0x000000100c00720c */ /* 0x002fe20003f46270 */
[----:B------:R-:W-:Y:S01]  /*0db0*/  @!P1 VIADD R20, R20, 0x1 ;  /* 0x0000000114149836 */ /* 0x000fe20000000000 */
[----:B------:R-:W-:Y:S01]  /*0dc0*/  @!P1 IADD3 R27, PT, PT, R27, -R2, RZ ;  /* 0x800000021b1b9210 */ /* 0x000fe20007ffe0ff */
[----:B------:R-:W1:Y:S01]  /*0dd0*/  LDC R22, c[0x0][0x39c] ;  /* 0x0000e700ff167b82 */ /* 0x000e620000000800 */
[----:B------:R-:W-:Y:S01]  /*0de0*/  @P6 IADD3 R18, PT, PT, R18, 0x1, RZ ;  /* 0x0000000112126810 */ /* 0x000fe20007ffe0ff */
[-C--:B------:R-:W-:Y:S01]  /*0df0*/  IMAD R25, R16, R16.reuse, RZ ;  /* 0x0000001010197224 */ /* 0x080fe200078e02ff */
[----:B------:R-:W-:-:S02]  /*0e00*/  ISETP.GE.AND P6, PT, R19, R16, PT ;  /* 0x000000101300720c */ /* 0x000fc40003fc6270 */
[-C--:B------:R-:W-:Y:S01]  /*0e10*/  ISETP.GE.AND P0, PT, R15, R16.reuse, PT ;  /* 0x000000100f00720c */ /* 0x080fe20003f06270 */
[----:B------:R-:W-:Y:S01]  /*0e20*/  IMAD R25, R25, R16, RZ ;  /* 0x0000001019197224 */ /* 0x000fe200078e02ff */
[----:B------:R-:W-:Y:S01]  /*0e30*/  ISETP.GE.U32.AND P5, PT, R27, R2, PT ;  /* 0x000000021b00720c */ /* 0x000fe20003fa6070 */
[----:B------:R-:W2:Y:S01]  /*0e40*/  LDC R12, c[0x0][0x3a0] ;  /* 0x0000e800ff0c7b82 */ /* 0x000ea20000000800 */
[-C--:B------:R-:W-:Y:S02]  /*0e50*/  LOP3.LUT R19, R19, R3.reuse, RZ, 0x3c, !PT ;  /* 0x0000000313137212 */ /* 0x080fe400078e3cff */
[----:B------:R-:W-:Y:S02]  /*0e60*/  LOP3.LUT R15, R15, R3, RZ, 0x3c, !PT ;  /* 0x000000030f0f7212 */ /* 0x000fe400078e3cff */
[----:B------:R-:W-:Y:S02]  /*0e70*/  @P3 IADD3 R24, PT, PT, R24, 0x1, RZ ;  /* 0x0000000118183810 */ /* 0x000fe40007ffe0ff */
[----:B------:R-:W-:-:S02]  /*0e80*/  ISETP.GE.AND P4, PT, R4, RZ, PT ;  /* 0x000000ff0400720c */ /* 0x000fc40003f86270 */
[----:B------:R-:W-:Y:S02]  /*0e90*/  ISETP.GE.AND P3, PT, R19, RZ, PT ;  /* 0x000000ff1300720c */ /* 0x000fe40003f66270 */
[----:B------:R-:W-:Y:S01]  /*0ea0*/  ISETP.GE.AND P1, PT, R15, RZ, PT ;  /* 0x000000ff0f00720c */ /* 0x000fe20003f26270 */
[----:B------:R-:W-:Y:S01]  /*0eb0*/  @P5 VIADD R20, R20, 0x1 ;  /* 0x0000000114145836 */ /* 0x000fe20000000000 */
[----:B------:R-:W-:Y:S02]  /*0ec0*/  LEA R21, R6, UR6, 0x7 ;  /* 0x0000000606157c11 */ /* 0x000fe4000f8e38ff */
[----:B------:R-:W-:Y:S02]  /*0ed0*/  ISETP.NE.AND P5, PT, R3, RZ, PT ;  /* 0x000000ff0300720c */ /* 0x000fe40003fa5270 */
[----:B------:R-:W-:Y:S02]  /*0ee0*/  LEA R36, R36, R21, 0x2 ;  /* 0x0000001524247211 */ /* 0x000fe400078e10ff */
[----:B------:R-:W-:-:S02]  /*0ef0*/  LOP3.LUT R15, RZ, R3, RZ, 0x33, !PT ;  /* 0x00000003ff0f7212 */ /* 0x000fc400078e33ff */
[----:B------:R-:W-:Y:S01]  /*0f00*/  @!P4 IADD3 R18, PT, PT, -R18, RZ, RZ ;  /* 0x000000ff1212c210 */ /* 0x000fe20007ffe1ff */
[----:B------:R-:W-:Y:S02]  /*0f10*/  @!P3 IMAD.MOV R20, RZ, RZ, -R20 ;  /* 0x000000ffff14b224 */ /* 0x000fe400078e0a14 */
[----:B------:R-:W-:Y:S01]  /*0f20*/  @!P1 IADD3 R24, PT, PT, -R24, RZ, RZ ;  /* 0x000000ff18189210 */ /* 0x000fe20007ffe1ff */
[----:B0-----:R-:W-:Y:S06]  /*0f30*/  @!P2 BRA `(.L_x_0) ;  /* 0x000000000068a947 */ /* 0x001fec0003800000 */
[----:B------:R-:W0:Y:S01]  /*0f40*/  LDC R17, c[0x0][0x3c0] ;  /* 0x0000f000ff117b82 */ /* 0x000e220000000800 */
[----:B------:R-:W-:Y:S02]  /*0f50*/  IADD3 R26, PT, PT, R39, -UR8, -R16 ;  /* 0x80000008271a7c10 */ /* 0x000fe4000fffe810 */
[----:B0-----:R-:W-:-:S04]  /*0f60*/  IABS R21, R17 ;  /* 0x0000001100157213 */ /* 0x001fc80000000000 */
[----:B------:R-:W0:Y:S08]  /*0f70*/  I2F.RP R19, R21 ;  /* 0x0000001500137306 */ /* 0x000e300000209400 */
[----:B0-----:R-:W0:Y:S02]  /*0f80*/  MUFU.RCP R19, R19 ;  /* 0x0000001300137308 */ /* 0x001e240000001000 */
[----:B0-----:R-:W-:-:S06]  /*0f90*/  VIADD R4, R19, 0xffffffe ;  /* 0x0ffffffe13047836 */ /* 0x001fcc0000000000 */
[----:B------:R0:W3:Y:S02]  /*0fa0*/  F2I.FTZ.U32.TRUNC.NTZ R5, R4 ;  /* 0x0000000400057305 */ /* 0x0000e4000021f000 */
[----:B0-----:R-:W-:Y:S01]  /*0fb0*/  IMAD.MOV.U32 R4, RZ, RZ, RZ ;  /* 0x000000ffff047224 */ /* 0x001fe200078e00ff */
[----:B---3--:R-:W-:-:S05]  /*0fc0*/  IADD3 R28, PT, PT, RZ, -R5, RZ ;  /* 0x80000005ff1c7210 */ /* 0x008fca0007ffe0ff */
[----:B------:R-:W-:Y:S01]  /*0fd0*/  IMAD R27, R28, R21, RZ ;  /* 0x000000151c1b7224 */ /* 0x000fe200078e02ff */
[----:B------:R-:W-:Y:S02]  /*0fe0*/  IABS R28, R26 ;  /* 0x0000001a001c7213 */ /* 0x000fe40000000000 */
[----:B------:R-:W-:Y:S01]  /*0ff0*/  LOP3.LUT R26, R26, R17, RZ, 0x3c, !PT ;  /* 0x000000111a1a7212 */ /* 0x000fe200078e3cff */
[----:B------:R-:W-:-:S03]  /*1000*/  IMAD.HI.U32 R5, R5, R27, R4 ;  /* 0x0000001b05057227 */ /* 0x000fc600078e0004 */
[----:B------:R-:W-:-:S03]  /*1010*/  ISETP.GE.AND P3, PT, R26, RZ, PT ;  /* 0x000000ff1a00720c */ /* 0x000fc60003f66270 */
[----:B------:R-:W-:-:S05]  /*1020*/  IMAD.HI.U32 R5, R5, R28, RZ ;  /* 0x0000001c05057227 */ /* 0x000fca00078e00ff */
[----:B------:R-:W-:-:S05]  /*1030*/  IADD3 R19, PT, PT, -R5, RZ, RZ ;  /* 0x000000ff05137210 */ /* 0x000fca0007ffe1ff */
[----:B------:R-:W-:-:S05]  /*1040*/  IMAD R4, R21, R19, R28 ;  /* 0x0000001315047224 */ /* 0x000fca00078e021c */
[----:B------:R-:W-:-:S13]  /*1050*/  ISETP.GT.U32.AND P2, PT, R21, R4, PT ;  /* 0x000000041500720c */ /* 0x000fda0003f44070 */
[----:B------:R-:W-:Y:S01]  /*1060*/  @!P2 IMAD.IADD R4, R4, 0x1, -R21 ;  /* 0x000000010404a824 */ /* 0x000fe200078e0a15 */
[----:B------:R-:W-:Y:S02]  /*1070*/  @!P2 IADD3 R5, PT, PT, R5, 0x1, RZ ;  /* 0x000000010505a810 */ /* 0x000fe40007ffe0ff */
[----:B------:R-:W-:Y:S02]  /*1080*/  ISETP.NE.AND P2, PT, R17, RZ, PT ;  /* 0x000000ff1100720c */ /* 0x000fe40003f45270 */
[----:B------:R-:W-:-:S13]  /*1090*/  ISETP.GE.U32.AND P1, PT, R4, R21, PT ;  /* 0x000000150400720c */ /* 0x000fda0003f26070 */
[----:B------:R-:W-:-:S05]  /*10a0*/  @P1 VIADD R5, R5, 0x1 ;  /* 0x0000000105051836 */ /* 0x000fca0000000000 */
[----:B------:R-:W-:Y:S02]  /*10b0*/  @!P3 IADD3 R5, PT, PT, -R5, RZ, RZ ;  /* 0x000000ff0505b210 */ /* 0x000fe40007ffe1ff */
[----:B------:R-:W-:-:S05]  /*10c0*/  @!P2 LOP3.LUT R5, RZ, R17, RZ, 0x33, !PT ;  /* 0x00000011ff05a212 */ /* 0x000fca00078e33ff */
[----:B------:R-:W-:-:S07]  /*10d0*/  VIADD R33, R5, 0x1 ;  /* 0x0000000105217836 */ /* 0x000fce0000000000 */
.L_x_0:
[----:B------:R-:W-:Y:S05]  /*10e0*/  @!P0 BRA `(.L_x_1) ;  /* 0x00000000003c8947 */ /* 0x000fea0003800000 */
[----:B------:R-:W-:-:S04]  /*10f0*/  IADD3 R4, PT, PT, R38, -UR8, -R16 ;  /* 0x8000000826047c10 */ /* 0x000fc8000fffe810 */
[----:B------:R-:W-:Y:S02]  /*1100*/  IABS R17, R4 ;  /* 0x0000000400117213 */ /* 0x000fe40000000000 */
[----:B------:R-:W-:-:S03]  /*1110*/  LOP3.LUT R4, R4, R3, RZ, 0x3c, !PT ;  /* 0x0000000304047212 */ /* 0x000fc600078e3cff */
[----:B------:R-:W-:Y:S01]  /*1120*/  IMAD.HI.U32 R5, R13, R17, RZ ;  /* 0x000000110d057227 */ /* 0x000fe200078e00ff */
[----:B------:R-:W-:-:S04]  /*1130*/  ISETP.GE.AND P2, PT, R4, RZ, PT ;  /* 0x000000ff0400720c */ /* 0x000fc80003f46270 */
[----:B------:R-:W-:-:S05]  /*1140*/  IADD3 R19, PT, PT, -R5, RZ, RZ ;  /* 0x000000ff05137210 */ /* 0x000fca0007ffe1ff */
[----:B------:R-:W-:-:S05]  /*1150*/  IMAD R17, R2, R19, R17 ;  /* 0x0000001302117224 */ /* 0x000fca00078e0211 */
[----:B------:R-:W-:-:S13]  /*1160*/  ISETP.GT.U32.AND P1, PT, R2, R17, PT ;  /* 0x000000110200720c */ /* 0x000fda0003f24070 */
[----:B------:R-:W-:Y:S01]  /*1170*/  @!P1 IMAD.IADD R17, R17, 0x1, -R2 ;  /* 0x0000000111119824 */ /* 0x000fe200078e0a02 */
[----:B------:R-:W-:-:S04]  /*1180*/  @!P1 IADD3 R5, PT, PT, R5, 0x1, RZ ;  /* 0x0000000105059810 */ /* 0x000fc80007ffe0ff */
[----:B------:R-:W-:-:S13]  /*1190*/  ISETP.GE.U32.AND P0, PT, R17, R2, PT ;  /* 0x000000021100720c */ /* 0x000fda0003f06070 */
[----:B------:R-:W-:-:S05]  /*11a0*/  @P0 VIADD R5, R5, 0x1 ;  /* 0x0000000105050836 */ /* 0x000fca0000000000 */
[----:B------:R-:W-:-:S04]  /*11b0*/  @!P2 IADD3 R5, PT, PT, -R5, RZ, RZ ;  /* 0x000000ff0505a210 */ /* 0x000fc80007ffe1ff */
[----:B------:R-:W-:-:S05]  /*11c0*/  SEL R5, R15, R5, !P5 ;  /* 0x000000050f057207 */ /* 0x000fca0006800000 */
[----:B------:R-:W-:-:S07]  /*11d0*/  VIADD R32, R5, 0x1 ;  /* 0x0000000105207836 */ /* 0x000fce0000000000 */
.L_x_1:
        /* <DEDUP_REMOVED lines=16> */
.L_x_2:
[C---:B------:R-:W-:Y:S01]  /*12e0*/  SEL R18, R15.reuse, R18, !P5 ;  /* 0x000000120f127207 */ /* 0x040fe20006800000 */
[----:B------:R-:W0:Y:S01]  /*12f0*/  LDCU.64 UR8, c[0x0][0x358] ;  /* 0x00006b00ff0877ac */ /* 0x000e220008000a00 */
[C---:B------:R-:W-:Y:S02]  /*1300*/  SEL R3, R15.reuse, R20, !P5 ;  /* 0x000000140f037207 */ /* 0x040fe40006800000 */
[----:B------:R-:W-:Y:S02]  /*1310*/  CS2R R30, SRZ ;  /* 0x00000000001e7805 */ /* 0x000fe4000001ff00 */
[C---:B------:R-:W-:Y:S01]  /*1320*/  ISETP.GE.AND P0, PT, R18.reuse, R23, PT ;  /* 0x000000171200720c */ /* 0x040fe20003f06270 */
[----:B------:R-:W-:Y:S01]  /*1330*/  IMAD.MOV.U32 R17, RZ, RZ, RZ ;  /* 0x000000ffff117224 */ /* 0x000fe200078e00ff */
[----:B------:R-:W-:Y:S02]  /*1340*/  IADD3 R18, PT, PT, R18, 0x1, RZ ;  /* 0x0000000112127810 */ /* 0x000fe40007ffe0ff */
[----:B------:R-:W-:-:S02]  /*1350*/  SEL R15, R15, R24, !P5 ;  /* 0x000000180f0f7207 */ /* 0x000fc40006800000 */
[----:B------:R-:W-:Y:S02]  /*1360*/  SEL R18, R18, R23, !P0 ;  /* 0x0000001712127207 */ /* 0x000fe40004000000 */
[----:B------:R-:W-:Y:S01]  /*1370*/  SHF.L.U32 R14, R14, 0x5, RZ ;  /* 0x000000050e0e7819 */ /* 0x000fe200000006ff */
[----:B------:R-:W-:Y:S01]  /*1380*/  VIADD R13, R15, 0x1 ;  /* 0x000000010f0d7836 */ /* 0x000fe20000000000 */
[----:B------:R-:W-:Y:S02]  /*1390*/  ISETP.GE.AND P2, PT, R33, R18, PT ;  /* 0x000000122100720c */ /* 0x000fe40003f46270 */
[----:B--2---:R-:W-:Y:S02]  /*13a0*/  ISETP.GE.AND P1, PT, R3, R12, PT ;  /* 0x0000000c0300720c */ /* 0x004fe40003f26270 */
[----:B-1----:R-:W-:Y:S02]  /*13b0*/  ISETP.GE.AND P0, PT, R15, R22, PT ;  /* 0x000000160f00720c */ /* 0x002fe40003f06270 */
[----:B------:R-:W-:-:S02]  /*13c0*/  IADD3 R3, PT, PT, R3, 0x1, RZ ;  /* 0x0000000103037810 */ /* 0x000fc40007ffe0ff */
[C---:B------:R-:W-:Y:S02]  /*13d0*/  LOP3.LUT R16, R14.reuse, 0x1f, R7, 0xf8, !PT ;  /* 0x0000001f0e107812 */ /* 0x040fe400078ef807 */
[----:B------:R-:W-:Y:S02]  /*13e0*/  IADD3 R15, PT, PT, R14, R7, RZ ;  /* 0x000000070e0f7210 */ /* 0x000fe40007ffe0ff */
[----:B------:R-:W-:Y:S02]  /*13f0*/  MOV R19, RZ ;  /* 0x000000ff00137202 */ /* 0x000fe40000000f00 */
[----:B------:R-:W-:Y:S02]  /*1400*/  SEL R14, R3, R12, !P1 ;  /* 0x0000000c030e7207 */ /* 0x000fe40004800000 */
[----:B------:R-:W-:Y:S01]  /*1410*/  SEL R13, R13, R22, !P0 ;  /* 0x000000160d0d7207 */ /* 0x000fe20004000000 */
[----:B0-----:R-:W-:Y:S06]  /*1420*/  @P2 BRA `(.L_x_3) ;  /* 0x0000000c00f02947 */ /* 0x001fec0003800000 */
[----:B------:R-:W0:Y:S01]  /*1430*/  LDC.64 R20, c[0x0][0x390] ;  /* 0x0000e400ff147b82 */ /* 0x000e220000000a00 */
[----:B------:R-:W-:Y:S01]  /*1440*/  SHF.R.U32.HI R8, RZ, 0x4, R8 ;  /* 0x00000004ff087819 */ /* 0x000fe20000011608 */
[----:B------:R-:W-:Y:S01]  /*1450*/  ULEA UR4, UR7, UR4, 0x18 ;  /* 0x0000000407047291 */ /* 0x000fe2000f8ec0ff */
[----:B------:R-:W-:Y:S02]  /*1460*/  IMAD R9, R9, R34, RZ ;  /* 0x0000002209097224 */ /* 0x000fe400078e02ff */
[----:B------:R-:W-:Y:S01]  /*1470*/  IADD3 R2, PT, PT, R11, R8, RZ ;  /* 0x000000080b027210 */ /* 0x000fe20007ffe0ff */
[----:B------:R-:W-:Y:S02]  /*1480*/  IMAD R0, R25, R0, RZ ;  /* 0x0000000019007224 */ /* 0x000fe400078e02ff */
[----:B------:R-:W-:Y:S01]  /*1490*/  IMAD R11, R23, R22, RZ ;  /* 0x00000016170b7224 */ /* 0x000fe200078e02ff */
[----:B------:R-:W-:Y:S01]  /*14a0*/  MOV R23, UR4 ;  /* 0x0000000400177c02 */ /* 0x000fe20008000f00 */
[----:B------:R-:W-:Y:S01]  /*14b0*/  IMAD R4, R12, UR10, RZ ;  /* 0x0000000a0c047c24 */ /* 0x000fe2000f8e02ff */
[C---:B------:R-:W-:Y:S01]  /*14c0*/  SHF.L.U32 R12, R7.reuse, 0x2, RZ ;  /* 0x00000002070c7819 */ /* 0x040fe200000006ff */
[--C-:B------:R-:W-:Y:S01]  /*14d0*/  IMAD R2, R0, R2, R9.reuse ;  /* 0x0000000200027224 */ /* 0x100fe200078e0209 */
[----:B------:R-:W-:Y:S01]  /*14e0*/  LOP3.LUT R7, R7, 0xf, RZ, 0xc0, !PT ;  /* 0x0000000f07077812 */ /* 0x000fe200078ec0ff */
[----:B------:R-:W-:-:S02]  /*14f0*/  IMAD.IADD R6, R6, 0x1, R9 ;  /* 0x0000000106067824 */ /* 0x000fc400078e0209 */
[----:B------:R-:W-:Y:S01]  /*1500*/  IMAD.SHL.U32 R5, R0, 0x8, RZ ;  /* 0x0000000800057824 */ /* 0x000fe200078e00ff */
[----:B------:R-:W-:Y:S01]  /*1510*/  LOP3.LUT R0, R12, 0x3c, RZ, 0xc0, !PT ;  /* 0x0000003c0c007812 */ /* 0x000fe200078ec0ff */
[----:B------:R-:W-:Y:S01]  /*1520*/  IMAD R9, R8, 0x44, R23 ;  /* 0x0000004408097824 */ /* 0x000fe200078e0217 */
[----:B------:R-:W-:Y:S01]  /*1530*/  IADD3 R8, PT, PT, R7, R2, RZ ;  /* 0x0000000207087210 */ /* 0x000fe20007ffe0ff */
[CC--:B------:R-:W-:Y:S02]  /*1540*/  IMAD R3, R11.reuse, R4.reuse, RZ ;  /* 0x000000040b037224 */ /* 0x0c0fe400078e02ff */
[----:B------:R-:W-:Y:S01]  /*1550*/  IMAD R11, R11, R4, RZ ;  /* 0x000000040b0b7224 */ /* 0x000fe200078e02ff */
[----:B------:R-:W-:Y:S01]  /*1560*/  IADD3 R9, PT, PT, R9, R0, RZ ;  /* 0x0000000009097210 */ /* 0x000fe20007ffe0ff */
[----:B0-----:R-:W-:Y:S01]  /*1570*/  IMAD.WIDE R20, R5, 0x4, R20 ;  /* 0x0000000405147825 */ /* 0x001fe200078e0214 */
[----:B------:R-:W-:-:S03]  /*1580*/  SHF.L.U32 R5, R3, 0x3, RZ ;  /* 0x0000000303057819 */ /* 0x000fc600000006ff */
[C---:B------:R-:W-:Y:S01]  /*1590*/  IMAD R7, R3.reuse, R6, R16 ;  /* 0x0000000603077224 */ /* 0x040fe200078e0210 */
[C---:B------:R-:W-:Y:S01]  /*15a0*/  SHF.L.U32 R6, R3.reuse, 0x2, RZ ;  /* 0x0000000203067819 */ /* 0x040fe200000006ff */
[----:B------:R-:W-:Y:S02]  /*15b0*/  IMAD R10, R10, 0x44, R23 ;  /* 0x000000440a0a7824 */ /* 0x000fe400078e0217 */
[----:B------:R-:W-:Y:S02]  /*15c0*/  IMAD.MOV.U32 R31, RZ, RZ, RZ ;  /* 0x000000ffff1f7224 */ /* 0x000fe400078e00ff */
[----:B------:R-:W-:-:S07]  /*15d0*/  IMAD R4, R3, 0xc, RZ ;  /* 0x0000000c03047824 */ /* 0x000fce00078e02ff */
.L_x_10:
[----:B------:R-:W-:-:S13]  /*15e0*/  ISETP.GE.AND P0, PT, R32, R13, PT ;  /* 0x0000000d2000720c */ /* 0x000fda0003f06270 */
[----:B------:R-:W-:Y:S05]  /*15f0*/  @P0 BRA `(.L_x_4) ;  /* 0x0000000c00700947 */ /* 0x000fea0003800000 */
[----:B------:R-:W-:-:S07]  /*1600*/  IMAD.MOV.U32 R2, RZ, RZ, R32 ;  /* 0x000000ffff027224 */ /* 0x000fce00078e0020 */
.L_x_9:
[----:B------:R-:W-:-:S13]  /*1610*/  ISETP.GE.AND P0, PT, R35, R14, PT ;  /* 0x0000000e2300720c */ /* 0x000fda0003f06270 */
[----:B------:R-:W-:Y:S05]  /*1620*/  @P0 BRA `(.L_x_5) ;  /* 0x0000000c00580947 */ /* 0x000fea0003800000 */
[----:B------:R-:W0:Y:S01]  /*1630*/  LDC R22, c[0x0][0x3bc] ;  /* 0x0000ef00ff167b82 */ /* 0x000e220000000800 */
[----:B------:R-:W0:Y:S01]  /*1640*/  LDCU UR4, c[0x0][0x3c0] ;  /* 0x00007800ff0477ac */ /* 0x000e220008000800 */
[----:B------:R-:W1:Y:S01]  /*1650*/  LDCU UR5, c[0x0][0x3ac] ;  /* 0x00007580ff0577ac */ /* 0x000e620008000800 */
[----:B0-----:R-:W-:-:S05]  /*1660*/  IMAD R0, R33, UR4, R22 ;  /* 0x0000000421007c24 */ /* 0x001fca000f8e0216 */
[----:B------:R-:W-:Y:S01]  /*1670*/  IADD3 R3, PT, PT, R39, -R0, RZ ;  /* 0x8000000027037210 */ /* 0x000fe20007ffe0ff */
[----:B------:R-:W-:-:S04]  /*1680*/  IMAD R0, R2, UR4, R22 ;  /* 0x0000000402007c24 */ /* 0x000fc8000f8e0216 */
[----:B-1----:R-:W-:-:S05]  /*1690*/  IMAD R3, R3, UR5, R38 ;  /* 0x0000000503037c24 */ /* 0x002fca000f8e0226 */
[----:B------:R-:W-:Y:S01]  /*16a0*/  IADD3 R0, PT, PT, -R0, R3, RZ ;  /* 0x0000000300007210 */ /* 0x000fe20007ffe1ff */
[----:B------:R-:W-:-:S04]  /*16b0*/  IMAD.MOV.U32 R3, RZ, RZ, R35 ;  /* 0x000000ffff037224 */ /* 0x000fc800078e0023 */
[----:B------:R-:W-:-:S07]  /*16c0*/  IMAD R0, R0, UR5, R37 ;  /* 0x0000000500007c24 */ /* 0x000fce000f8e0225 */
.L_x_8:
[----:B------:R-:W-:-:S13]  /*16d0*/  ISETP.GE.AND P0, PT, R34, 0x1, PT ;  /* 0x000000012200780c */ /* 0x000fda0003f06270 */
[----:B------:R-:W-:Y:S05]  /*16e0*/  @!P0 BRA `(.L_x_6) ;  /* 0x0000000c001c8947 */ /* 0x000fea0003800000 */
[----:B------:R-:W0:Y:S01]  /*16f0*/  LDC R26, c[0x0][0x3bc] ;  /* 0x0000ef00ff1a7b82 */ /* 0x000e220000000800 */
[----:B------:R-:W0:Y:S01]  /*1700*/  LDCU UR4, c[0x0][0x3c0] ;  /* 0x00007800ff0477ac */ /* 0x000e220008000800 */
[----:B------:R-:W1:Y:S06]  /*1710*/  LDCU UR5, c[0x0][0x3a8] ;  /* 0x00007500ff0577ac */ /* 0x000e6c0008000800 */
[----:B------:R-:W2:Y:S01]  /*1720*/  LDC R24, c[0x0][0x39c] ;  /* 0x0000e700ff187b82 */ /* 0x000ea20000000800 */
[----:B------:R-:W3:Y:S07]  /*1730*/  LDCU.64 UR10, c[0x0][0x390] ;  /* 0x00007200ff0a77ac */ /* 0x000eee0008000a00 */
[----:B------:R-:W4:Y:S01]  /*1740*/  LDC.64 R22, c[0x0][0x3a0] ;  /* 0x0000e800ff167b82 */ /* 0x000f220000000a00 */
[----:B0-----:R-:W-:Y:S01]  /*1750*/  IMAD R25, R3, UR4, R26 ;  /* 0x0000000403197c24 */ /* 0x001fe2000f8e021a */
[----:B------:R-:W-:-:S04]  /*1760*/  UMOV UR4, URZ ;  /* 0x000000ff00047c82 */ /* 0x000fc80008000000 */
[----:B------:R-:W-:Y:S01]  /*1770*/  IADD3 R25, PT, PT, R0, -R25, RZ ;  /* 0x8000001900197210 */ /* 0x000fe20007ffe0ff */
[----:B--2---:R-:W-:-:S04]  /*1780*/  IMAD R24, R33, R24, R2 ;  /* 0x0000001821187224 */ /* 0x004fc800078e0202 */
[----:B-1----:R-:W-:Y:S02]  /*1790*/  IMAD R41, R25, UR5, RZ ;  /* 0x0000000519297c24 */ /* 0x002fe4000f8e02ff */
[----:B----4-:R-:W-:Y:S01]  /*17a0*/  IMAD R22, R24, R22, R3 ;  /* 0x0000001618167224 */ /* 0x010fe200078e0203 */
[----:B------:R-:W-:-:S03]  /*17b0*/  ISETP.GE.AND P0, PT, R16, R23, PT ;  /* 0x000000171000720c */ /* 0x000fc60003f06270 */
[----:B---3--:R-:W-:-:S10]  /*17c0*/  IMAD R42, R22, R23, RZ ;  /* 0x00000017162a7224 */ /* 0x008fd400078e02ff */
.L_x_7:
[----:B------:R-:W0:Y:S01]  /*17d0*/  @!P0 LDC.64 R22, c[0x0][0x388] ;  /* 0x0000e200ff168b82 */ /* 0x000e220000000a00 */
[----:B------:R-:W-:Y:S02]  /*17e0*/  SHF.R.S32.HI R25, RZ, 0x1f, R7 ;  /* 0x0000001fff197819 */ /* 0x000fe40000011407 */
[----:B------:R-:W-:-:S04]  /*17f0*/  @!P0 IADD3 R24, P1, PT, R7, R42, RZ ;  /* 0x0000002a07188210 */ /* 0x000fc80007f3e0ff */
[----:B------:R-:W-:Y:S02]  /*1800*/  @!P0 LEA.HI.X.SX32 R25, R42, R25, 0x1, P1 ;  /* 0x000000192a198211 */ /* 0x000fe400008f0eff */
[----:B------:R-:W-:Y:S02]  /*1810*/  SHF.R.S32.HI R44, RZ, 0x1f, R8 ;  /* 0x0000001fff2c7819 */ /* 0x000fe40000011408 */
[----:B0-----:R-:W-:-:S04]  /*1820*/  @!P0 LEA R22, P1, R24, R22, 0x2 ;  /* 0x0000001618168211 */ /* 0x001fc800078210ff */
[----:B------:R-:W-:Y:S02]  /*1830*/  @!P0 LEA.HI.X R23, R24, R23, R25, 0x2, P1 ;  /* 0x0000001718178211 */ /* 0x000fe400008f1419 */
[----:B------:R-:W-:Y:S01]  /*1840*/  IADD3 R28, P1, PT, R8, R41, RZ ;  /* 0x00000029081c7210 */ /* 0x000fe20007f3e0ff */
[----:B------:R-:W-:-:S03]  /*1850*/  @!P0 IMAD.WIDE R26, R6, 0x4, R22 ;  /* 0x00000004061a8825 */ /* 0x000fc600078e0216 */
[----:B------:R-:W-:-:S04]  /*1860*/  LEA.HI.X.SX32 R29, R41, R44, 0x1, P1 ;  /* 0x0000002c291d7211 */ /* 0x000fc800008f0eff */
[C---:B------:R-:W-:Y:S01]  /*1870*/  SHF.L.U64.HI R29, R28.reuse, 0x2, R29 ;  /* 0x000000021c1d7819 */ /* 0x040fe2000001021d */
[----:B------:R0:W2:Y:S01]  /*1880*/  @!P0 LDG.E R43, desc[UR8][R26.64] ;  /* 0x000000081a2b8981 */ /* 0x0000a2000c1e1900 */
[----:B------:R-:W-:Y:S01]  /*1890*/  SHF.L.U32 R28, R28, 0x2, RZ ;  /* 0x000000021c1c7819 */ /* 0x000fe200000006ff */
[----:B------:R-:W-:-:S04]  /*18a0*/  @!P0 IMAD.WIDE R24, R5, 0x4, R22 ;  /* 0x0000000405188825 */ /* 0x000fc800078e0216 */
[----:B------:R-:W-:Y:S02]  /*18b0*/  @!P0 IMAD.WIDE R44, R4, 0x4, R22 ;  /* 0x00000004042c8825 */ /* 0x000fe400078e0216 */
[----:B------:R-:W3:Y:S01]  /*18c0*/  @!P0 LDG.E R25, desc[UR8][R24.64] ;  /* 0x0000000818198981 */ /* 0x000ee2000c1e1900 */
[----:B0-----:R-:W-:Y:S02]  /*18d0*/  IADD3 R26, P1, PT, R28, UR10, RZ ;  /* 0x0000000a1c1a7c10 */ /* 0x001fe4000ff3e0ff */
[----:B------:R-:W-:Y:S01]  /*18e0*/  IADD3 R28, P2, PT, R20, R28, RZ ;  /* 0x0000001c141c7210 */ /* 0x000fe20007f5e0ff */
[----:B------:R-:W4:Y:S01]  /*18f0*/  @!P0 LDG.E R45, desc[UR8][R44.64] ;  /* 0x000000082c2d8981 */ /* 0x000f22000c1e1900 */
[----:B------:R-:W-:-:S03]  /*1900*/  IADD3.X R27, PT, PT, R29, UR11, RZ, P1, !PT ;  /* 0x0000000b1d1b7c10 */ /* 0x000fc60008ffe4ff */
[----:B------:R-:W-:Y:S01]  /*1910*/  IMAD.X R29, R21, 0x1, R29, P2 ;  /* 0x00000001151d7824 */ /* 0x000fe200010e061d */
[----:B------:R-:W5:Y:S04]  /*1920*/  @!P0 LDG.E R24, desc[UR8][R22.64] ;  /* 0x0000000816188981 */ /* 0x000f68000c1e1900 */
[----:B------:R-:W5:Y:S04]  /*1930*/  LDG.E R26, desc[UR8][R26.64] ;  /* 0x000000081a1a7981 */ /* 0x000f68000c1e1900 */
[----:B------:R-:W5:Y:S04]  /*1940*/  LDG.E R28, desc[UR8][R28.64] ;  /* 0x000000081c1c7981 */ /* 0x000f68000c1e1900 */
[----:B--2---:R-:W-:Y:S04]  /*1950*/  @!P0 STS [R36+0x200], R43 ;  /* 0x0002002b24008388 */ /* 0x004fe80000000800 */
[----:B------:R-:W-:Y:S04]  /*1960*/  @P0 STS [R36+0x200], RZ ;  /* 0x000200ff24000388 */ /* 0x000fe80000000800 */
[----:B---3--:R-:W-:Y:S04]  /*1970*/  @!P0 STS [R36+0x400], R25 ;  /* 0x0004001924008388 */ /* 0x008fe80000000800 */
[----:B------:R-:W-:Y:S04]  /*1980*/  @P0 STS [R36+0x400], RZ ;  /* 0x000400ff24000388 */ /* 0x000fe80000000800 */
[----:B----4-:R-:W-:Y:S04]  /*1990*/  @!P0 STS [R36+0x600], R45 ;  /* 0x0006002d24008388 */ /* 0x010fe80000000800 */
[----:B-----5:R-:W-:Y:S04]  /*19a0*/  @!P0 STS [R36], R24 ;  /* 0x0000001824008388 */ /* 0x020fe80000000800 */
[----:B------:R-:W-:Y:S04]  /*19b0*/  @P0 STS [R36], RZ ;  /* 0x000000ff24000388 */ /* 0x000fe80000000800 */
[----:B------:R-:W-:Y:S04]  /*19c0*/  @P0 STS [R36+0x600], RZ ;  /* 0x000600ff24000388 */ /* 0x000fe80000000800 */
[----:B------:R-:W-:Y:S04]  /*19d0*/  STS [R9], R26 ;  /* 0x0000001a09007388 */ /* 0x000fe80000000800 */
[----:B------:R-:W-:Y:S01]  /*19e0*/  STS [R9+0x220], R28 ;  /* 0x0002201c09007388 */ /* 0x000fe20000000800 */
[----:B------:R-:W-:Y:S06]  /*19f0*/  BAR.SYNC.DEFER_BLOCKING 0x0 ;  /* 0x0000000000007b1d */ /* 0x000fec0000010000 */
[----:B------:R-:W-:Y:S04]  /*1a00*/  LDS R22, [R10] ;  /* 0x000000000a167984 */ /* 0x000fe80000000800 */
[----:B------:R-:W0:Y:S04]  /*1a10*/  LDS R24, [R12+UR6] ;  /* 0x000000060c187984 */ /* 0x000e280008000800 */
[----:B------:R-:W1:Y:S04]  /*1a20*/  LDS R23, [R10+0x110] ;  /* 0x000110000a177984 */ /* 0x000e680000000800 */
[----:B------:R-:W2:Y:S04]  /*1a30*/  LDS R25, [R10+0x220] ;  /* 0x000220000a197984 */ /* 0x000ea80000000800 */
[----:B------:R-:W3:Y:S04]  /*1a40*/  LDS R44, [R10+0x330] ;  /* 0x000330000a2c7984 */ /* 0x000ee80000000800 */
[----:B------:R-:W-:Y:S04]  /*1a50*/  LDS R27, [R10+0x224] ;  /* 0x000224000a1b7984 */ /* 0x000fe80000000800 */
[----:B------:R-:W-:Y:S04]  /*1a60*/  LDS R29, [R10+0x334] ;  /* 0x000334000a1d7984 */ /* 0x000fe80000000800 */
[----:B------:R-:W-:Y:S04]  /*1a70*/  LDS R28, [R10+0x8] ;  /* 0x000008000a1c7984 */ /* 0x000fe80000000800 */
[----:B------:R-:W-:Y:S01]  /*1a80*/  LDS R26, [R10+0x118] ;  /* 0x000118000a1a7984 */ /* 0x000fe20000000800 */
[----:B0-----:R-:W-:-:S03]  /*1a90*/  FFMA R22, R22, R24, R17 ;  /* 0x0000001816167223 */ /* 0x001fc60000000011 */
[----:B------:R-:W-:Y:S01]  /*1aa0*/  LDS R17, [R12+UR6+0x100] ;  /* 0x000100060c117984 */ /* 0x000fe20008000800 */
[----:B-1----:R-:W-:-:S03]  /*1ab0*/  FFMA R19, R24, R23, R19 ;  /* 0x0000001718137223 */ /* 0x002fc60000000013 */
[----:B------:R-:W-:Y:S01]  /*1ac0*/  LDS R23, [R10+0x4] ;  /* 0x000004000a177984 */ /* 0x000fe20000000800 */
[----:B--2---:R-:W-:-:S03]  /*1ad0*/  FFMA R30, R24, R25, R30 ;  /* 0x00000019181e7223 */ /* 0x004fc6000000001e */
[----:B------:R-:W-:Y:S01]  /*1ae0*/  LDS R25, [R10+0x114] ;  /* 0x000114000a197984 */ /* 0x000fe20000000800 */
[----:B---3--:R-:W-:-:S03]  /*1af0*/  FFMA R31, R24, R44, R31 ;  /* 0x0000002c181f7223 */ /* 0x008fc6000000001f */
[----:B------:R-:W0:Y:S02]  /*1b00*/  LDS R24, [R12+UR6+0x80] ;  /* 0x000080060c187984 */ /* 0x000e240008000800 */
[----:B0-----:R-:W-:Y:S01]  /*1b10*/  FFMA R23, R23, R24, R22 ;  /* 0x0000001817177223 */ /* 0x001fe20000000016 */
[C---:B------:R-:W-:Y:S01]  /*1b20*/  FFMA R44, R24.reuse, R25, R19 ;  /* 0x00000019182c7223 */ /* 0x040fe20000000013 */
[C---:B------:R-:W-:Y:S01]  /*1b30*/  FFMA R22, R24.reuse, R27, R30 ;  /* 0x0000001b18167223 */ /* 0x040fe2000000001e */
[----:B------:R-:W-:Y:S01]  /*1b40*/  FFMA R24, R24, R29, R31 ;  /* 0x0000001d18187223 */ /* 0x000fe2000000001f */
[----:B------:R-:W0:Y:S01]  /*1b50*/  LDS R27, [R10+0x228] ;  /* 0x000228000a1b7984 */ /* 0x000e220000000800 */
[----:B------:R-:W-:-:S03]  /*1b60*/  FFMA R30, R28, R17, R23 ;  /* 0x000000111c1e7223 */ /* 0x000fc60000000017 */
[----:B------:R-:W1:Y:S01]  /*1b70*/  LDS R29, [R10+0x338] ;  /* 0x000338000a1d7984 */ /* 0x000e620000000800 */
[----:B------:R-:W-:-:S03]  /*1b80*/  FFMA R44, R17, R26, R44 ;  /* 0x0000001a112c7223 */ /* 0x000fc6000000002c */
[----:B------:R-:W-:Y:S04]  /*1b90*/  LDS R19, [R10+0xc] ;  /* 0x00000c000a137984 */ /* 0x000fe80000000800 */
[----:B------:R-:W2:Y:S04]  /*1ba0*/  LDS R23, [R12+UR6+0x180] ;  /* 0x000180060c177984 */ /* 0x000ea80008000800 */
[----:B------:R-:W3:Y:S04]  /*1bb0*/  LDS R25, [R10+0x11c] ;  /* 0x00011c000a197984 */ /* 0x000ee80000000800 */
[----:B------:R-:W4:Y:S04]  /*1bc0*/  LDS R28, [R10+0x22c] ;  /* 0x00022c000a1c7984 */ /* 0x000f280000000800 */
[----:B------:R-:W5:Y:S04]  /*1bd0*/  LDS R26, [R10+0x33c] ;  /* 0x00033c000a1a7984 */ /* 0x000f680000000800 */
[----:B------:R-:W-:Y:S01]  /*1be0*/  LDS R31, [R10+0x340] ;  /* 0x000340000a1f7984 */ /* 0x000fe20000000800 */
[C---:B0-----:R-:W-:Y:S01]  /*1bf0*/  FFMA R27, R17.reuse, R27, R22 ;  /* 0x0000001b111b7223 */ /* 0x041fe20000000016 */
[----:B-1----:R-:W-:-:S02]  /*1c00*/  FFMA R29, R17, R29, R24 ;  /* 0x0000001d111d7223 */ /* 0x002fc40000000018 */
[----:B------:R-:W-:Y:S04]  /*1c10*/  LDS R24, [R10+0x10] ;  /* 0x000010000a187984 */ /* 0x000fe80000000800 */
[----:B------:R-:W-:Y:S01]  /*1c20*/  LDS R17, [R12+UR6+0x280] ;  /* 0x000280060c117984 */ /* 0x000fe20008000800 */
[----:B--2---:R-:W-:-:S03]  /*1c30*/  FFMA R19, R19, R23, R30 ;  /* 0x0000001713137223 */ /* 0x004fc6000000001e */
[----:B------:R-:W-:Y:S01]  /*1c40*/  LDS R30, [R10+0x14] ;  /* 0x000014000a1e7984 */ /* 0x000fe20000000800 */
[----:B---3--:R-:W-:-:S03]  /*1c50*/  FFMA R22, R23, R25, R44 ;  /* 0x0000001917167223 */ /* 0x008fc6000000002c */
[----:B------:R-:W-:Y:S01]  /*1c60*/  LDS R25, [R10+0x120] ;  /* 0x000120000a197984 */ /* 0x000fe20000000800 */
[----:B----4-:R-:W-:-:S03]  /*1c70*/  FFMA R28, R23, R28, R27 ;  /* 0x0000001c171c7223 */ /* 0x010fc6000000001b */
[----:B------:R-:W-:Y:S01]  /*1c80*/  LDS R27, [R10+0x230] ;  /* 0x000230000a1b7984 */ /* 0x000fe20000000800 */
[----:B-----5:R-:W-:-:S03]  /*1c90*/  FFMA R29, R23, R26, R29 ;  /* 0x0000001a171d7223 */ /* 0x020fc6000000001d */
[----:B------:R-:W0:Y:S04]  /*1ca0*/  LDS R23, [R12+UR6+0x200] ;  /* 0x000200060c177984 */ /* 0x000e280008000800 */
[----:B------:R-:W1:Y:S01]  /*1cb0*/  LDS R26, [R10+0x124] ;  /* 0x000124000a1a7984 */ /* 0x000e620000000800 */
[----:B0-----:R-:W-:Y:S01]  /*1cc0*/  FFMA R19, R24, R23, R19 ;  /* 0x0000001718137223 */ /* 0x001fe20000000013 */
[C---:B------:R-:W-:Y:S01]  /*1cd0*/  FFMA R44, R23.reuse, R25, R22 ;  /* 0x00000019172c7223 */ /* 0x040fe20000000016 */
[C---:B------:R-:W-:Y:S01]  /*1ce0*/  FFMA R22, R23.reuse, R27, R28 ;  /* 0x0000001b17167223 */ /* 0x040fe2000000001c */
[----:B------:R-:W-:Y:S01]  /*1cf0*/  FFMA R24, R23, R31, R29 ;  /* 0x0000001f17187223 */ /* 0x000fe2000000001d */
[----:B------:R-:W0:Y:S01]  /*1d00*/  LDS R27, [R10+0x234] ;  /* 0x000234000a1b7984 */ /* 0x000e220000000800 */
[----:B------:R-:W-:-:S03]  /*1d10*/  FFMA R30, R30, R17, R19 ;  /* 0x000000111e1e7223 */ /* 0x000fc60000000013 */
[----:B------:R-:W2:Y:S01]  /*1d20*/  LDS R29, [R10+0x344] ;  /* 0x000344000a1d7984 */ /* 0x000ea20000000800 */
[----:B-1----:R-:W-:-:S03]  /*1d30*/  FFMA R44, R17, R26, R44 ;  /* 0x0000001a112c7223 */ /* 0x002fc6000000002c */
[----:B------:R-:W-:Y:S04]  /*1d40*/  LDS R19, [R10+0x18] ;  /* 0x000018000a137984 */ /* 0x000fe80000000800 */
[----:B------:R-:W1:Y:S04]  /*1d50*/  LDS R23, [R12+UR6+0x300] ;  /* 0x000300060c177984 */ /* 0x000e680008000800 */
[----:B------:R-:W3:Y:S04]  /*1d60*/  LDS R25, [R10+0x128] ;  /* 0x000128000a197984 */ /* 0x000ee80000000800 */
[----:B------:R-:W4:Y:S04]  /*1d70*/  LDS R28, [R10+0x238] ;  /* 0x000238000a1c7984 */ /* 0x000f280000000800 */
[----:B------:R-:W5:Y:S04]  /*1d80*/  LDS R26, [R10+0x348] ;  /* 0x000348000a1a7984 */ /* 0x000f680000000800 */
[----:B------:R-:W-:Y:S01]  /*1d90*/  LDS R31, [R10+0x34c] ;  /* 0x00034c000a1f7984 */ /* 0x000fe20000000800 */
[C---:B0-----:R-:W-:Y:S01]  /*1da0*/  FFMA R27, R17.reuse, R27, R22 ;  /* 0x0000001b111b7223 */ /* 0x041fe20000000016 */
[----:B--2---:R-:W-:-:S02]  /*1db0*/  FFMA R29, R17, R29, R24 ;  /* 0x0000001d111d7223 */ /* 0x004fc40000000018 */
[----:B------:R-:W-:Y:S04]  /*1dc0*/  LDS R24, [R10+0x1c] ;  /* 0x00001c000a187984 */ /* 0x000fe80000000800 */
[----:B------:R-:W-:Y:S01]  /*1dd0*/  LDS R17, [R12+UR6+0x400] ;  /* 0x000400060c117984 */ /* 0x000fe20008000800 */
[----:B-1----:R-:W-:-:S03]  /*1de0*/  FFMA R19, R19, R23, R30 ;  /* 0x0000001713137223 */ /* 0x002fc6000000001e */
        /* <DEDUP_REMOVED lines=62> */
[----:B------:R-:W-:Y:S01]  /*21d0*/  UIADD3 UR4, UPT, UPT, UR4, 0x10, URZ ;  /* 0x0000001004047890 */ /* 0x000fe2000fffe0ff */
[----:B0-----:R-:W-:Y:S01]  /*21e0*/  FFMA R19, R24, R23, R19 ;  /* 0x0000001718137223 */ /* 0x001fe20000000013 */
[C---:B------:R-:W-:Y:S01]  /*21f0*/  FFMA R44, R23.reuse, R25, R22 ;  /* 0x00000019172c7223 */ /* 0x040fe20000000016 */
[C---:B------:R-:W-:Y:S01]  /*2200*/  FFMA R22, R23.reuse, R27, R28 ;  /* 0x0000001b17167223 */ /* 0x040fe2000000001c */
[----:B------:R-:W0:Y:S01]  /*2210*/  LDS R25, [R10+0x258] ;  /* 0x000258000a197984 */ /* 0x000e220000000800 */
[----:B------:R-:W-:Y:S01]  /*2220*/  FFMA R24, R23, R31, R29 ;  /* 0x0000001f17187223 */ /* 0x000fe2000000001d */
[----:B------:R-:W-:-:S02]  /*2230*/  FFMA R28, R30, R17, R19 ;  /* 0x000000111e1c7223 */ /* 0x000fc40000000013 */
[----:B------:R-:W2:Y:S01]  /*2240*/  LDS R27, [R10+0x368] ;  /* 0x000368000a1b7984 */ /* 0x000ea20000000800 */
[----:B-1----:R-:W-:-:S03]  /*2250*/  FFMA R44, R17, R26, R44 ;  /* 0x0000001a112c7223 */ /* 0x002fc6000000002c */
[----:B------:R-:W-:Y:S04]  /*2260*/  LDS R19, [R10+0x3c] ;  /* 0x00003c000a137984 */ /* 0x000fe80000000800 */
[----:B------:R-:W1:Y:S04]  /*2270*/  LDS R31, [R12+UR6+0x780] ;  /* 0x000780060c1f7984 */ /* 0x000e680008000800 */
[----:B------:R-:W3:Y:S04]  /*2280*/  LDS R23, [R10+0x14c] ;  /* 0x00014c000a177984 */ /* 0x000ee80000000800 */
[----:B------:R-:W4:Y:S04]  /*2290*/  LDS R30, [R10+0x25c] ;  /* 0x00025c000a1e7984 */ /* 0x000f280000000800 */
[----:B------:R-:W5:Y:S01]  /*22a0*/  LDS R26, [R10+0x36c] ;  /* 0x00036c000a1a7984 */ /* 0x000f620000000800 */
[----:B------:R-:W-:Y:S01]  /*22b0*/  BAR.SYNC.DEFER_BLOCKING 0x0 ;  /* 0x0000000000007b1d */ /* 0x000fe20000010000 */
[----:B------:R-:W-:-:S02]  /*22c0*/  ISETP.LE.AND P1, PT, R34, UR4, PT ;  /* 0x0000000422007c0c */ /* 0x000fc4000bf23270 */
[----:B------:R-:W-:Y:S02]  /*22d0*/  IADD3 R41, PT, PT, R41, 0x10, RZ ;  /* 0x0000001029297810 */ /* 0x000fe40007ffe0ff */
[----:B------:R-:W-:Y:S01]  /*22e0*/  LEA R42, R11, R42, 0x4 ;  /* 0x0000002a0b2a7211 */ /* 0x000fe200078e20ff */
[C---:B0-----:R-:W-:Y:S01]  /*22f0*/  FFMA R25, R17.reuse, R25, R22 ;  /* 0x0000001911197223 */ /* 0x041fe20000000016 */
[----:B--2---:R-:W-:Y:S01]  /*2300*/  FFMA R27, R17, R27, R24 ;  /* 0x0000001b111b7223 */ /* 0x004fe20000000018 */
[----:B-1----:R-:W-:Y:S01]  /*2310*/  FFMA R17, R19, R31, R28 ;  /* 0x0000001f13117223 */ /* 0x002fe2000000001c */
[C---:B---3--:R-:W-:Y:S01]  /*2320*/  FFMA R19, R31.reuse, R23, R44 ;  /* 0x000000171f137223 */ /* 0x048fe2000000002c */
[C---:B----4-:R-:W-:Y:S01]  /*2330*/  FFMA R30, R31.reuse, R30, R25 ;  /* 0x0000001e1f1e7223 */ /* 0x050fe20000000019 */
[----:B-----5:R-:W-:-:S03]  /*2340*/  FFMA R31, R31, R26, R27 ;  /* 0x0000001a1f1f7223 */ /* 0x020fc6000000001b */
[----:B------:R-:W-:Y:S05]  /*2350*/  @!P1 BRA `(.L_x_7) ;  /* 0xfffffff4001c9947 */ /* 0x000fea000383ffff */
.L_x_6:
[----:B------:R-:W-:-:S05]  /*2360*/  VIADD R3, R3, 0x1 ;  /* 0x0000000103037836 */ /* 0x000fca0000000000 */
[----:B------:R-:W-:-:S13]  /*2370*/  ISETP.NE.AND P0, PT, R3, R14, PT ;  /* 0x0000000e0300720c */ /* 0x000fda0003f05270 */
[----:B------:R-:W-:Y:S05]  /*2380*/  @P0 BRA `(.L_x_8) ;  /* 0xfffffff000d00947 */ /* 0x000fea000383ffff */
.L_x_5:
[----:B------:R-:W-:-:S04]  /*2390*/  IADD3 R2, PT, PT, R2, 0x1, RZ ;  /* 0x0000000102027810 */ /* 0x000fc80007ffe0ff */
[----:B------:R-:W-:-:S13]  /*23a0*/  ISETP.NE.AND P0, PT, R2, R13, PT ;  /* 0x0000000d0200720c */ /* 0x000fda0003f05270 */
[----:B------:R-:W-:Y:S05]  /*23b0*/  @P0 BRA `(.L_x_9) ;  /* 0xfffffff000940947 */ /* 0x000fea000383ffff */
.L_x_4:
[----:B------:R-:W-:-:S04]  /*23c0*/  IADD3 R33, PT, PT, R33, 0x1, RZ ;  /* 0x0000000121217810 */ /* 0x000fc80007ffe0ff */
[----:B------:R-:W-:-:S13]  /*23d0*/  ISETP.NE.AND P0, PT, R33, R18, PT ;  /* 0x000000122100720c */ /* 0x000fda0003f05270 */
[----:B------:R-:W-:Y:S05]  /*23e0*/  @P0 BRA `(.L_x_10) ;  /* 0xfffffff0007c0947 */ /* 0x000fea000383ffff */
.L_x_3:
[----:B------:R-:W0:Y:S02]  /*23f0*/  LDCU UR4, c[0x0][0x3a4] ;  /* 0x00007480ff0477ac */ /* 0x000e240008000800 */
[----:B0-----:R-:W-:-:S13]  /*2400*/  ISETP.GE.U32.AND P0, PT, R15, UR4, PT ;  /* 0x000000040f007c0c */ /* 0x001fda000bf06070 */
[----:B------:R-:W-:Y:S05]  /*2410*/  @P0 EXIT ;  /* 0x000000000000094d */ /* 0x000fea0003800000 */
[----:B------:R-:W0:Y:S01]  /*2420*/  S2R R7, SR_TID.Y ;  /* 0x0000000000077919 */ /* 0x000e220000002200 */
[----:B------:R-:W1:Y:S01]  /*2430*/  LDC.64 R4, c[0x0][0x3b0] ;  /* 0x0000ec00ff047b82 */ /* 0x000e620000000a00 */
[----:B------:R-:W1:Y:S07]  /*2440*/  LDCU UR5, c[0x0][0x3b8] ;  /* 0x00007700ff0577ac */ /* 0x000e6e0008000800 */
[----:B------:R-:W2:Y:S08]  /*2450*/  S2UR UR6, SR_CTAID.Y ;  /* 0x00000000000679c3 */ /* 0x000eb00000002600 */
[----:B------:R-:W3:Y:S01]  /*2460*/  LDC.64 R2, c[0x0][0x380] ;  /* 0x0000e000ff027b82 */ /* 0x000ee20000000a00 */
[----:B-1----:R-:W-:-:S04]  /*2470*/  IMAD R5, R5, UR5, RZ ;  /* 0x0000000505057c24 */ /* 0x002fc8000f8e02ff */
[----:B------:R-:W-:Y:S02]  /*2480*/  IMAD R5, R5, R4, RZ ;  /* 0x0000000405057224 */ /* 0x000fe400078e02ff */
[----:B0-----:R-:W-:-:S04]  /*2490*/  IMAD.IADD R40, R40, 0x1, R7 ;  /* 0x0000000128287824 */ /* 0x001fc800078e0207 */
[----:B--2---:R-:W-:Y:S02]  /*24a0*/  IMAD R40, R40, R5, UR6 ;  /* 0x0000000628287e24 */ /* 0x004fe4000f8e0205 */
[----:B------:R-:W-:Y:S02]  /*24b0*/  IMAD R5, R5, UR4, RZ ;  /* 0x0000000405057c24 */ /* 0x000fe4000f8e02ff */
[----:B------:R-:W-:Y:S02]  /*24c0*/  IMAD R15, R40, UR4, R15 ;  /* 0x00000004280f7c24 */ /* 0x000fe4000f8e020f */
[C---:B------:R-:W-:Y:S01]  /*24d0*/  IMAD R11, R5.reuse, 0xc, RZ ;  /* 0x0000000c050b7824 */ /* 0x040fe200078e02ff */
[----:B------:R-:W-:Y:S01]  /*24e0*/  SHF.L.U32 R7, R5, 0x2, RZ ;  /* 0x0000000205077819 */ /* 0x000fe200000006ff */
[----:B---3--:R-:W-:Y:S01]  /*24f0*/  IMAD.WIDE.U32 R2, R15, 0x4, R2 ;  /* 0x000000040f027825 */ /* 0x008fe200078e0002 */
[----:B------:R-:W-:-:S04]  /*2500*/  SHF.L.U32 R9, R5, 0x3, RZ ;  /* 0x0000000305097819 */ /* 0x000fc800000006ff */
[----:B------:R-:W-:Y:S01]  /*2510*/  STG.E desc[UR8][R2.64], R17 ;  /* 0x0000001102007986 */ /* 0x000fe2000c101908 */
[----:B------:R-:W-:-:S04]  /*2520*/  IMAD.WIDE R4, R7, 0x4, R2 ;  /* 0x0000000407047825 */ /* 0x000fc800078e0202 */
[--C-:B------:R-:W-:Y:S01]  /*2530*/  IMAD.WIDE R6, R9, 0x4, R2.reuse ;  /* 0x0000000409067825 */ /* 0x100fe200078e0202 */
[----:B------:R-:W-:Y:S03]  /*2540*/  STG.E desc[UR8][R4.64], R19 ;  /* 0x0000001304007986 */ /* 0x000fe6000c101908 */
[----:B------:R-:W-:Y:S01]  /*2550*/  IMAD.WIDE R8, R11, 0x4, R2 ;  /* 0x000000040b087825 */ /* 0x000fe200078e0202 */
[----:B------:R-:W-:Y:S04]  /*2560*/  STG.E desc[UR8][R6.64], R30 ;  /* 0x0000001e06007986 */ /* 0x000fe8000c101908 */
[----:B------:R-:W-:Y:S01]  /*2570*/  STG.E desc[UR8][R8.64], R31 ;  /* 0x0000001f08007986 */ /* 0x000fe2000c101908 */
[----:B------:R-:W-:Y:S05]  /*2580*/  EXIT ;  /* 0x000000000000794d */ /* 0x000fea0003800000 */
.L_x_11:
[----:B------:R-:W-:-:S00]  /*2590*/  BRA `(.L_x_11) ;  /* 0xfffffffc00fc7947 */ /* 0x000fc0000383ffff */
[----:B------:R-:W-:-:S00]  /*25a0*/  NOP ;  /* 0x0000000000007918 */ /* 0x000fc00000000000 */
        /* <DEDUP_REMOVED lines=13> */
.L_x_108:


//--------------------- .text._Z18kConvolve_weight_cPfS_S_iiiiiiiiiiiiiiif --------------------------
	.section	.text._Z18kConvolve_weight_cPfS_S_iiiiiiiiiiiiiiif,"ax",@progbits
	.align	128
        .global         _Z18kConvolve_weight_cPfS_S_iiiiiiiiiiiiiiif
        .type           _Z18kConvolve_weight_cPfS_S_iiiiiiiiiiiiiiif,@function
        .size           _Z18kConvolve_weight_cPfS_S_iiiiiiiiiiiiiiif,(.L_x_109 - _Z18kConvolve_weight_cPfS_S_iiiiiiiiiiiiiiif)
        .other          _Z18kConvolve_weight_cPfS_S_iiiiiiiiiiiiiiif,@"STO_CUDA_ENTRY STV_DEFAULT"
_Z18kConvolve_weight_cPfS_S_iiiiiiiiiiiiiiif:
.text._Z18kConvolve_weight_cPfS_S_iiiiiiiiiiiiiiif:
[----:B------:R-:W-:Y:S08]  /*0000*/  LDC R1, c[0x0][0x37c] ;  /* 0x0000df00ff017b82 */ /* 0x000ff00000000800 */
[----:B------:R-:W0:Y:S01]  /*0010*/  LDC R8, c[0x0][0x3cc] ;  /* 0x0000f300ff087b82 */ /* 0x000e220000000800 */
[----:B------:R-:W1:Y:S01]  /*0020*/  LDCU UR19, c[0x0][0x39c] ;  /* 0x00007380ff1377ac */ /* 0x000e620008000800 */
[----:B------:R-:W2:Y:S01]  /*0030*/  S2R R44, SR_TID.Y ;  /* 0x00000000002c7919 */ /* 0x000ea20000002200 */
[----:B------:R-:W-:Y:S01]  /*0040*/  BSSY.RECONVERGENT B0, `(.L_x_12) ;  /* 0x00000dd000007945 */ /* 0x000fe20003800200 */
[----:B------:R-:W-:Y:S01]  /*0050*/  HFMA2 R61, -RZ, RZ, 0, 0 ;  /* 0x00000000ff3d7431 */ /* 0x000fe200000001ff */
[----:B------:R-:W3:Y:S01]  /*0060*/  LDCU.64 UR12, c[0x0][0x3b0] ;  /* 0x00007600ff0c77ac */ /* 0x000ee20008000a00 */
[----:B------:R-:W2:Y:S02]  /*0070*/  S2R R49, SR_TID.X ;  /* 0x0000000000317919 */ /* 0x000ea40000002100 */
[----:B------:R-:W4:Y:S01]  /*0080*/  LDC R9, c[0x0][0x3c8] ;  /* 0x0000f200ff097b82 */ /* 0x000f220000000800 */
[----:B------:R-:W5:Y:S01]  /*0090*/  LDCU UR24, c[0x0][0x3d0] ;  /* 0x00007a00ff1877ac */ /* 0x000f620008000800 */
[----:B------:R-:W3:Y:S06]  /*00a0*/  LDCU UR18, c[0x0][0x3b8] ;  /* 0x00007700ff1277ac */ /* 0x000eec0008000800 */
[----:B------:R-:W5:Y:S01]  /*00b0*/  S2UR UR7, SR_CTAID.X ;  /* 0x00000000000779c3 */ /* 0x000f620000002500 */
[----:B------:R-:W3:Y:S01]  /*00c0*/  LDCU UR11, c[0x0][0x3c4] ;  /* 0x00007880ff0b77ac */ /* 0x000ee20008000800 */
[----:B-1----:R-:W-:Y:S01]  /*00d0*/  USHF.R.S32.HI UR4, URZ, 0x1f, UR19 ;  /* 0x0000001fff047899 */ /* 0x002fe20008011413 */
[----:B------:R-:W1:Y:S01]  /*00e0*/  LDCU UR25, c[0x0][0x398] ;  /* 0x00007300ff1977ac */ /* 0x000e620008000800 */
[----:B0-----:R-:W-:-:S04]  /*00f0*/  IABS R7, R8 ;  /* 0x0000000800077213 */ /* 0x001fc80000000000 */
[----:B------:R-:W0:Y:S01]  /*0100*/  S2UR UR14, SR_CTAID.Y ;  /* 0x00000000000e79c3 */ /* 0x000e220000002600 */
[----:B------:R-:W-:Y:S01]  /*0110*/  ULEA.HI UR4, UR4, UR19, URZ, 0x5 ;  /* 0x0000001304047291 */ /* 0x000fe2000f8f28ff */
[----:B------:R-:W3:Y:S01]  /*0120*/  I2F.RP R0, R7 ;  /* 0x0000000700007306 */ /* 0x000ee20000209400 */
[----:B------:R-:W0:Y:S01]  /*0130*/  LDCU.64 UR16, c[0x0][0x358] ;  /* 0x00006b00ff1077ac */ /* 0x000e220008000a00 */
[----:B----4-:R-:W-:Y:S01]  /*0140*/  IABS R6, R9 ;  /* 0x0000000900067213 */ /* 0x010fe20000000000 */
[----:B------:R-:W-:-:S03]  /*0150*/  USHF.R.S32.HI UR6, URZ, 0x5, UR4 ;  /* 0x00000005ff067899 */ /* 0x000fc60008011404 */
[----:B------:R-:W4:Y:S01]  /*0160*/  LDC.64 R56, c[0x0][0x390] ;  /* 0x0000e400ff387b82 */ /* 0x000f220000000a00 */
[----:B------:R-:W-:Y:S01]  /*0170*/  UMOV UR4, URZ ;  /* 0x000000ff00047c82 */ /* 0x000fe20008000000 */
[----:B------:R-:W-:Y:S01]  /*0180*/  UIADD3 UR8, UPT, UPT, URZ, -UR6, URZ ;  /* 0x80000006ff087290 */ /* 0x000fe2000fffe0ff */
[----:B--2---:R-:W-:Y:S01]  /*0190*/  LEA R52, R44, R49, 0x4 ;  /* 0x000000312c347211 */ /* 0x004fe200078e20ff */
[----:B------:R-:W-:-:S03]  /*01a0*/  UISETP.NE.U32.AND UP2, UPT, UR6, URZ, UPT ;  /* 0x000000ff0600728c */ /* 0x000fc6000bf45070 */
[----:B------:R-:W-:Y:S01]  /*01b0*/  SHF.R.U32.HI R42, RZ, 0x5, R52 ;  /* 0x00000005ff2a7819 */ /* 0x000fe20000011634 */
[----:B---3--:R-:W2:Y:S01]  /*01c0*/  MUFU.RCP R0, R0 ;  /* 0x0000000000007308 */ /* 0x008ea20000001000 */
[----:B------:R-:W-:Y:S02]  /*01d0*/  LOP3.LUT R51, R52, 0x1f, RZ, 0xc0, !PT ;  /* 0x0000001f34337812 */ /* 0x000fe400078ec0ff */
[----:B--2---:R-:W-:-:S05]  /*01e0*/  IADD3 R2, PT, PT, R0, 0xffffffe, RZ ;  /* 0x0ffffffe00027810 */ /* 0x004fca0007ffe0ff */
[----:B------:R-:W2:Y:S08]  /*01f0*/  I2F.U32.RP R0, UR6 ;  /* 0x0000000600007d06 */ /* 0x000eb00008209000 */
[----:B------:R3:W1:Y:S08]  /*0200*/  F2I.FTZ.U32.TRUNC.NTZ R3, R2 ;  /* 0x0000000200037305 */ /* 0x000670000021f000 */
[----:B--2---:R-:W2:Y:S01]  /*0210*/  MUFU.RCP R0, R0 ;  /* 0x0000000000007308 */ /* 0x004ea20000001000 */
[----:B---3--:R-:W-:Y:S01]  /*0220*/  HFMA2 R2, -RZ, RZ, 0, 0 ;  /* 0x00000000ff027431 */ /* 0x008fe200000001ff */
[----:B-1----:R-:W-:-:S05]  /*0230*/  IADD3 R4, PT, PT, RZ, -R3, RZ ;  /* 0x80000003ff047210 */ /* 0x002fca0007ffe0ff */
[----:B------:R-:W-:-:S04]  /*0240*/  IMAD R5, R4, R7, RZ ;  /* 0x0000000704057224 */ /* 0x000fc800078e02ff */
[----:B------:R-:W-:Y:S01]  /*0250*/  IMAD.HI.U32 R2, R3, R5, R2 ;  /* 0x0000000503027227 */ /* 0x000fe200078e0002 */
[----:B------:R-:W-:-:S04]  /*0260*/  MOV R3, UR19 ;  /* 0x0000001300037c02 */ /* 0x000fc80008000f00 */
[----:B------:R-:W-:Y:S01]  /*0270*/  IABS R4, R3 ;  /* 0x0000000300047213 */ /* 0x000fe20000000000 */
[----:B------:R-:W-:-:S05]  /*0280*/  IMAD.HI.U32 R5, R2, R6, RZ ;  /* 0x0000000602057227 */ /* 0x000fca00078e00ff */
[----:B------:R-:W-:-:S05]  /*0290*/  IADD3 R3, PT, PT, -R5, RZ, RZ ;  /* 0x000000ff05037210 */ /* 0x000fca0007ffe1ff */
[----:B------:R-:W-:Y:S02]  /*02a0*/  IMAD R6, R7, R3, R6 ;  /* 0x0000000307067224 */ /* 0x000fe400078e0206 */
[----:B------:R-:W-:-:S03]  /*02b0*/  IMAD.HI.U32 R3, R2, R4, RZ ;  /* 0x0000000402037227 */ /* 0x000fc600078e00ff */
[----:B------:R-:W-:Y:S02]  /*02c0*/  ISETP.GT.U32.AND P2, PT, R7, R6, PT ;  /* 0x000000060700720c */ /* 0x000fe40003f44070 */
[----:B------:R-:W-:-:S05]  /*02d0*/  IADD3 R2, PT, PT, -R3, RZ, RZ ;  /* 0x000000ff03027210 */ /* 0x000fca0007ffe1ff */
[----:B------:R-:W-:Y:S01]  /*02e0*/  IMAD R4, R7, R2, R4 ;  /* 0x0000000207047224 */ /* 0x000fe200078e0204 */
[----:B--2---:R-:W-:Y:S02]  /*02f0*/  IADD3 R2, PT, PT, R0, 0xffffffe, RZ ;  /* 0x0ffffffe00027810 */ /* 0x004fe40007ffe0ff */
[----:B------:R-:W-:Y:S02]  /*0300*/  LOP3.LUT R0, R9, R8, RZ, 0x3c, !PT ;  /* 0x0000000809007212 */ /* 0x000fe400078e3cff */
[----:B------:R-:W-:Y:S02]  /*0310*/  ISETP.GT.U32.AND P0, PT, R7, R4, PT ;  /* 0x000000040700720c */ /* 0x000fe40003f04070 */
[-C--:B------:R-:W-:Y:S01]  /*0320*/  @!P2 IADD3 R6, PT, PT, R6, -R7.reuse, RZ ;  /* 0x800000070606a210 */ /* 0x080fe20007ffe0ff */
[----:B------:R-:W1:Y:S01]  /*0330*/  F2I.FTZ.U32.TRUNC.NTZ R2, R2 ;  /* 0x0000000200027305 */ /* 0x000e62000021f000 */
[----:B------:R-:W-:Y:S02]  /*0340*/  ISETP.GE.AND P1, PT, R0, RZ, PT ;  /* 0x000000ff0000720c */ /* 0x000fe40003f26270 */
[----:B------:R-:W-:-:S02]  /*0350*/  ISETP.GE.U32.AND P3, PT, R6, R7, PT ;  /* 0x000000070600720c */ /* 0x000fc40003f66070 */
[----:B------:R-:W-:Y:S02]  /*0360*/  @!P2 IADD3 R5, PT, PT, R5, 0x1, RZ ;  /* 0x000000010505a810 */ /* 0x000fe40007ffe0ff */
[----:B------:R-:W-:-:S03]  /*0370*/  LOP3.LUT R0, R8, UR19, RZ, 0x3c, !PT ;  /* 0x0000001308007c12 */ /* 0x000fc6000f8e3cff */
[-C--:B------:R-:W-:Y:S02]  /*0380*/  @!P0 IADD3 R4, PT, PT, R4, -R7.reuse, RZ ;  /* 0x8000000704048210 */ /* 0x080fe40007ffe0ff */
[----:B------:R-:W-:Y:S02]  /*0390*/  ISETP.GE.AND P4, PT, R0, RZ, PT ;  /* 0x000000ff0000720c */ /* 0x000fe40003f86270 */
[----:B------:R-:W-:Y:S02]  /*03a0*/  ISETP.GE.U32.AND P2, PT, R4, R7, PT ;  /* 0x000000070400720c */ /* 0x000fe40003f46070 */
[----:B------:R-:W-:Y:S02]  /*03b0*/  @P3 IADD3 R5, PT, PT, R5, 0x1, RZ ;  /* 0x0000000105053810 */ /* 0x000fe40007ffe0ff */
[----:B------:R-:W-:Y:S02]  /*03c0*/  ISETP.NE.AND P3, PT, R8, RZ, PT ;  /* 0x000000ff0800720c */ /* 0x000fe40003f65270 */
[----:B------:R-:W-:-:S02]  /*03d0*/  LOP3.LUT R0, RZ, R8, RZ, 0x33, !PT ;  /* 0x00000008ff007212 */ /* 0x000fc400078e33ff */
[----:B------:R-:W-:Y:S02]  /*03e0*/  @!P1 IADD3 R5, PT, PT, -R5, RZ, RZ ;  /* 0x000000ff05059210 */ /* 0x000fe40007ffe1ff */
[----:B-1----:R-:W-:Y:S02]  /*03f0*/  R2UR UR5, R2 ;  /* 0x00000000020572ca */ /* 0x002fe400000e0000 */
[----:B------:R-:W-:Y:S02]  /*0400*/  SEL R6, R0, R5, !P3 ;  /* 0x0000000500067207 */ /* 0x000fe40005800000 */
[----:B------:R-:W-:Y:S02]  /*0410*/  @!P0 IADD3 R3, PT, PT, R3, 0x1, RZ ;  /* 0x0000000103038810 */ /* 0x000fe40007ffe0ff */
[----:B------:R-:W-:Y:S02]  /*0420*/  SHF.R.S32.HI R5, RZ, 0x1f, R6 ;  /* 0x0000001fff057819 */ /* 0x000fe40000011406 */
[----:B------:R-:W-:-:S02]  /*0430*/  @P2 IADD3 R3, PT, PT, R3, 0x1, RZ ;  /* 0x0000000103032810 */ /* 0x000fc40007ffe0ff */
[----:B------:R-:W-:Y:S02]  /*0440*/  LEA.HI R5, R5, R6, RZ, 0x3 ;  /* 0x0000000605057211 */ /* 0x000fe400078f18ff */
[----:B------:R-:W-:Y:S01]  /*0450*/  @!P4 IADD3 R3, PT, PT, -R3, RZ, RZ ;  /* 0x000000ff0303c210 */ /* 0x000fe20007ffe1ff */
[----:B------:R-:W-:Y:S01]  /*0460*/  UIMAD UR8, UR8, UR5, URZ ;  /* 0x00000005080872a4 */ /* 0x000fe2000f8e02ff */
[----:B------:R-:W-:Y:S02]  /*0470*/  SHF.R.S32.HI R7, RZ, 0x3, R5 ;  /* 0x00000003ff077819 */ /* 0x000fe40000011405 */
[----:B------:R-:W-:Y:S01]  /*0480*/  SEL R8, R0, R3, !P3 ;  /* 0x0000000300087207 */ /* 0x000fe20005800000 */
[----:B------:R-:W-:Y:S01]  /*0490*/  UIMAD.WIDE.U32 UR4, UR5, UR8, UR4 ;  /* 0x00000008050472a5 */ /* 0x000fe2000f8e0004 */
[----:B------:R-:W1:Y:S01]  /*04a0*/  I2F.U32.RP R5, R7 ;  /* 0x0000000700057306 */ /* 0x000e620000209000 */
[----:B------:R-:W-:Y:S02]  /*04b0*/  IADD3 R11, PT, PT, RZ, -R7, RZ ;  /* 0x80000007ff0b7210 */ /* 0x000fe40007ffe0ff */
[-C--:B------:R-:W-:Y:S01]  /*04c0*/  IABS R9, R8.reuse ;  /* 0x0000000800097213 */ /* 0x080fe20000000000 */
[----:B-----5:R-:W-:Y:S01]  /*04d0*/  UIMAD.WIDE.U32 UR4, UR5, UR7, URZ ;  /* 0x00000007050472a5 */ /* 0x020fe2000f8e00ff */
[----:B------:R-:W-:-:S02]  /*04e0*/  IABS R10, R8 ;  /* 0x00000008000a7213 */ /* 0x000fc40000000000 */
[----:B------:R-:W-:Y:S01]  /*04f0*/  ISETP.NE.U32.AND P4, PT, R7, RZ, PT ;  /* 0x000000ff0700720c */ /* 0x000fe20003f85070 */
[----:B------:R-:W2:Y:S01]  /*0500*/  I2F.RP R0, R9 ;  /* 0x0000000900007306 */ /* 0x000ea20000209400 */
[----:B------:R-:W-:Y:S02]  /*0510*/  IADD3 R10, PT, PT, RZ, -R10, RZ ;  /* 0x8000000aff0a7210 */ /* 0x000fe40007ffe0ff */
[----:B------:R-:W-:Y:S02]  /*0520*/  UMOV UR8, UR5 ;  /* 0x0000000500087c82 */ /* 0x000fe40008000000 */
[----:B------:R-:W-:-:S03]  /*0530*/  UIADD3 UR4, UPT, UPT, -UR8, URZ, URZ ;  /* 0x000000ff08047290 */ /* 0x000fc6000fffe1ff */
[----:B-1----:R-:W1:Y:S01]  /*0540*/  MUFU.RCP R5, R5 ;  /* 0x0000000500057308 */ /* 0x002e620000001000 */
[----:B------:R-:W-:-:S04]  /*0550*/  UIMAD UR4, UR6, UR4, UR7 ;  /* 0x00000004060472a4 */ /* 0x000fc8000f8e0207 */
[----:B------:R-:W-:-:S03]  /*0560*/  UISETP.GE.U32.AND UP0, UPT, UR4, UR6, UPT ;  /* 0x000000060400728c */ /* 0x000fc6000bf06070 */
[----:B--2---:R-:W2:Y:S08]  /*0570*/  MUFU.RCP R0, R0 ;  /* 0x0000000000007308 */ /* 0x004eb00000001000 */
[----:B------:R-:W-:Y:S01]  /*0580*/  @UP0 UIADD3 UR4, UPT, UPT, -UR6, UR4, URZ ;  /* 0x0000000406040290 */ /* 0x000fe2000fffe1ff */
[----:B-1----:R-:W-:Y:S01]  /*0590*/  IADD3 R2, PT, PT, R5, 0xffffffe, RZ ;  /* 0x0ffffffe05027810 */ /* 0x002fe20007ffe0ff */
[----:B------:R-:W-:-:S02]  /*05a0*/  @UP0 UIADD3 UR8, UPT, UPT, UR8, 0x1, URZ ;  /* 0x0000000108080890 */ /* 0x000fc4000fffe0ff */
[----:B------:R-:W-:Y:S01]  /*05b0*/  UISETP.GE.U32.AND UP1, UPT, UR4, UR6, UPT ;  /* 0x000000060400728c */ /* 0x000fe2000bf26070 */
[----:B------:R1:W3:Y:S01]  /*05c0*/  F2I.FTZ.U32.TRUNC.NTZ R3, R2 ;  /* 0x0000000200037305 */ /* 0x0002e2000021f000 */
[----:B--2---:R-:W-:-:S07]  /*05d0*/  IADD3 R4, PT, PT, R0, 0xffffffe, RZ ;  /* 0x0ffffffe00047810 */ /* 0x004fce0007ffe0ff */
[----:B------:R2:W5:Y:S01]  /*05e0*/  F2I.FTZ.U32.TRUNC.NTZ R5, R4 ;  /* 0x0000000400057305 */ /* 0x000562000021f000 */
[----:B-1----:R-:W-:Y:S01]  /*05f0*/  HFMA2 R2, -RZ, RZ, 0, 0 ;  /* 0x00000000ff027431 */ /* 0x002fe200000001ff */
[----:B------:R-:W-:Y:S02]  /*0600*/  @UP1 UIADD3 UR8, UPT, UPT, UR8, 0x1, URZ ;  /* 0x0000000108081890 */ /* 0x000fe4000fffe0ff */
[----:B------:R-:W-:Y:S01]  /*0610*/  @!UP2 ULOP3.LUT UR8, URZ, UR6, URZ, 0x33, !UPT ;  /* 0x00000006ff08a292 */ /* 0x000fe2000f8e33ff */
[----:B---3--:R-:W-:-:S03]  /*0620*/  IMAD R11, R11, R3, RZ ;  /* 0x000000030b0b7224 */ /* 0x008fc600078e02ff */
[----:B------:R-:W-:Y:S01]  /*0630*/  UIADD3 UR4, UPT, UPT, -UR8, URZ, URZ ;  /* 0x000000ff08047290 */ /* 0x000fe2000fffe1ff */
[----:B--2---:R-:W-:Y:S01]  /*0640*/  HFMA2 R4, -RZ, RZ, 0, 0 ;  /* 0x00000000ff047431 */ /* 0x004fe200000001ff */
[----:B------:R-:W-:Y:S01]  /*0650*/  UIMAD UR15, UR8, UR24, URZ ;  /* 0x00000018080f72a4 */ /* 0x000fe2000f8e02ff */
[----:B------:R-:W-:Y:S01]  /*0660*/  IMAD.HI.U32 R3, R3, R11, R2 ;  /* 0x0000000b03037227 */ /* 0x000fe200078e0002 */
[----:B------:R-:W-:Y:S01]  /*0670*/  UIMAD UR6, UR6, UR4, UR7 ;  /* 0x00000004060672a4 */ /* 0x000fe2000f8e0207 */
[----:B-----5:R-:W-:-:S03]  /*0680*/  IADD3 R0, PT, PT, RZ, -R5, RZ ;  /* 0x80000005ff007210 */ /* 0x020fc60007ffe0ff */
[----:B------:R-:W-:Y:S01]  /*0690*/  USHF.L.U32 UR9, UR6, 0x5, URZ ;  /* 0x0000000506097899 */ /* 0x000fe200080006ff */
[----:B0-----:R-:W-:Y:S01]  /*06a0*/  IMAD.HI.U32 R3, R3, UR14, RZ ;  /* 0x0000000e03037c27 */ /* 0x001fe2000f8e00ff */
[----:B------:R-:W-:-:S04]  /*06b0*/  MOV R2, R0 ;  /* 0x0000000000027202 */ /* 0x000fc80000000f00 */
[----:B------:R-:W-:Y:S01]  /*06c0*/  MOV R0, UR9 ;  /* 0x0000000900007c02 */ /* 0x000fe20008000f00 */
[----:B------:R-:W0:Y:S01]  /*06d0*/  LDCU.128 UR4, c[0x0][0x3a0] ;  /* 0x00007400ff0477ac */ /* 0x000e220008000c00 */
[----:B------:R-:W-:Y:S01]  /*06e0*/  IMAD R11, R2, R9, RZ ;  /* 0x00000009020b7224 */ /* 0x000fe200078e02ff */
[----:B------:R-:W-:Y:S02]  /*06f0*/  IADD3 R2, PT, PT, -R3, RZ, RZ ;  /* 0x000000ff03027210 */ /* 0x000fe40007ffe1ff */
[----:B------:R-:W-:Y:S01]  /*0700*/  IABS R0, R0 ;  /* 0x0000000000007213 */ /* 0x000fe20000000000 */
[----:B------:R-:W-:-:S03]  /*0710*/  IMAD.HI.U32 R4, R5, R11, R4 ;  /* 0x0000000b05047227 */ /* 0x000fc600078e0004 */
[----:B------:R-:W-:Y:S01]  /*0720*/  MOV R5, R0 ;  /* 0x0000000000057202 */ /* 0x000fe20000000f00 */
[----:B------:R-:W-:Y:S01]  /*0730*/  IMAD R2, R7, R2, UR14 ;  /* 0x0000000e07027e24 */ /* 0x000fe2000f8e0202 */
[----:B------:R-:W-:-:S03]  /*0740*/  MOV R0, R10 ;  /* 0x0000000a00007202 */ /* 0x000fc60000000f00 */
[----:B------:R-:W-:Y:S01]  /*0750*/  IMAD.HI.U32 R4, R4, R5, RZ ;  /* 0x0000000504047227 */ /* 0x000fe200078e00ff */
[----:B------:R-:W-:-:S03]  /*0760*/  ISETP.GE.U32.AND P2, PT, R2, R7, PT ;  /* 0x000000070200720c */ /* 0x000fc60003f46070 */
[----:B------:R-:W-:Y:S01]  /*0770*/  IMAD R0, R4, R0, R5 ;  /* 0x0000000004007224 */ /* 0x000fe200078e0205 */
[----:B0-----:R-:W-:Y:S02]  /*0780*/  UIMAD UR4, UR5, UR4, URZ ;  /* 0x00000004050472a4 */ /* 0x001fe4000f8e02ff */
[----:B------:R-:W-:Y:S02]  /*0790*/  UIMAD UR7, UR12, UR7, URZ ;  /* 0x000000070c0772a4 */ /* 0x000fe4000f8e02ff */
[----:B------:R-:W-:Y:S01]  /*07a0*/  ISETP.GT.U32.AND P5, PT, R9, R0, PT ;  /* 0x000000000900720c */ /* 0x000fe20003fa4070 */
[----:B------:R-:W-:Y:S02]  /*07b0*/  UIMAD UR10, UR4, UR6, URZ ;  /* 0x00000006040a72a4 */ /* 0x000fe4000f8e02ff */
[----:B------:R-:W-:Y:S02]  /*07c0*/  UIMAD UR12, UR18, UR18, URZ ;  /* 0x00000012120c72a4 */ /* 0x000fe4000f8e02ff */
[----:B------:R-:W-:Y:S01]  /*07d0*/  @P2 IADD3 R2, PT, PT, -R7, R2, RZ ;  /* 0x0000000207022210 */ /* 0x000fe20007ffe1ff */
[----:B------:R-:W-:Y:S01]  /*07e0*/  UIMAD UR4, UR7, UR13, URZ ;  /* 0x0000000d070472a4 */ /* 0x000fe2000f8e02ff */
[----:B------:R-:W-:Y:S01]  /*07f0*/  @P2 IADD3 R3, PT, PT, R3, 0x1, RZ ;  /* 0x0000000103032810 */ /* 0x000fe20007ffe0ff */
[----:B------:R-:W-:Y:S01]  /*0800*/  UIMAD UR23, UR12, UR18, URZ ;  /* 0x000000120c1772a4 */ /* 0x000fe2000f8e02ff */
[----:B------:R-:W-:Y:S01]  /*0810*/  ISETP.GE.U32.AND P3, PT, R2, R7, PT ;  /* 0x000000070200720c */ /* 0x000fe20003f66070 */
[----:B------:R-:W-:Y:S01]  /*0820*/  UIMAD UR4, UR4, UR11, URZ ;  /* 0x0000000b040472a4 */ /* 0x000fe2000f8e02ff */
[----:B------:R-:W-:-:S02]  /*0830*/  LOP3.LUT R2, R8, UR9, RZ, 0x3c, !PT ;  /* 0x0000000908027c12 */ /* 0x000fc4000f8e3cff */
[-C--:B------:R-:W-:Y:S02]  /*0840*/  @!P5 IADD3 R0, PT, PT, R0, -R9.reuse, RZ ;  /* 0x800000090000d210 */ /* 0x080fe40007ffe0ff */
[----:B------:R-:W-:Y:S02]  /*0850*/  ISETP.GE.AND P0, PT, R2, RZ, PT ;  /* 0x000000ff0200720c */ /* 0x000fe40003f06270 */
[----:B------:R-:W-:Y:S02]  /*0860*/  ISETP.GE.U32.AND P1, PT, R0, R9, PT ;  /* 0x000000090000720c */ /* 0x000fe40003f26070 */
[----:B------:R-:W-:Y:S02]  /*0870*/  ISETP.NE.AND P2, PT, R8, RZ, PT ;  /* 0x000000ff0800720c */ /* 0x000fe40003f45270 */
[----:B------:R-:W-:Y:S02]  /*0880*/  @!P5 IADD3 R4, PT, PT, R4, 0x1, RZ ;  /* 0x000000010404d810 */ /* 0x000fe40007ffe0ff */
[----:B------:R-:W-:-:S02]  /*0890*/  @P3 IADD3 R3, PT, PT, R3, 0x1, RZ ;  /* 0x0000000103033810 */ /* 0x000fc40007ffe0ff */
[----:B------:R-:W-:Y:S02]  /*08a0*/  @!P4 LOP3.LUT R3, RZ, R7, RZ, 0x33, !PT ;  /* 0x00000007ff03c212 */ /* 0x000fe400078e33ff */
[----:B------:R-:W-:Y:S02]  /*08b0*/  MOV R5, UR10 ;  /* 0x0000000a00057c02 */ /* 0x000fe40008000f00 */
[----:B------:R-:W-:Y:S02]  /*08c0*/  IADD3 R2, PT, PT, -R3, RZ, RZ ;  /* 0x000000ff03027210 */ /* 0x000fe40007ffe1ff */
[----:B------:R-:W-:Y:S02]  /*08d0*/  @P1 IADD3 R4, PT, PT, R4, 0x1, RZ ;  /* 0x0000000104041810 */ /* 0x000fe40007ffe0ff */
[----:B------:R-:W-:Y:S01]  /*08e0*/  IADD3 R0, PT, PT, R42, UR9, RZ ;  /* 0x000000092a007c10 */ /* 0x000fe2000fffe0ff */
[----:B------:R-:W-:Y:S01]  /*08f0*/  IMAD R7, R7, R2, UR14 ;  /* 0x0000000e07077e24 */ /* 0x000fe2000f8e0202 */
[----:B------:R-:W-:-:S02]  /*0900*/  @!P0 IADD3 R4, PT, PT, -R4, RZ, RZ ;  /* 0x000000ff04048210 */ /* 0x000fc40007ffe1ff */
[----:B------:R-:W-:Y:S01]  /*0910*/  ISETP.GT.U32.AND P0, PT, R52, 0x7, PT ;  /* 0x000000073400780c */ /* 0x000fe20003f04070 */
[----:B------:R-:W-:Y:S01]  /*0920*/  IMAD R0, R0, R5, UR15 ;  /* 0x0000000f00007e24 */ /* 0x000fe2000f8e0205 */
[----:B------:R-:W-:Y:S02]  /*0930*/  SHF.L.U32 R7, R7, 0x3, RZ ;  /* 0x0000000307077819 */ /* 0x000fe400000006ff */
[----:B------:R-:W-:Y:S02]  /*0940*/  @!P2 LOP3.LUT R4, RZ, R8, RZ, 0x33, !PT ;  /* 0x00000008ff04a212 */ /* 0x000fe400078e33ff */
[----:B------:R-:W-:Y:S01]  /*0950*/  LEA R44, R3, R44, 0x3 ;  /* 0x0000002c032c7211 */ /* 0x000fe200078e18ff */
[--C-:B------:R-:W-:Y:S01]  /*0960*/  IMAD R5, R6, UR8, R7.reuse ;  /* 0x0000000806057c24 */ /* 0x100fe2000f8e0207 */
[----:B------:R-:W-:Y:S01]  /*0970*/  IADD3 R2, PT, PT, R49, UR9, RZ ;  /* 0x0000000931027c10 */ /* 0x000fe2000fffe0ff */
[----:B------:R-:W-:Y:S02]  /*0980*/  IMAD R46, R4, R6, R7 ;  /* 0x00000006042e7224 */ /* 0x000fe400078e0207 */
[----:B------:R-:W-:-:S02]  /*0990*/  IMAD R43, R5, UR23, R44 ;  /* 0x00000017052b7c24 */ /* 0x000fc4000f8e022c */
[--C-:B------:R-:W-:Y:S02]  /*09a0*/  IMAD R5, R0, UR25, R51.reuse ;  /* 0x0000001900057c24 */ /* 0x100fe4000f8e0233 */
[----:B------:R-:W-:Y:S02]  /*09b0*/  IMAD R43, R43, UR19, R2 ;  /* 0x000000132b2b7c24 */ /* 0x000fe4000f8e0202 */
[----:B------:R-:W-:Y:S02]  /*09c0*/  IMAD R46, R46, UR4, R51 ;  /* 0x000000042e2e7c24 */ /* 0x000fe4000f8e0233 */
[----:B----4-:R-:W-:Y:S01]  /*09d0*/  IMAD.WIDE R56, R5, 0x4, R56 ;  /* 0x0000000405387825 */ /* 0x010fe200078e0238 */
[----:B------:R-:W-:Y:S06]  /*09e0*/  @P0 BRA `(.L_x_13) ;  /* 0x0000000400080947 */ /* 0x000fec0003800000 */
[----:B------:R-:W-:Y:S01]  /*09f0*/  MOV R0, UR18 ;  /* 0x0000001200007c02 */ /* 0x000fe20008000f00 */
[----:B------:R-:W0:Y:S01]  /*0a00*/  S2UR UR7, SR_CgaCtaId ;  /* 0x00000000000779c3 */ /* 0x000e220000008800 */
[----:B------:R-:W-:Y:S01]  /*0a10*/  LEA R13, R3, R52, 0x3 ;  /* 0x00000034030d7211 */ /* 0x000fe200078e18ff */
[----:B------:R-:W-:Y:S01]  /*0a20*/  UMOV UR4, 0x400 ;  /* 0x0000040000047882 */ /* 0x000fe20000000000 */
[----:B------:R-:W-:Y:S01]  /*0a30*/  IABS R11, R0 ;  /* 0x00000000000b7213 */ /* 0x000fe20000000000 */
[----:B------:R-:W-:Y:S01]  /*0a40*/  UIADD3 UR4, UPT, UPT, UR4, 0x3080, URZ ;  /* 0x0000308004047890 */ /* 0x000fe2000fffe0ff */
[----:B------:R-:W-:Y:S02]  /*0a50*/  IABS R6, R13 ;  /* 0x0000000d00067213 */ /* 0x000fe40000000000 */
[----:B------:R-:W1:Y:S01]  /*0a60*/  I2F.RP R0, R11 ;  /* 0x0000000b00007306 */ /* 0x000e620000209400 */
[----:B------:R-:W-:-:S07]  /*0a70*/  IADD3 R9, PT, PT, RZ, -UR12, RZ ;  /* 0x8000000cff097c10 */ /* 0x000fce000fffe0ff */
[----:B-1----:R-:W1:Y:S01]  /*0a80*/  MUFU.RCP R0, R0 ;  /* 0x0000000000007308 */ /* 0x002e620000001000 */
[----:B0-----:R-:W-:Y:S01]  /*0a90*/  ULEA UR4, UR7, UR4, 0x18 ;  /* 0x0000000407047291 */ /* 0x001fe2000f8ec0ff */
[----:B-1----:R-:W-:-:S06]  /*0aa0*/  IADD3 R4, PT, PT, R0, 0xffffffe, RZ ;  /* 0x0ffffffe00047810 */ /* 0x002fcc0007ffe0ff */
[----:B------:R0:W1:Y:S02]  /*0ab0*/  F2I.FTZ.U32.TRUNC.NTZ R5, R4 ;  /* 0x0000000400057305 */ /* 0x000064000021f000 */
[----:B0-----:R-:W-:Y:S02]  /*0ac0*/  MOV R4, RZ ;  /* 0x000000ff00047202 */ /* 0x001fe40000000f00 */
[----:B-1----:R-:W-:-:S05]  /*0ad0*/  IADD3 R2, PT, PT, RZ, -R5, RZ ;  /* 0x80000005ff027210 */ /* 0x002fca0007ffe0ff */
[----:B------:R-:W-:-:S04]  /*0ae0*/  IMAD R7, R2, R11, RZ ;  /* 0x0000000b02077224 */ /* 0x000fc800078e02ff */
[----:B------:R-:W-:Y:S01]  /*0af0*/  IMAD.HI.U32 R2, R5, R7, R4 ;  /* 0x0000000705027227 */ /* 0x000fe200078e0004 */
[----:B------:R-:W-:-:S05]  /*0b00*/  LOP3.LUT R7, RZ, UR18, RZ, 0x33, !PT ;  /* 0x00000012ff077c12 */ /* 0x000fca000f8e33ff */
[----:B------:R-:W-:-:S05]  /*0b10*/  IMAD.HI.U32 R5, R2, R6, RZ ;  /* 0x0000000602057227 */ /* 0x000fca00078e00ff */
[----:B------:R-:W-:-:S05]  /*0b20*/  IADD3 R0, PT, PT, -R5, RZ, RZ ;  /* 0x000000ff05007210 */ /* 0x000fca0007ffe1ff */
[C---:B------:R-:W-:Y:S02]  /*0b30*/  IMAD R4, R11.reuse, R0, R6 ;  /* 0x000000000b047224 */ /* 0x040fe400078e0206 */
[----:B------:R-:W0:Y:S03]  /*0b40*/  I2F.U32.RP R0, UR12 ;  /* 0x0000000c00007d06 */ /* 0x000e260008209000 */
[----:B------:R-:W-:-:S05]  /*0b50*/  ISETP.GT.U32.AND P1, PT, R11, R4, PT ;  /* 0x000000040b00720c */ /* 0x000fca0003f24070 */
[----:B0-----:R-:W0:Y:S08]  /*0b60*/  MUFU.RCP R0, R0 ;  /* 0x0000000000007308 */ /* 0x001e300000001000 */
[----:B------:R-:W-:Y:S02]  /*0b70*/  @!P1 IADD3 R4, PT, PT, R4, -R11, RZ ;  /* 0x8000000b04049210 */ /* 0x000fe40007ffe0ff */
[----:B------:R-:W-:-:S02]  /*0b80*/  @!P1 IADD3 R5, PT, PT, R5, 0x1, RZ ;  /* 0x0000000105059810 */ /* 0x000fc40007ffe0ff */
[----:B------:R-:W-:Y:S02]  /*0b90*/  ISETP.GE.U32.AND P0, PT, R4, R11, PT ;  /* 0x0000000b0400720c */ /* 0x000fe40003f06070 */
[----:B------:R-:W-:-:S04]  /*0ba0*/  LOP3.LUT R4, R13, UR18, RZ, 0x3c, !PT ;  /* 0x000000120d047c12 */ /* 0x000fc8000f8e3cff */
[----:B------:R-:W-:Y:S02]  /*0bb0*/  ISETP.GE.AND P2, PT, R4, RZ, PT ;  /* 0x000000ff0400720c */ /* 0x000fe40003f46270 */
[----:B0-----:R-:W-:-:S05]  /*0bc0*/  IADD3 R4, PT, PT, R0, 0xffffffe, RZ ;  /* 0x0ffffffe00047810 */ /* 0x001fca0007ffe0ff */
[----:B------:R-:W-:Y:S02]  /*0bd0*/  @P0 IADD3 R5, PT, PT, R5, 0x1, RZ ;  /* 0x0000000105050810 */ /* 0x000fe40007ffe0ff */
[----:B------:R-:W-:Y:S02]  /*0be0*/  ISETP.NE.AND P0, PT, RZ, UR18, PT ;  /* 0x00000012ff007c0c */ /* 0x000fe4000bf05270 */
[----:B------:R-:W-:Y:S02]  /*0bf0*/  MOV R6, R5 ;  /* 0x0000000500067202 */ /* 0x000fe40000000f00 */
[----:B------:R0:W1:Y:S02]  /*0c00*/  F2I.FTZ.U32.TRUNC.NTZ R5, R4 ;  /* 0x0000000400057305 */ /* 0x000064000021f000 */
[----:B------:R-:W-:-:S04]  /*0c10*/  @!P2 IADD3 R6, PT, PT, -R6, RZ, RZ ;  /* 0x000000ff0606a210 */ /* 0x000fc80007ffe1ff */
[----:B------:R-:W-:Y:S02]  /*0c20*/  SEL R6, R7, R6, !P0 ;  /* 0x0000000607067207 */ /* 0x000fe40004000000 */
[----:B0-----:R-:W-:Y:S02]  /*0c30*/  MOV R4, RZ ;  /* 0x000000ff00047202 */ /* 0x001fe40000000f00 */
[----:B------:R-:W-:Y:S02]  /*0c40*/  IABS R0, R6 ;  /* 0x0000000600007213 */ /* 0x000fe40000000000 */
[----:B------:R-:W-:Y:S01]  /*0c50*/  ISETP.GE.AND P4, PT, R6, RZ, PT ;  /* 0x000000ff0600720c */ /* 0x000fe20003f86270 */
[----:B-1----:R-:W-:Y:S02]  /*0c60*/  IMAD R9, R9, R5, RZ ;  /* 0x0000000509097224 */ /* 0x002fe400078e02ff */
[----:B------:R-:W-:-:S04]  /*0c70*/  IMAD.HI.U32 R2, R2, R0, RZ ;  /* 0x0000000002027227 */ /* 0x000fc800078e00ff */
[----:B------:R-:W-:Y:S01]  /*0c80*/  IMAD.HI.U32 R5, R5, R9, R4 ;  /* 0x0000000905057227 */ /* 0x000fe200078e0004 */
[----:B------:R-:W-:-:S05]  /*0c90*/  IADD3 R2, PT, PT, -R2, RZ, RZ ;  /* 0x000000ff02027210 */ /* 0x000fca0007ffe1ff */
[----:B------:R-:W-:Y:S02]  /*0ca0*/  IMAD R2, R11, R2, R0 ;  /* 0x000000020b027224 */ /* 0x000fe400078e0200 */
[----:B------:R-:W-:-:S03]  /*0cb0*/  IMAD.HI.U32 R5, R5, R13, RZ ;  /* 0x0000000d05057227 */ /* 0x000fc600078e00ff */
[----:B------:R-:W-:Y:S02]  /*0cc0*/  ISETP.GT.U32.AND P2, PT, R11, R2, PT ;  /* 0x000000020b00720c */ /* 0x000fe40003f44070 */
[----:B------:R-:W-:-:S05]  /*0cd0*/  IADD3 R0, PT, PT, -R5, RZ, RZ ;  /* 0x000000ff05007210 */ /* 0x000fca0007ffe1ff */
[----:B------:R-:W-:-:S05]  /*0ce0*/  IMAD R0, R0, UR12, R13 ;  /* 0x0000000c00007c24 */ /* 0x000fca000f8e020d */
[----:B------:R-:W-:Y:S02]  /*0cf0*/  ISETP.GE.U32.AND P1, PT, R0, UR12, PT ;  /* 0x0000000c00007c0c */ /* 0x000fe4000bf26070 */
[----:B------:R-:W-:-:S04]  /*0d00*/  @!P2 IADD3 R2, PT, PT, R2, -R11, RZ ;  /* 0x8000000b0202a210 */ /* 0x000fc80007ffe0ff */
[----:B------:R-:W-:-:S07]  /*0d10*/  ISETP.GT.U32.AND P3, PT, R11, R2, PT ;  /* 0x000000020b00720c */ /* 0x000fce0003f64070 */
[----:B------:R-:W-:Y:S02]  /*0d20*/  @P1 IADD3 R0, PT, PT, R0, -UR12, RZ ;  /* 0x8000000c00001c10 */ /* 0x000fe4000fffe0ff */
[----:B------:R-:W-:Y:S02]  /*0d30*/  @P1 IADD3 R5, PT, PT, R5, 0x1, RZ ;  /* 0x0000000105051810 */ /* 0x000fe40007ffe0ff */
[----:B------:R-:W-:Y:S02]  /*0d40*/  ISETP.GE.U32.AND P2, PT, R0, UR12, PT ;  /* 0x0000000c00007c0c */ /* 0x000fe4000bf46070 */
[----:B------:R-:W-:Y:S02]  /*0d50*/  @!P3 IADD3 R2, PT, PT, R2, -R11, RZ ;  /* 0x8000000b0202b210 */ /* 0x000fe40007ffe0ff */
[----:B------:R-:W-:Y:S02]  /*0d60*/  ISETP.NE.U32.AND P3, PT, RZ, UR12, PT ;  /* 0x0000000cff007c0c */ /* 0x000fe4000bf65070 */
[----:B------:R-:W-:-:S02]  /*0d70*/  @!P4 IADD3 R2, PT, PT, -R2, RZ, RZ ;  /* 0x000000ff0202c210 */ /* 0x000fc40007ffe1ff */
[----:B------:R-:W-:Y:S02]  /*0d80*/  IADD3 R0, PT, PT, -R6, RZ, RZ ;  /* 0x000000ff06007210 */ /* 0x000fe40007ffe1ff */
[----:B------:R-:W-:-:S03]  /*0d90*/  SEL R2, R7, R2, !P0 ;  /* 0x0000000207027207 */ /* 0x000fc60004000000 */
[----:B------:R-:W-:Y:S01]  /*0da0*/  @P2 IADD3 R5, PT, PT, R5, 0x1, RZ ;  /* 0x0000000105052810 */ /* 0x000fe20007ffe0ff */
[----:B------:R-:W-:-:S03]  /*0db0*/  IMAD R0, R0, UR18, R13 ;  /* 0x0000001200007c24 */ /* 0x000fc6000f8e020d */
[----:B------:R-:W-:-:S04]  /*0dc0*/  @!P3 LOP3.LUT R5, RZ, UR12, RZ, 0x33, !PT ;  /* 0x0000000cff05bc12 */ /* 0x000fc8000f8e33ff */
[----:B------:R-:W-:Y:S02]  /*0dd0*/  LEA R7, R5, R2, 0x8 ;  /* 0x0000000205077211 */ /* 0x000fe400078e40ff */
[----:B------:R-:W-:Y:S02]  /*0de0*/  LEA R5, R52, UR4, 0x2 ;  /* 0x0000000434057c11 */ /* 0x000fe4000f8e10ff */
[----:B------:R-:W-:-:S05]  /*0df0*/  LEA R0, R7, R0, 0x8 ;  /* 0x0000000007007211 */ /* 0x000fca00078e40ff */
[----:B------:R0:W-:Y:S02]  /*0e00*/  STS [R5], R0 ;  /* 0x0000000005007388 */ /* 0x0001e40000000800 */
.L_x_13:
[----:B------:R-:W-:Y:S05]  /*0e10*/  BSYNC.RECONVERGENT B0 ;  /* 0x0000000000007941 */ /* 0x000fea0003800200 */
.L_x_12:
[----:B------:R-:W-:Y:S01]  /*0e20*/  BAR.SYNC.DEFER_BLOCKING 0x0 ;  /* 0x0000000000007b1d */ /* 0x000fe20000010000 */
[----:B------:R-:W-:Y:S01]  /*0e30*/  UISETP.GE.AND UP0, UPT, UR24, 0x1, UPT ;  /* 0x000000011800788c */ /* 0x000fe2000bf06270 */
[----:B------:R-:W-:Y:S01]  /*0e40*/  HFMA2 R28, -RZ, RZ, 0, 0 ;  /* 0x00000000ff1c7431 */ /* 0x000fe200000001ff */
[----:B------:R-:W-:Y:S02]  /*0e50*/  MOV R62, RZ ;  /* 0x000000ff003e7202 */ /* 0x000fe40000000f00 */
[----:B------:R-:W-:Y:S02]  /*0e60*/  CS2R R58, SRZ ;  /* 0x00000000003a7805 */ /* 0x000fe4000001ff00 */
[----:B------:R-:W-:Y:S02]  /*0e70*/  CS2R R34, SRZ ;  /* 0x0000000000227805 */ /* 0x000fe4000001ff00 */
[----:B------:R-:W-:Y:S02]  /*0e80*/  CS2R R32, SRZ ;  /* 0x0000000000207805 */ /* 0x000fe4000001ff00 */
[----:B------:R-:W-:-:S02]  /*0e90*/  CS2R R26, SRZ ;  /* 0x00000000001a7805 */ /* 0x000fc4000001ff00 */
[----:B------:R-:W-:Y:S02]  /*0ea0*/  CS2R R24, SRZ ;  /* 0x0000000000187805 */ /* 0x000fe4000001ff00 */
[----:B------:R-:W-:Y:S02]  /*0eb0*/  CS2R R22, SRZ ;  /* 0x0000000000167805 */ /* 0x000fe4000001ff00 */
[----:B------:R-:W-:Y:S02]  /*0ec0*/  MOV R31, RZ ;  /* 0x000000ff001f7202 */ /* 0x000fe40000000f00 */
[----:B------:R-:W-:Y:S01]  /*0ed0*/  SHF.R.S32.HI R45, RZ, 0x1f, R46 ;  /* 0x0000001fff2d7819 */ /* 0x000fe2000001142e */
[----:B------:R-:W-:Y:S06]  /*0ee0*/  BRA.U !UP0, `(.L_x_14) ;  /* 0x0000004508787547 */ /* 0x000fec000b800000 */
[----:B------:R-:W1:Y:S01]  /*0ef0*/  S2R R2, SR_CgaCtaId ;  /* 0x0000000000027919 */ /* 0x000e620000008800 */
[----:B0-----:R-:W-:Y:S01]  /*0f00*/  MOV R5, 0x400 ;  /* 0x0000040000057802 */ /* 0x001fe20000000f00 */
[----:B------:R-:W-:Y:S01]  /*0f10*/  UIMAD UR4, UR10, UR25, URZ ;  /* 0x000000190a0472a4 */ /* 0x000fe2000f8e02ff */
[----:B------:R-:W-:Y:S01]  /*0f20*/  MOV R61, RZ ;  /* 0x000000ff003d7202 */ /* 0x000fe20000000f00 */
[----:B------:R-:W-:Y:S01]  /*0f30*/  UIMAD UR18, UR5, UR6, URZ ;  /* 0x00000006051272a4 */ /* 0x000fe2000f8e02ff */
[----:B------:R-:W-:Y:S01]  /*0f40*/  IADD3 R0, PT, PT, R5, 0x2000, RZ ;  /* 0x0000200005007810 */ /* 0x000fe20007ffe0ff */
[----:B------:R-:W-:Y:S02]  /*0f50*/  UIADD3 UR27, UPT, UPT, UR15, UR24, URZ ;  /* 0x000000180f1b7290 */ /* 0x000fe4000fffe0ff */
[----:B------:R-:W-:Y:S01]  /*0f60*/  USHF.L.U32 UR7, UR4, 0x2, URZ ;  /* 0x0000000204077899 */ /* 0x000fe200080006ff */
[C---:B-1----:R-:W-:Y:S02]  /*0f70*/  LEA R5, R2.reuse, R5, 0x18 ;  /* 0x0000000502057211 */ /* 0x042fe400078ec0ff */
[----:B------:R-:W-:-:S02]  /*0f80*/  LEA R0, R2, R0, 0x18 ;  /* 0x0000000002007211 */ /* 0x000fc400078ec0ff */
[----:B------:R-:W-:Y:S02]  /*0f90*/  LEA R50, R42, R5, 0x7 ;  /* 0x000000052a327211 */ /* 0x000fe400078e38ff */
[----:B------:R-:W-:Y:S01]  /*0fa0*/  LEA R42, R3, R42, 0x3 ;  /* 0x0000002a032a7211 */ /* 0x000fe200078e18ff */
[----:B------:R-:W-:Y:S01]  /*0fb0*/  IMAD R49, R49, 0x84, R0 ;  /* 0x0000008431317824 */ /* 0x000fe200078e0200 */
[----:B------:R-:W-:-:S07]  /*0fc0*/  LEA R50, R51, R50, 0x2 ;  /* 0x0000003233327211 */ /* 0x000fce00078e10ff */
.L_x_26:
[----:B------:R-:W0:Y:S02]  /*0fd0*/  LDCU UR11, c[0x0][0x398] ;  /* 0x00007300ff0b77ac */ /* 0x000e240008000800 */
[----:B0-----:R-:W-:-:S09]  /*0fe0*/  UISETP.GE.AND UP0, UPT, UR11, 0x1, UPT ;  /* 0x000000010b00788c */ /* 0x001fd2000bf06270 */
[----:B------:R-:W-:Y:S05]  /*0ff0*/  BRA.U !UP0, `(.L_x_15) ;  /* 0x0000004508207547 */ /* 0x000fea000b800000 */
[----:B------:R-:W0:Y:S01]  /*1000*/  LDC R6, c[0x0][0x3a8] ;  /* 0x0000ea00ff067b82 */ /* 0x000e220000000800 */
[----:B------:R-:W-:Y:S01]  /*1010*/  IABS R9, UR15 ;  /* 0x0000000f00097c13 */ /* 0x000fe20008000000 */
[----:B------:R-:W1:Y:S01]  /*1020*/  S2R R47, SR_TID.Y ;  /* 0x00000000002f7919 */ /* 0x000e620000002200 */
[----:B------:R-:W-:Y:S01]  /*1030*/  IABS R8, UR18 ;  /* 0x0000001200087c13 */ /* 0x000fe20008000000 */
[----:B------:R-:W2:Y:S01]  /*1040*/  LDCU UR9, c[0x0][0x3bc] ;  /* 0x00007780ff0977ac */ /* 0x000ea20008000800 */
[----:B------:R-:W-:Y:S02]  /*1050*/  MOV R48, R51 ;  /* 0x0000003300307202 */ /* 0x000fe40000000f00 */
[----:B------:R-:W-:Y:S01]  /*1060*/  MOV R54, R56 ;  /* 0x0000003800367202 */ /* 0x000fe20000000f00 */
[----:B------:R-:W3:Y:S01]  /*1070*/  LDC R0, c[0x0][0x3a4] ;  /* 0x0000e900ff007b82 */ /* 0x000ee20000000800 */
[----:B------:R-:W-:Y:S01]  /*1080*/  ULOP3.LUT UR19, UR15, UR18, URZ, 0x3c, !UPT ;  /* 0x000000120f137292 */ /* 0x000fe2000f8e3cff */
[----:B------:R-:W-:Y:S01]  /*1090*/  MOV R55, R57 ;  /* 0x0000003900377202 */ /* 0x000fe20000000f00 */
[----:B------:R-:W4:Y:S01]  /*10a0*/  LDCU UR8, c[0x0][0x3a0] ;  /* 0x00007400ff0877ac */ /* 0x000f220008000800 */
[----:B------:R-:W5:Y:S04]  /*10b0*/  LDCU UR26, c[0x0][0x3c0] ;  /* 0x00007800ff1a77ac */ /* 0x000f680008000800 */
[----:B------:R-:W2:Y:S01]  /*10c0*/  S2UR UR13, SR_CgaCtaId ;  /* 0x00000000000d79c3 */ /* 0x000ea20000008800 */
[----:B------:R-:W-:Y:S01]  /*10d0*/  UMOV UR12, 0x400 ;  /* 0x00000400000c7882 */ /* 0x000fe20000000000 */
[----:B------:R-:W0:Y:S02]  /*10e0*/  LDCU UR14, c[0x0][0x398] ;  /* 0x00007300ff0e77ac */ /* 0x000e240008000800 */
[----:B0-----:R-:W-:Y:S01]  /*10f0*/  IABS R12, R6 ;  /* 0x00000006000c7213 */ /* 0x001fe20000000000 */
[----:B------:R-:W0:Y:S03]  /*1100*/  LDCU UR30, c[0x0][0x3ac] ;  /* 0x00007580ff1e77ac */ /* 0x000e260008000800 */
[----:B------:R-:W5:Y:S01]  /*1110*/  I2F.RP R4, R12 ;  /* 0x0000000c00047306 */ /* 0x000f620000209400 */
[----:B----4-:R-:W-:Y:S01]  /*1120*/  UIMAD UR8, UR18, UR8, URZ ;  /* 0x00000008120872a4 */ /* 0x010fe2000f8e02ff */
[----:B------:R-:W4:Y:S01]  /*1130*/  LDCU.64 UR28, c[0x0][0x388] ;  /* 0x00007100ff1c77ac */ /* 0x000f220008000a00 */
[----:B---3--:R-:W-:-:S02]  /*1140*/  IABS R7, R0 ;  /* 0x0000000000077213 */ /* 0x008fc40000000000 */
[----:B------:R-:W-:-:S03]  /*1150*/  UIMAD UR8, UR8, UR11, URZ ;  /* 0x0000000b080872a4 */ /* 0x000fc6000f8e02ff */
[----:B------:R-:W3:Y:S01]  /*1160*/  I2F.RP R10, R7 ;  /* 0x00000007000a7306 */ /* 0x000ee20000209400 */
[----:B------:R-:W-:Y:S02]  /*1170*/  USHF.L.U32 UR20, UR8, 0x4, URZ ;  /* 0x0000000408147899 */ /* 0x000fe400080006ff */
[----:B--2---:R-:W-:Y:S02]  /*1180*/  ULEA UR12, UR13, UR12, 0x18 ;  /* 0x0000000c0d0c7291 */ /* 0x004fe4000f8ec0ff */
[----:B------:R-:W-:-:S03]  /*1190*/  USHF.L.U32 UR13, UR8, 0x3, URZ ;  /* 0x00000003080d7899 */ /* 0x000fc600080006ff */
[----:B-----5:R-:W2:Y:S01]  /*11a0*/  MUFU.RCP R4, R4 ;  /* 0x0000000400047308 */ /* 0x020ea20000001000 */
[----:B------:R-:W-:Y:S01]  /*11b0*/  UIMAD UR21, UR8, 0x18, URZ ;  /* 0x00000018081578a4 */ /* 0x000fe2000f8e02ff */
[----:B-1----:R-:W-:Y:S01]  /*11c0*/  LEA R47, R47, UR12, 0x7 ;  /* 0x0000000c2f2f7c11 */ /* 0x002fe2000f8e38ff */
[----:B------:R-:W-:-:S05]  /*11d0*/  UIMAD UR22, UR8, 0x1c, URZ ;  /* 0x0000001c081678a4 */ /* 0x000fca000f8e02ff */
[----:B---3--:R-:W-:Y:S01]  /*11e0*/  MUFU.RCP R10, R10 ;  /* 0x0000000a000a7308 */ /* 0x008fe20000001000 */
[----:B--2---:R-:W-:-:S07]  /*11f0*/  IADD3 R2, PT, PT, R4, 0xffffffe, RZ ;  /* 0x0ffffffe04027810 */ /* 0x004fce0007ffe0ff */
[----:B------:R1:W2:Y:S02]  /*1200*/  F2I.FTZ.U32.TRUNC.NTZ R3, R2 ;  /* 0x0000000200037305 */ /* 0x0002a4000021f000 */
[----:B-1----:R-:W-:Y:S01]  /*1210*/  HFMA2 R2, -RZ, RZ, 0, 0 ;  /* 0x00000000ff027431 */ /* 0x002fe200000001ff */
[----:B--2---:R-:W-:-:S05]  /*1220*/  IADD3 R5, PT, PT, RZ, -R3, RZ ;  /* 0x80000003ff057210 */ /* 0x004fca0007ffe0ff */
[----:B------:R-:W-:-:S04]  /*1230*/  IMAD R5, R5, R12, RZ ;  /* 0x0000000c05057224 */ /* 0x000fc800078e02ff */
[----:B------:R-:W-:Y:S01]  /*1240*/  IMAD.HI.U32 R4, R3, R5, R2 ;  /* 0x0000000503047227 */ /* 0x000fe200078e0002 */
[----:B------:R-:W-:Y:S01]  /*1250*/  IADD3 R3, PT, PT, R10, 0xffffffe, RZ ;  /* 0x0ffffffe0a037810 */ /* 0x000fe20007ffe0ff */
[----:B------:R-:W1:Y:S04]  /*1260*/  I2F.RP R2, R8 ;  /* 0x0000000800027306 */ /* 0x000e680000209400 */
[----:B------:R-:W-:-:S04]  /*1270*/  IMAD.HI.U32 R4, R4, R9, RZ ;  /* 0x0000000904047227 */ /* 0x000fc800078e00ff */
[----:B------:R-:W2:Y:S01]  /*1280*/  F2I.FTZ.U32.TRUNC.NTZ R3, R3 ;  /* 0x0000000300037305 */ /* 0x000ea2000021f000 */
[----:B------:R-:W-:-:S05]  /*1290*/  IADD3 R5, PT, PT, -R4, RZ, RZ ;  /* 0x000000ff04057210 */ /* 0x000fca0007ffe1ff */
[C---:B------:R-:W-:Y:S02]  /*12a0*/  IMAD R5, R12.reuse, R5, R9 ;  /* 0x000000050c057224 */ /* 0x040fe400078e0209 */
[----:B-1----:R-:W1:Y:S03]  /*12b0*/  MUFU.RCP R2, R2 ;  /* 0x0000000200027308 */ /* 0x002e660000001000 */
[----:B------:R-:W-:-:S13]  /*12c0*/  ISETP.GT.U32.AND P1, PT, R12, R5, PT ;  /* 0x000000050c00720c */ /* 0x000fda0003f24070 */
[-C--:B------:R-:W-:Y:S02]  /*12d0*/  @!P1 IADD3 R5, PT, PT, R5, -R12.reuse, RZ ;  /* 0x8000000c05059210 */ /* 0x080fe40007ffe0ff */
[----:B------:R-:W-:Y:S02]  /*12e0*/  @!P1 IADD3 R4, PT, PT, R4, 0x1, RZ ;  /* 0x0000000104049810 */ /* 0x000fe40007ffe0ff */
[----:B------:R-:W-:Y:S02]  /*12f0*/  ISETP.GE.U32.AND P0, PT, R5, R12, PT ;  /* 0x0000000c0500720c */ /* 0x000fe40003f06070 */
[C---:B------:R-:W-:Y:S02]  /*1300*/  LOP3.LUT R5, R6.reuse, UR15, RZ, 0x3c, !PT ;  /* 0x0000000f06057c12 */ /* 0x040fe4000f8e3cff */
[----:B------:R-:W-:Y:S02]  /*1310*/  ISETP.NE.AND P1, PT, R6, RZ, PT ;  /* 0x000000ff0600720c */ /* 0x000fe40003f25270 */
[----:B------:R-:W-:-:S02]  /*1320*/  ISETP.GE.AND P2, PT, R5, RZ, PT ;  /* 0x000000ff0500720c */ /* 0x000fc40003f46270 */
[----:B--2---:R-:W-:-:S05]  /*1330*/  IADD3 R12, PT, PT, RZ, -R3, RZ ;  /* 0x80000003ff0c7210 */ /* 0x004fca0007ffe0ff */
[----:B------:R-:W-:Y:S01]  /*1340*/  @P0 IADD3 R4, PT, PT, R4, 0x1, RZ ;  /* 0x0000000104040810 */ /* 0x000fe20007ffe0ff */
[----:B------:R-:W-:-:S03]  /*1350*/  IMAD R11, R12, R7, RZ ;  /* 0x000000070c0b7224 */ /* 0x000fc600078e02ff */
[----:B------:R-:W-:Y:S02]  /*1360*/  MOV R10, R4 ;  /* 0x00000004000a7202 */ /* 0x000fe40000000f00 */
[----:B-1----:R-:W-:Y:S01]  /*1370*/  IADD3 R4, PT, PT, R2, 0xffffffe, RZ ;  /* 0x0ffffffe02047810 */ /* 0x002fe20007ffe0ff */
[----:B------:R-:W-:Y:S01]  /*1380*/  HFMA2 R2, -RZ, RZ, 0, 0 ;  /* 0x00000000ff027431 */ /* 0x000fe200000001ff */
[----:B------:R-:W-:Y:S02]  /*1390*/  @!P2 IADD3 R10, PT, PT, -R10, RZ, RZ ;  /* 0x000000ff0a0aa210 */ /* 0x000fe40007ffe1ff */
[----:B------:R-:W-:Y:S01]  /*13a0*/  @!P1 LOP3.LUT R10, RZ, R6, RZ, 0x33, !PT ;  /* 0x00000006ff0a9212 */ /* 0x000fe200078e33ff */
[----:B------:R1:W2:Y:S01]  /*13b0*/  F2I.FTZ.U32.TRUNC.NTZ R5, R4 ;  /* 0x0000000400057305 */ /* 0x0002a2000021f000 */
[----:B------:R-:W-:Y:S02]  /*13c0*/  ISETP.NE.AND P2, PT, R0, RZ, PT ;  /* 0x000000ff0000720c */ /* 0x000fe40003f45270 */
[----:B------:R-:W-:-:S02]  /*13d0*/  IABS R12, R10 ;  /* 0x0000000a000c7213 */ /* 0x000fc40000000000 */
[----:B------:R-:W-:Y:S01]  /*13e0*/  ISETP.GE.AND P3, PT, R10, RZ, PT ;  /* 0x000000ff0a00720c */ /* 0x000fe20003f66270 */
[----:B------:R-:W-:Y:S01]  /*13f0*/  IMAD.HI.U32 R2, R3, R11, R2 ;  /* 0x0000000b03027227 */ /* 0x000fe200078e0002 */
[----:B------:R-:W-:-:S03]  /*1400*/  MOV R3, R12 ;  /* 0x0000000c00037202 */ /* 0x000fc60000000f00 */
[----:B-1----:R-:W-:Y:S02]  /*1410*/  HFMA2 R4, -RZ, RZ, 0, 0 ;  /* 0x00000000ff047431 */ /* 0x002fe400000001ff */
[----:B------:R-:W-:Y:S01]  /*1420*/  IMAD.HI.U32 R2, R2, R3, RZ ;  /* 0x0000000302027227 */ /* 0x000fe200078e00ff */
[----:B--2---:R-:W-:-:S04]  /*1430*/  IADD3 R11, PT, PT, RZ, -R5, RZ ;  /* 0x80000005ff0b7210 */ /* 0x004fc80007ffe0ff */
[----:B------:R-:W-:-:S05]  /*1440*/  IADD3 R2, PT, PT, -R2, RZ, RZ ;  /* 0x000000ff02027210 */ /* 0x000fca0007ffe1ff */
[C---:B------:R-:W-:Y:S01]  /*1450*/  IMAD R2, R7.reuse, R2, R3 ;  /* 0x0000000207027224 */ /* 0x040fe200078e0203 */
[----:B------:R-:W-:Y:S02]  /*1460*/  MOV R3, R11 ;  /* 0x0000000b00037202 */ /* 0x000fe40000000f00 */
[----:B------:R-:W-:Y:S02]  /*1470*/  IABS R11, UR18 ;  /* 0x00000012000b7c13 */ /* 0x000fe40008000000 */
[----:B------:R-:W-:Y:S01]  /*1480*/  ISETP.GT.U32.AND P0, PT, R7, R2, PT ;  /* 0x000000020700720c */ /* 0x000fe20003f04070 */
[----:B------:R-:W-:Y:S01]  /*1490*/  IMAD R3, R3, R8, RZ ;  /* 0x0000000803037224 */ /* 0x000fe200078e02ff */
[----:B------:R-:W-:-:S03]  /*14a0*/  IADD3 R11, PT, PT, RZ, -R11, RZ ;  /* 0x8000000bff0b7210 */ /* 0x000fc60007ffe0ff */
[----:B------:R-:W-:Y:S01]  /*14b0*/  IMAD.HI.U32 R4, R5, R3, R4 ;  /* 0x0000000305047227 */ /* 0x000fe200078e0004 */
[----:B------:R-:W-:Y:S02]  /*14c0*/  MOV R3, R11 ;  /* 0x0000000b00037202 */ /* 0x000fe40000000f00 */
[----:B------:R-:W1:Y:S03]  /*14d0*/  LDC R11, c[0x0][0x3ac] ;  /* 0x0000eb00ff0b7b82 */ /* 0x000e660000000800 */
[----:B------:R-:W-:Y:S02]  /*14e0*/  IMAD.HI.U32 R4, R4, R9, RZ ;  /* 0x0000000904047227 */ /* 0x000fe400078e00ff */
[----:B------:R-:W-:Y:S02]  /*14f0*/  @!P0 IADD3 R2, PT, PT, R2, -R7, RZ ;  /* 0x8000000702028210 */ /* 0x000fe40007ffe0ff */
[----:B------:R-:W-:Y:S01]  /*1500*/  IMAD R9, R4, R3, R9 ;  /* 0x0000000304097224 */ /* 0x000fe200078e0209 */
[----:B------:R-:W-:-:S02]  /*1510*/  IADD3 R3, PT, PT, -R10, RZ, RZ ;  /* 0x000000ff0a037210 */ /* 0x000fc40007ffe1ff */
[----:B------:R-:W-:Y:S02]  /*1520*/  ISETP.GT.U32.AND P1, PT, R7, R2, PT ;  /* 0x000000020700720c */ /* 0x000fe40003f24070 */
[----:B------:R-:W-:Y:S01]  /*1530*/  ISETP.GT.U32.AND P0, PT, R8, R9, PT ;  /* 0x000000090800720c */ /* 0x000fe20003f04070 */
[----:B------:R-:W-:Y:S01]  /*1540*/  IMAD R3, R6, R3, UR15 ;  /* 0x0000000f06037e24 */ /* 0x000fe2000f8e0203 */
[----:B------:R-:W-:-:S04]  /*1550*/  MOV R10, UR9 ;  /* 0x00000009000a7c02 */ /* 0x000fc80008000f00 */
[----:B------:R-:W-:-:S05]  /*1560*/  R2UR UR4, R3 ;  /* 0x00000000030472ca */ /* 0x000fca00000e0000 */
[----:B------:R-:W-:Y:S01]  /*1570*/  @!P1 IADD3 R2, PT, PT, R2, -R7, RZ ;  /* 0x8000000702029210 */ /* 0x000fe20007ffe0ff */
[--C-:B-1----:R-:W-:Y:S01]  /*1580*/  IMAD R3, R11, 0x5, R10.reuse ;  /* 0x000000050b037824 */ /* 0x102fe200078e020a */
[-C--:B------:R-:W-:Y:S02]  /*1590*/  @!P0 IADD3 R9, PT, PT, R9, -R8.reuse, RZ ;  /* 0x8000000809098210 */ /* 0x080fe40007ffe0ff */
[----:B------:R-:W-:Y:S02]  /*15a0*/  @!P3 IADD3 R2, PT, PT, -R2, RZ, RZ ;  /* 0x000000ff0202b210 */ /* 0x000fe40007ffe1ff */
[----:B------:R-:W-:Y:S01]  /*15b0*/  ISETP.GE.U32.AND P1, PT, R9, R8, PT ;  /* 0x000000080900720c */ /* 0x000fe20003f26070 */
[C-C-:B------:R-:W-:Y:S01]  /*15c0*/  IMAD R8, R11.reuse, 0x7, R10.reuse ;  /* 0x000000070b087824 */ /* 0x140fe200078e020a */
[----:B------:R-:W-:Y:S01]  /*15d0*/  @!P2 LOP3.LUT R2, RZ, R0, RZ, 0x33, !PT ;  /* 0x00000000ff02a212 */ /* 0x000fe200078e33ff */
[C-C-:B------:R-:W-:Y:S01]  /*15e0*/  IMAD R0, R11.reuse, 0x3, R10.reuse ;  /* 0x000000030b007824 */ /* 0x140fe200078e020a */
[----:B------:R-:W-:Y:S01]  /*15f0*/  ISETP.LE.AND P3, PT, RZ, UR19, PT ;  /* 0x00000013ff007c0c */ /* 0x000fe2000bf63270 */
[----:B------:R-:W-:Y:S01]  /*1600*/  UIMAD UR19, UR8, 0xc, URZ ;  /* 0x0000000c081378a4 */ /* 0x000fe2000f8e02ff */
[----:B------:R-:W-:Y:S01]  /*1610*/  ISETP.NE.AND P2, PT, RZ, UR18, PT ;  /* 0x00000012ff007c0c */ /* 0x000fe2000bf45270 */
[----:B------:R-:W-:Y:S01]  /*1620*/  IMAD R40, R2, UR26, R10 ;  /* 0x0000001a02287c24 */ /* 0x000fe2000f8e020a */
[----:B------:R-:W-:Y:S01]  /*1630*/  @!P0 IADD3 R4, PT, PT, R4, 0x1, RZ ;  /* 0x0000000104048810 */ /* 0x000fe20007ffe0ff */
[----:B------:R-:W-:Y:S01]  /*1640*/  UIMAD UR8, UR8, 0x14, URZ ;  /* 0x00000014080878a4 */ /* 0x000fe2000f8e02ff */
[----:B------:R-:W-:-:S02]  /*1650*/  LEA R5, R11, UR9, 0x1 ;  /* 0x000000090b057c11 */ /* 0x000fc4000f8e08ff */
[C---:B------:R-:W-:Y:S02]  /*1660*/  LEA R6, R11.reuse, UR9, 0x2 ;  /* 0x000000090b067c11 */ /* 0x040fe4000f8e10ff */
[----:B------:R-:W-:Y:S02]  /*1670*/  @P1 IADD3 R4, PT, PT, R4, 0x1, RZ ;  /* 0x0000000104041810 */ /* 0x000fe40007ffe0ff */
[C---:B------:R-:W-:Y:S01]  /*1680*/  IADD3 R7, PT, PT, R11.reuse, UR9, RZ ;  /* 0x000000090b077c10 */ /* 0x040fe2000fffe0ff */
[----:B------:R-:W-:Y:S01]  /*1690*/  UIMAD UR9, UR4, UR26, UR9 ;  /* 0x0000001a040972a4 */ /* 0x000fe2000f8e0209 */
[----:B------:R-:W-:Y:S01]  /*16a0*/  MOV R9, R4 ;  /* 0x0000000400097202 */ /* 0x000fe20000000f00 */
[----:B------:R-:W-:Y:S01]  /*16b0*/  IMAD R4, R11, 0x6, R10 ;  /* 0x000000060b047824 */ /* 0x000fe200078e020a */
[----:B------:R-:W-:Y:S02]  /*16c0*/  UMOV UR4, URZ ;  /* 0x000000ff00047c82 */ /* 0x000fe40008000000 */
[----:B------:R-:W-:-:S02]  /*16d0*/  @!P3 IADD3 R9, PT, PT, -R9, RZ, RZ ;  /* 0x000000ff0909b210 */ /* 0x000fc40007ffe1ff */
[----:B------:R-:W-:-:S05]  /*16e0*/  @!P2 LOP3.LUT R9, RZ, UR18, RZ, 0x33, !PT ;  /* 0x00000012ff09ac12 */ /* 0x000fca000f8e33ff */
[C---:B------:R-:W-:Y:S02]  /*16f0*/  IMAD R2, R9.reuse, UR26, R3 ;  /* 0x0000001a09027c24 */ /* 0x040fe4000f8e0203 */
[C---:B------:R-:W-:Y:S02]  /*1700*/  IMAD R3, R9.reuse, UR26, R4 ;  /* 0x0000001a09037c24 */ /* 0x040fe4000f8e0204 */
[C---:B------:R-:W-:Y:S02]  /*1710*/  IMAD R4, R9.reuse, UR26, R5 ;  /* 0x0000001a09047c24 */ /* 0x040fe4000f8e0205 */
[C---:B------:R-:W-:Y:S02]  /*1720*/  IMAD R5, R9.reuse, UR26, R6 ;  /* 0x0000001a09057c24 */ /* 0x040fe4000f8e0206 */
[C---:B------:R-:W-:Y:S02]  /*1730*/  IMAD R41, R9.reuse, UR26, R10 ;  /* 0x0000001a09297c24 */ /* 0x040fe4000f8e020a */
[----:B------:R-:W-:-:S02]  /*1740*/  IMAD R0, R9, UR26, R0 ;  /* 0x0000001a09007c24 */ /* 0x000fc4000f8e0200 */
[C---:B------:R-:W-:Y:S02]  /*1750*/  IMAD R7, R9.reuse, UR26, R7 ;  /* 0x0000001a09077c24 */ /* 0x040fe4000f8e0207 */
[----:B0---4-:R-:W-:-:S07]  /*1760*/  IMAD R6, R9, UR26, R8 ;  /* 0x0000001a09067c24 */ /* 0x011fce000f8e0208 */
.L_x_25:
[----:B------:R-:W-:Y:S01]  /*1770*/  ISETP.GT.U32.AND P0, PT, R52, 0xff, PT ;  /* 0x000000ff3400780c */ /* 0x000fe20003f04070 */
[----:B------:R-:W-:-:S12]  /*1780*/  BSSY.RECONVERGENT B0, `(.L_x_16) ;  /* 0x0000116000007945 */ /* 0x000fd80003800200 */
[----:B------:R-:W-:Y:S05]  /*1790*/  @P0 BRA `(.L_x_17) ;  /* 0x0000001000500947 */ /* 0x000fea0003800000 */
[----:B------:R-:W0:Y:S01]  /*17a0*/  LDC R17, c[0x0][0x398] ;  /* 0x0000e600ff117b82 */ /* 0x000e220000000800 */
[----:B------:R-:W1:Y:S01]  /*17b0*/  S2R R10, SR_CgaCtaId ;  /* 0x00000000000a7919 */ /* 0x000e620000008800 */
[----:B------:R-:W-:Y:S01]  /*17c0*/  MOV R9, 0x400 ;  /* 0x0000040000097802 */ /* 0x000fe20000000f00 */
[----:B------:R-:W-:Y:S01]  /*17d0*/  BSSY.RECONVERGENT B1, `(.L_x_18) ;  /* 0x000008b000017945 */ /* 0x000fe20003800200 */
[----:B------:R-:W-:Y:S02]  /*17e0*/  SHF.R.U32.HI R8, RZ, 0x3, R52 ;  /* 0x00000003ff087819 */ /* 0x000fe40000011634 */
[----:B------:R-:W-:Y:S02]  /*17f0*/  IADD3 R9, PT, PT, R9, 0x3080, RZ ;  /* 0x0000308009097810 */ /* 0x000fe40007ffe0ff */
[----:B------:R-:W-:Y:S02]  /*1800*/  LOP3.LUT R8, R8, 0xffc, RZ, 0xc0, !PT ;  /* 0x00000ffc08087812 */ /* 0x000fe400078ec0ff */
[----:B0-----:R-:W-:-:S04]  /*1810*/  ISETP.GE.AND P0, PT, R48, R17, PT ;  /* 0x000000113000720c */ /* 0x001fc80003f06270 */
[----:B------:R-:W-:Y:S02]  /*1820*/  ISETP.GE.OR P0, PT, R42, UR23, P0 ;  /* 0x000000172a007c0c */ /* 0x000fe40008706670 */
[----:B-1----:R-:W-:-:S04]  /*1830*/  LEA R9, R10, R9, 0x18 ;  /* 0x000000090a097211 */ /* 0x002fc800078ec0ff */
[----:B------:R-:W-:-:S07]  /*1840*/  IADD3 R16, PT, PT, R9, R8, RZ ;  /* 0x0000000809107210 */ /* 0x000fce0007ffe0ff */
[----:B------:R-:W-:Y:S05]  /*1850*/  @P0 BRA `(.L_x_19) ;  /* 0x0000000400e80947 */ /* 0x000fea0003800000 */
[----:B------:R-:W0:Y:S01]  /*1860*/  LDS R11, [R16] ;  /* 0x00000000100b7984 */ /* 0x000e220000000800 */
[----:B------:R-:W1:Y:S01]  /*1870*/  LDC.64 R8, c[0x0][0x3b0] ;  /* 0x0000ec00ff087b82 */ /* 0x000e620000000a00 */
[--C-:B0-----:R-:W-:Y:S02]  /*1880*/  SHF.R.U32.HI R10, RZ, 0x10, R11.reuse ;  /* 0x00000010ff0a7819 */ /* 0x101fe4000001160b */
[----:B------:R-:W-:Y:S02]  /*1890*/  SHF.R.U32.HI R13, RZ, 0x8, R11 ;  /* 0x00000008ff0d7819 */ /* 0x000fe4000001160b */
[----:B------:R-:W-:Y:S02]  /*18a0*/  LOP3.LUT R11, R11, 0xff, RZ, 0xc0, !PT ;  /* 0x000000ff0b0b7812 */ /* 0x000fe400078ec0ff */
[----:B------:R-:W-:Y:S02]  /*18b0*/  LOP3.LUT R10, R10, 0xff, RZ, 0xc0, !PT ;  /* 0x000000ff0a0a7812 */ /* 0x000fe400078ec0ff */
[----:B------:R-:W-:-:S02]  /*18c0*/  LOP3.LUT R13, R13, 0xff, RZ, 0xc0, !PT ;  /* 0x000000ff0d0d7812 */ /* 0x000fc400078ec0ff */
[----:B------:R-:W-:Y:S02]  /*18d0*/  IADD3 R14, PT, PT, R11, UR9, RZ ;  /* 0x000000090b0e7c10 */ /* 0x000fe4000fffe0ff */
[----:B------:R-:W-:Y:S02]  /*18e0*/  IADD3 R15, PT, PT, R41, R10, RZ ;  /* 0x0000000a290f7210 */ /* 0x000fe40007ffe0ff */
[----:B------:R-:W-:Y:S02]  /*18f0*/  IADD3 R19, PT, PT, R40, R13, RZ ;  /* 0x0000000d28137210 */ /* 0x000fe40007ffe0ff */
[----:B-1----:R-:W-:Y:S02]  /*1900*/  ISETP.GE.AND P2, PT, R14, R9, PT ;  /* 0x000000090e00720c */ /* 0x002fe40003f46270 */
[----:B------:R-:W-:Y:S02]  /*1910*/  ISETP.GE.AND P0, PT, R15, UR30, PT ;  /* 0x0000001e0f007c0c */ /* 0x000fe4000bf06270 */
[----:B------:R-:W-:-:S02]  /*1920*/  ISETP.GE.AND P1, PT, R19, R8, PT ;  /* 0x000000081300720c */ /* 0x000fc40003f26270 */
[----:B------:R-:W-:Y:S02]  /*1930*/  ISETP.GT.AND P2, PT, R14, -0x1, !P2 ;  /* 0xffffffff0e00780c */ /* 0x000fe40005744270 */
[----:B------:R-:W-:Y:S02]  /*1940*/  ISETP.GT.AND P0, PT, R15, -0x1, !P0 ;  /* 0xffffffff0f00780c */ /* 0x000fe40004704270 */
[----:B------:R-:W-:-:S04]  /*1950*/  ISETP.GT.AND P1, PT, R19, -0x1, !P1 ;  /* 0xffffffff1300780c */ /* 0x000fc80004f24270 */
[----:B------:R-:W-:-:S13]  /*1960*/  PLOP3.LUT P0, PT, P2, P0, P1, 0x80, 0x0 ;  /* 0x000000000000781c */ /* 0x000fda0001701010 */
[----:B------:R-:W-:Y:S05]  /*1970*/  @!P0 BRA `(.L_x_20) ;  /* 0x00000004007c8947 */ /* 0x000fea0003800000 */
[----:B------:R-:W0:Y:S01]  /*1980*/  LDC R20, c[0x0][0x3c4] ;  /* 0x0000f100ff147b82 */ /* 0x000e220000000800 */
[----:B------:R-:W-:Y:S01]  /*1990*/  IADD3 R63, PT, PT, R6, R10, RZ ;  /* 0x0000000a063f7210 */ /* 0x000fe20007ffe0ff */
[----:B------:R-:W-:Y:S01]  /*19a0*/  IMAD R12, R15, R8, R19 ;  /* 0x000000080f0c7224 */ /* 0x000fe200078e0213 */
[-C--:B------:R-:W-:Y:S02]  /*19b0*/  IADD3 R21, PT, PT, R4, R10.reuse, RZ ;  /* 0x0000000a04157210 */ /* 0x080fe40007ffe0ff */
[----:B------:R-:W-:Y:S01]  /*19c0*/  IADD3 R29, PT, PT, R0, R10, RZ ;  /* 0x0000000a001d7210 */ /* 0x000fe20007ffe0ff */
[----:B------:R-:W-:Y:S01]  /*19d0*/  IMAD R60, R63, R8, R40 ;  /* 0x000000083f3c7224 */ /* 0x000fe200078e0228 */
[-C--:B------:R-:W-:Y:S01]  /*19e0*/  IADD3 R19, PT, PT, R7, R10.reuse, RZ ;  /* 0x0000000a07137210 */ /* 0x080fe20007ffe0ff */
[-C--:B------:R-:W-:Y:S01]  /*19f0*/  IMAD R15, R12, R9.reuse, R14 ;  /* 0x000000090c0f7224 */ /* 0x080fe200078e020e */
[----:B------:R-:W-:Y:S01]  /*1a00*/  IADD3 R37, PT, PT, R5, R10, RZ ;  /* 0x0000000a05257210 */ /* 0x000fe20007ffe0ff */
[--C-:B------:R-:W-:Y:S01]  /*1a10*/  IMAD R12, R21, R8, R40.reuse ;  /* 0x00000008150c7224 */ /* 0x100fe200078e0228 */
        /* <DEDUP_REMOVED lines=9> */
[----:B------:R-:W-:Y:S01]  /*1ab0*/  IMAD R38, R53, R8, R40 ;  /* 0x0000000835267224 */ /* 0x000fe200078e0228 */
[C---:B------:R-:W-:Y:S01]  /*1ac0*/  IADD3 R8, PT, PT, R13.reuse, R14, RZ ;  /* 0x0000000e0d087210 */ /* 0x040fe20007ffe0ff */
[-C--:B------:R-:W-:Y:S01]  /*1ad0*/  IMAD R60, R60, R9.reuse, UR9 ;  /* 0x000000093c3c7e24 */ /* 0x080fe2000f8e0209 */
[----:B------:R-:W-:Y:S01]  /*1ae0*/  IADD3 R30, PT, PT, R13, R18, RZ ;  /* 0x000000120d1e7210 */ /* 0x000fe20007ffe0ff */
[----:B0-----:R-:W-:Y:S01]  /*1af0*/  IMAD R15, R15, R20, UR4 ;  /* 0x000000040f0f7e24 */ /* 0x001fe2000f8e0214 */
[C---:B------:R-:W-:Y:S01]  /*1b00*/  IADD3 R36, PT, PT, R13.reuse, R36, RZ ;  /* 0x000000240d247210 */ /* 0x040fe20007ffe0ff */
[-C--:B------:R-:W-:Y:S01]  /*1b10*/  IMAD R14, R12, R9.reuse, UR9 ;  /* 0x000000090c0e7e24 */ /* 0x080fe2000f8e0209 */
[----:B------:R-:W-:Y:S01]  /*1b20*/  IADD3 R38, PT, PT, R13, R38, RZ ;  /* 0x000000260d267210 */ /* 0x000fe20007ffe0ff */
[-C--:B------:R-:W-:Y:S01]  /*1b30*/  IMAD R18, R8, R9.reuse, UR9 ;  /* 0x0000000908127e24 */ /* 0x080fe2000f8e0209 */
[C---:B------:R-:W-:Y:S01]  /*1b40*/  IADD3 R53, PT, PT, R11.reuse, R60, RZ ;  /* 0x0000003c0b357210 */ /* 0x040fe20007ffe0ff */
[-C--:B------:R-:W-:Y:S01]  /*1b50*/  IMAD R10, R10, R9.reuse, UR9 ;  /* 0x000000090a0a7e24 */ /* 0x080fe2000f8e0209 */
[C---:B------:R-:W-:Y:S01]  /*1b60*/  IADD3 R13, PT, PT, R11.reuse, R14, RZ ;  /* 0x0000000e0b0d7210 */ /* 0x040fe20007ffe0ff */
[-C--:B------:R-:W-:Y:S01]  /*1b70*/  IMAD R30, R30, R9.reuse, UR9 ;  /* 0x000000091e1e7e24 */ /* 0x080fe2000f8e0209 */
[C---:B------:R-:W-:Y:S01]  /*1b80*/  IADD3 R19, PT, PT, R11.reuse, R18, RZ ;  /* 0x000000120b137210 */ /* 0x040fe20007ffe0ff */
[-C--:B------:R-:W-:Y:S01]  /*1b90*/  IMAD R12, R36, R9.reuse, UR9 ;  /* 0x00000009240c7e24 */ /* 0x080fe2000f8e0209 */
[----:B------:R-:W-:Y:S01]  /*1ba0*/  IADD3 R29, PT, PT, R11, R10, RZ ;  /* 0x0000000a0b1d7210 */ /* 0x000fe20007ffe0ff */
[----:B------:R-:W-:Y:S01]  /*1bb0*/  IMAD R8, R38, R9, UR9 ;  /* 0x0000000926087e24 */ /* 0x000fe2000f8e0209 */
[----:B------:R-:W-:Y:S01]  /*1bc0*/  IADD3 R9, P0, PT, R46, R15, RZ ;  /* 0x0000000f2e097210 */ /* 0x000fe20007f1e0ff */
[----:B------:R-:W-:Y:S01]  /*1bd0*/  IMAD R53, R53, R20, UR4 ;  /* 0x0000000435357e24 */ /* 0x000fe2000f8e0214 */
[----:B------:R-:W-:Y:S01]  /*1be0*/  IADD3 R21, PT, PT, R11, R30, RZ ;  /* 0x0000001e0b157210 */ /* 0x000fe20007ffe0ff */
[-C--:B------:R-:W-:Y:S01]  /*1bf0*/  IMAD R29, R29, R20.reuse, UR4 ;  /* 0x000000041d1d7e24 */ /* 0x080fe2000f8e0214 */
[----:B------:R-:W-:Y:S01]  /*1c00*/  LEA.HI.X.SX32 R14, R15, R45, 0x1, P0 ;  /* 0x0000002d0f0e7211 */ /* 0x000fe200000f0eff */
[-C--:B------:R-:W-:Y:S01]  /*1c10*/  IMAD R15, R19, R20.reuse, UR4 ;  /* 0x00000004130f7e24 */ /* 0x080fe2000f8e0214 */
[----:B------:R-:W-:Y:S01]  /*1c20*/  LEA R10, P0, R9, UR28, 0x2 ;  /* 0x0000001c090a7c11 */ /* 0x000fe2000f8010ff */
[----:B------:R-:W-:Y:S01]  /*1c30*/  IMAD R21, R21, R20, UR4 ;  /* 0x0000000415157e24 */ /* 0x000fe2000f8e0214 */
[----:B------:R-:W-:-:S02]  /*1c40*/  IADD3 R37, PT, PT, R11, R12, RZ ;  /* 0x0000000c0b257210 */ /* 0x000fc40007ffe0ff */
[----:B------:R-:W-:Y:S02]  /*1c50*/  IADD3 R39, PT, PT, R11, R8, RZ ;  /* 0x000000080b277210 */ /* 0x000fe40007ffe0ff */
[----:B------:R-:W-:Y:S01]  /*1c60*/  LEA.HI.X R11, R9, UR29, R14, 0x2, P0 ;  /* 0x0000001d090b7c11 */ /* 0x000fe200080f140e */
[-C--:B------:R-:W-:Y:S01]  /*1c70*/  IMAD R14, R13, R20.reuse, UR4 ;  /* 0x000000040d0e7e24 */ /* 0x080fe2000f8e0214 */
[----:B------:R-:W-:Y:S01]  /*1c80*/  IADD3 R9, P0, PT, R46, R53, RZ ;  /* 0x000000352e097210 */ /* 0x000fe20007f1e0ff */
[-C--:B------:R-:W-:Y:S02]  /*1c90*/  IMAD R18, R37, R20.reuse, UR4 ;  /* 0x0000000425127e24 */ /* 0x080fe4000f8e0214 */
[----:B------:R0:W2:Y:S01]  /*1ca0*/  LDG.E R19, desc[UR16][R10.64] ;  /* 0x000000100a137981 */ /* 0x0000a2000c1e1900 */
[----:B------:R-:W-:Y:S01]  /*1cb0*/  LEA.HI.X.SX32 R12, R53, R45, 0x1, P0 ;  /* 0x0000002d350c7211 */ /* 0x000fe200000f0eff */
[----:B------:R-:W-:Y:S01]  /*1cc0*/  IMAD R20, R39, R20, UR4 ;  /* 0x0000000427147e24 */ /* 0x000fe2000f8e0214 */
[----:B------:R-:W-:-:S02]  /*1cd0*/  LEA R8, P1, R9, UR28, 0x2 ;  /* 0x0000001c09087c11 */ /* 0x000fc4000f8210ff */
[C---:B------:R-:W-:Y:S02]  /*1ce0*/  IADD3 R13, P0, PT, R46.reuse, R29, RZ ;  /* 0x0000001d2e0d7210 */ /* 0x040fe40007f1e0ff */
[----:B------:R-:W-:Y:S02]  /*1cf0*/  LEA.HI.X R9, R9, UR29, R12, 0x2, P1 ;  /* 0x0000001d09097c11 */ /* 0x000fe400088f140c */
[----:B------:R-:W-:Y:S02]  /*1d00*/  LEA.HI.X.SX32 R36, R29, R45, 0x1, P0 ;  /* 0x0000002d1d247211 */ /* 0x000fe400000f0eff */
[C---:B------:R-:W-:Y:S02]  /*1d10*/  LEA R12, P0, R13.reuse, UR28, 0x2 ;  /* 0x0000001c0d0c7c11 */ /* 0x040fe4000f8010ff */
[----:B------:R-:W-:Y:S02]  /*1d20*/  IADD3 R29, P1, PT, R46, R14, RZ ;  /* 0x0000000e2e1d7210 */ /* 0x000fe40007f3e0ff */
[----:B------:R-:W-:-:S02]  /*1d30*/  LEA.HI.X R13, R13, UR29, R36, 0x2, P0 ;  /* 0x0000001d0d0d7c11 */ /* 0x000fc400080f1424 */
[----:B------:R-:W-:Y:S02]  /*1d40*/  LEA.HI.X.SX32 R36, R14, R45, 0x1, P1 ;  /* 0x0000002d0e247211 */ /* 0x000fe400008f0eff */
[C---:B0-----:R-:W-:Y:S01]  /*1d50*/  LEA R10, P0, R29.reuse, UR28, 0x2 ;  /* 0x0000001c1d0a7c11 */ /* 0x041fe2000f8010ff */
[----:B------:R0:W3:Y:S01]  /*1d60*/  LDG.E R37, desc[UR16][R12.64] ;  /* 0x000000100c257981 */ /* 0x0000e2000c1e1900 */
[----:B------:R-:W-:Y:S02]  /*1d70*/  IADD3 R30, P2, PT, R46, R15, RZ ;  /* 0x0000000f2e1e7210 */ /* 0x000fe40007f5e0ff */
[----:B------:R-:W-:Y:S02]  /*1d80*/  LEA.HI.X R11, R29, UR29, R36, 0x2, P0 ;  /* 0x0000001d1d0b7c11 */ /* 0x000fe400080f1424 */
[----:B------:R-:W-:Y:S01]  /*1d90*/  LEA.HI.X.SX32 R15, R15, R45, 0x1, P2 ;  /* 0x0000002d0f0f7211 */ /* 0x000fe200010f0eff */
[----:B------:R-:W4:Y:S01]  /*1da0*/  LDG.E R29, desc[UR16][R8.64] ;  /* 0x00000010081d7981 */ /* 0x000f22000c1e1900 */
[----:B------:R-:W-:-:S02]  /*1db0*/  LEA R14, P1, R30, UR28, 0x2 ;  /* 0x0000001c1e0e7c11 */ /* 0x000fc4000f8210ff */
[----:B------:R-:W-:Y:S01]  /*1dc0*/  IADD3 R36, P0, PT, R46, R21, RZ ;  /* 0x000000152e247210 */ /* 0x000fe20007f1e0ff */
[----:B------:R1:W5:Y:S01]  /*1dd0*/  LDG.E R39, desc[UR16][R10.64] ;  /* 0x000000100a277981 */ /* 0x000362000c1e1900 */
[----:B------:R-:W-:Y:S02]  /*1de0*/  LEA.HI.X R15, R30, UR29, R15, 0x2, P1 ;  /* 0x0000001d1e0f7c11 */ /* 0x000fe400088f140f */
[----:B------:R-:W-:Y:S02]  /*1df0*/  LEA.HI.X.SX32 R53, R21, R45, 0x1, P0 ;  /* 0x0000002d15357211 */ /* 0x000fe400000f0eff */
[----:B0-----:R-:W-:Y:S02]  /*1e00*/  LEA R12, P0, R36, UR28, 0x2 ;  /* 0x0000001c240c7c11 */ /* 0x001fe4000f8010ff */
[C---:B------:R-:W-:Y:S01]  /*1e10*/  IADD3 R21, P1, PT, R46.reuse, R18, RZ ;  /* 0x000000122e157210 */ /* 0x040fe20007f3e0ff */
[----:B------:R-:W5:Y:S01]  /*1e20*/  LDG.E R15, desc[UR16][R14.64] ;  /* 0x000000100e0f7981 */ /* 0x000f62000c1e1900 */
[----:B------:R-:W-:-:S02]  /*1e30*/  IADD3 R30, P2, PT, R46, R20, RZ ;  /* 0x000000142e1e7210 */ /* 0x000fc40007f5e0ff */
[----:B------:R-:W-:Y:S02]  /*1e40*/  LEA.HI.X R13, R36, UR29, R53, 0x2, P0 ;  /* 0x0000001d240d7c11 */ /* 0x000fe400080f1435 */
[-C--:B------:R-:W-:Y:S02]  /*1e50*/  LEA.HI.X.SX32 R18, R18, R45.reuse, 0x1, P1 ;  /* 0x0000002d12127211 */ /* 0x080fe400008f0eff */
[----:B------:R-:W-:Y:S02]  /*1e60*/  LEA.HI.X.SX32 R53, R20, R45, 0x1, P2 ;  /* 0x0000002d14357211 */ /* 0x000fe400010f0eff */
[C---:B-1----:R-:W-:Y:S01]  /*1e70*/  LEA R10, P0, R21.reuse, UR28, 0x2 ;  /* 0x0000001c150a7c11 */ /* 0x042fe2000f8010ff */
[----:B------:R-:W5:Y:S01]  /*1e80*/  LDG.E R13, desc[UR16][R12.64] ;  /* 0x000000100c0d7981 */ /* 0x000f62000c1e1900 */
[----:B------:R-:W-:Y:S02]  /*1e90*/  LEA R8, P1, R30, UR28, 0x2 ;  /* 0x0000001c1e087c11 */ /* 0x000fe4000f8210ff */
[----:B------:R-:W-:-:S02]  /*1ea0*/  LEA.HI.X R11, R21, UR29, R18, 0x2, P0 ;  /* 0x0000001d150b7c11 */ /* 0x000fc400080f1412 */
[----:B------:R-:W-:-:S04]  /*1eb0*/  LEA.HI.X R9, R30, UR29, R53, 0x2, P1 ;  /* 0x0000001d1e097c11 */ /* 0x000fc800088f1435 */
[----:B------:R-:W5:Y:S04]  /*1ec0*/  LDG.E R11, desc[UR16][R10.64] ;  /* 0x000000100a0b7981 */ /* 0x000f68000c1e1900 */
[----:B------:R-:W5:Y:S04]  /*1ed0*/  LDG.E R9, desc[UR16][R8.64] ;  /* 0x0000001008097981 */ /* 0x000f68000c1e1900 */
[----:B--2---:R0:W-:Y:S04]  /*1ee0*/  STS [R50], R19 ;  /* 0x0000001332007388 */ /* 0x0041e80000000800 */
[----:B---3--:R0:W-:Y:S04]  /*1ef0*/  STS [R50+0x400], R37 ;  /* 0x0004002532007388 */ /* 0x0081e80000000800 */
[----:B----4-:R0:W-:Y:S04]  /*1f00*/  STS [R50+0x1c00], R29 ;  /* 0x001c001d32007388 */ /* 0x0101e80000000800 */
[----:B-----5:R0:W-:Y:S04]  /*1f10*/  STS [R50+0x800], R39 ;  /* 0x0008002732007388 */ /* 0x0201e80000000800 */
[----:B------:R0:W-:Y:S04]  /*1f20*/  STS [R50+0xc00], R15 ;  /* 0x000c000f32007388 */ /* 0x0001e80000000800 */
[----:B------:R0:W-:Y:S04]  /*1f30*/  STS [R50+0x1000], R13 ;  /* 0x0010000d32007388 */ /* 0x0001e80000000800 */
[----:B------:R0:W-:Y:S04]  /*1f40*/  STS [R50+0x1400], R11 ;  /* 0x0014000b32007388 */ /* 0x0001e80000000800 */
[----:B------:R0:W-:Y:S01]  /*1f50*/  STS [R50+0x1800], R9 ;  /* 0x0018000932007388 */ /* 0x0001e20000000800 */
[----:B------:R-:W-:Y:S05]  /*1f60*/  BRA `(.L_x_21) ;  /* 0x0000000000447947 */ /* 0x000fea0003800000 */
.L_x_20:
[----:B------:R1:W-:Y:S04]  /*1f70*/  STS [R50], RZ ;  /* 0x000000ff32007388 */ /* 0x0003e80000000800 */
[----:B------:R1:W-:Y:S04]  /*1f80*/  STS [R50+0x400], RZ ;  /* 0x000400ff32007388 */ /* 0x0003e80000000800 */
[----:B------:R1:W-:Y:S04]  /*1f90*/  STS [R50+0x800], RZ ;  /* 0x000800ff32007388 */ /* 0x0003e80000000800 */
[----:B------:R1:W-:Y:S04]  /*1fa0*/  STS [R50+0xc00], RZ ;  /* 0x000c00ff32007388 */ /* 0x0003e80000000800 */
[----:B------:R1:W-:Y:S04]  /*1fb0*/  STS [R50+0x1000], RZ ;  /* 0x001000ff32007388 */ /* 0x0003e80000000800 */
[----:B------:R1:W-:Y:S04]  /*1fc0*/  STS [R50+0x1400], RZ ;  /* 0x001400ff32007388 */ /* 0x0003e80000000800 */
[----:B------:R1:W-:Y:S04]  /*1fd0*/  STS [R50+0x1800], RZ ;  /* 0x001800ff32007388 */ /* 0x0003e80000000800 */
[----:B------:R1:W-:Y:S01]  /*1fe0*/  STS [R50+0x1c00], RZ ;  /* 0x001c00ff32007388 */ /* 0x0003e20000000800 */
[----:B------:R-:W-:Y:S05]  /*1ff0*/  BRA `(.L_x_21) ;  /* 0x0000000000207947 */ /* 0x000fea0003800000 */
.L_x_19:
[----:B------:R2:W-:Y:S04]  /*2000*/  STS [R50], RZ ;  /* 0x000000ff32007388 */ /* 0x0005e80000000800 */
[----:B------:R2:W-:Y:S04]  /*2010*/  STS [R50+0x400], RZ ;  /* 0x000400ff32007388 */ /* 0x0005e80000000800 */
[----:B------:R2:W-:Y:S04]  /*2020*/  STS [R50+0x800], RZ ;  /* 0x000800ff32007388 */ /* 0x0005e80000000800 */
[----:B------:R2:W-:Y:S04]  /*2030*/  STS [R50+0xc00], RZ ;  /* 0x000c00ff32007388 */ /* 0x0005e80000000800 */
[----:B------:R2:W-:Y:S04]  /*2040*/  STS [R50+0x1000], RZ ;  /* 0x001000ff32007388 */ /* 0x0005e80000000800 */
[----:B------:R2:W-:Y:S04]  /*2050*/  STS [R50+0x1400], RZ ;  /* 0x001400ff32007388 */ /* 0x0005e80000000800 */
[----:B------:R2:W-:Y:S04]  /*2060*/  STS [R50+0x1800], RZ ;  /* 0x001800ff32007388 */ /* 0x0005e80000000800 */
[----:B------:R2:W-:Y:S02]  /*2070*/  STS [R50+0x1c00], RZ ;  /* 0x001c00ff32007388 */ /* 0x0005e40000000800 */
.L_x_21:
[----:B------:R-:W-:Y:S05]  /*2080*/  BSYNC.RECONVERGENT B1 ;  /* 0x0000000000017941 */ /* 0x000fea0003800200 */
.L_x_18:
[----:B------:R-:W-:Y:S02]  /*2090*/  IADD3 R8, PT, PT, R42, 0x4, RZ ;  /* 0x000000042a087810 */ /* 0x000fe40007ffe0ff */
[----:B------:R-:W-:Y:S02]  /*20a0*/  ISETP.GE.AND P0, PT, R48, R17, PT ;  /* 0x000000113000720c */ /* 0x000fe40003f06270 */
[----:B------:R-:W-:-:S13]  /*20b0*/  ISETP.LT.AND P1, PT, R8, UR23, PT ;  /* 0x0000001708007c0c */ /* 0x000fda000bf21270 */
[----:B------:R-:W-:Y:S05]  /*20c0*/  @!P0 BRA P1, `(.L_x_22) ;  /* 0x0000000000248947 */ /* 0x000fea0000800000 */
[----:B------:R3:W-:Y:S04]  /*20d0*/  STS [R50+0x200], RZ ;  /* 0x000200ff32007388 */ /* 0x0007e80000000800 */
        /* <DEDUP_REMOVED lines=8> */
.L_x_22:
[----:B0-----:R-:W0:Y:S01]  /*2160*/  LDS R11, [R16+0x10] ;  /* 0x00001000100b7984 */ /* 0x001e220000000800 */
[----:B------:R-:W3:Y:S01]  /*2170*/  LDC.64 R8, c[0x0][0x3b0] ;  /* 0x0000ec00ff087b82 */ /* 0x000ee20000000a00 */
        /* <DEDUP_REMOVED lines=8> */
[----:B---3--:R-:W-:Y:S02]  /*2200*/  ISETP.GE.AND P2, PT, R14, R9, PT ;  /* 0x000000090e00720c */ /* 0x008fe40003f46270 */
[----:B------:R-:W-:Y:S02]  /*2210*/  ISETP.GE.AND P0, PT, R15, UR30, PT ;  /* 0x0000001e0f007c0c */ /* 0x000fe4000bf06270 */
[----:B------:R-:W-:-:S02]  /*2220*/  ISETP.GE.AND P1, PT, R17, R8, PT ;  /* 0x000000081100720c */ /* 0x000fc40003f26270 */
[----:B------:R-:W-:Y:S02]  /*2230*/  ISETP.GT.AND P2, PT, R14, -0x1, !P2 ;  /* 0xffffffff0e00780c */ /* 0x000fe40005744270 */
[----:B------:R-:W-:Y:S02]  /*2240*/  ISETP.GT.AND P0, PT, R15, -0x1, !P0 ;  /* 0xffffffff0f00780c */ /* 0x000fe40004704270 */
[----:B------:R-:W-:-:S04]  /*2250*/  ISETP.GT.AND P1, PT, R17, -0x1, !P1 ;  /* 0xffffffff1100780c */ /* 0x000fc80004f24270 */
[----:B------:R-:W-:-:S13]  /*2260*/  PLOP3.LUT P0, PT, P2, P0, P1, 0x80, 0x0 ;  /* 0x000000000000781c */ /* 0x000fda0001701010 */
[----:B------:R0:W-:Y:S04]  /*2270*/  @!P0 STS [R50+0x200], RZ ;  /* 0x000200ff32008388 */ /* 0x0001e80000000800 */
[----:B------:R0:W-:Y:S04]  /*2280*/  @!P0 STS [R50+0x600], RZ ;  /* 0x000600ff32008388 */ /* 0x0001e80000000800 */
[----:B------:R0:W-:Y:S04]  /*2290*/  @!P0 STS [R50+0xa00], RZ ;  /* 0x000a00ff32008388 */ /* 0x0001e80000000800 */
[----:B------:R0:W-:Y:S04]  /*22a0*/  @!P0 STS [R50+0xe00], RZ ;  /* 0x000e00ff32008388 */ /* 0x0001e80000000800 */
[----:B------:R0:W-:Y:S04]  /*22b0*/  @!P0 STS [R50+0x1200], RZ ;  /* 0x001200ff32008388 */ /* 0x0001e80000000800 */
[----:B------:R0:W-:Y:S04]  /*22c0*/  @!P0 STS [R50+0x1600], RZ ;  /* 0x001600ff32008388 */ /* 0x0001e80000000800 */
[----:B------:R0:W-:Y:S04]  /*22d0*/  @!P0 STS [R50+0x1a00], RZ ;  /* 0x001a00ff32008388 */ /* 0x0001e80000000800 */
[----:B------:R0:W-:Y:S01]  /*22e0*/  @!P0 STS [R50+0x1e00], RZ ;  /* 0x001e00ff32008388 */ /* 0x0001e20000000800 */
[----:B------:R-:W-:Y:S05]  /*22f0*/  @!P0 BRA `(.L_x_17) ;  /* 0x0000000400788947 */ /* 0x000fea0003800000 */
[----:B------:R-:W3:Y:S01]  /*2300*/  LDC R29, c[0x0][0x3c4] ;  /* 0x0000f100ff1d7b82 */ /* 0x000ee20000000800 */
        /* <DEDUP_REMOVED lines=20> */
[----:B------:R-:W-:Y:S01]  /*2450*/  IMAD R60, R60, R9, UR9 ;  /* 0x000000093c3c7e24 */ /* 0x000fe2000f8e0209 */
[C---:B------:R-:W-:Y:S01]  /*2460*/  IADD3 R30, PT, PT, R13.reuse, R18, RZ ;  /* 0x000000120d1e7210 */ /* 0x040fe20007ffe0ff */
[----:B---3--:R-:W-:Y:S01]  /*2470*/  IMAD R10, R10, R29, UR4 ;  /* 0x000000040a0a7e24 */ /* 0x008fe2000f8e021d */
        /* <DEDUP_REMOVED lines=10> */
[C---:B------:R-:W-:Y:S01]  /*2520*/  IADD3 R20, PT, PT, R11.reuse, R20, RZ ;  /* 0x000000140b147210 */ /* 0x040fe20007ffe0ff */
[----:B------:R-:W-:Y:S01]  /*2530*/  IMAD R8, R38, R9, UR9 ;  /* 0x0000000926087e24 */ /* 0x000fe2000f8e0209 */
[----:B------:R-:W-:Y:S01]  /*2540*/  IADD3 R9, P0, PT, R46, R10, RZ ;  /* 0x0000000a2e097210 */ /* 0x000fe20007f1e0ff */
[-C--:B------:R-:W-:Y:S01]  /*2550*/  IMAD R60, R60, R29.reuse, UR4 ;  /* 0x000000043c3c7e24 */ /* 0x080fe2000f8e021d */
[----:B------:R-:W-:Y:S01]  /*2560*/  IADD3 R30, PT, PT, R11, R14, RZ ;  /* 0x0000000e0b1e7210 */ /* 0x000fe20007ffe0ff */
[----:B------:R-:W-:Y:S01]  /*2570*/  IMAD R14, R16, R29, UR4 ;  /* 0x00000004100e7e24 */ /* 0x000fe2000f8e021d */
[----:B------:R-:W-:Y:S01]  /*2580*/  LEA.HI.X.SX32 R38, R10, R45, 0x1, P0 ;  /* 0x0000002d0a267211 */ /* 0x000fe200000f0eff */
[-C--:B------:R-:W-:Y:S01]  /*2590*/  IMAD R13, R20, R29.reuse, UR4 ;  /* 0x00000004140d7e24 */ /* 0x080fe2000f8e021d */
[----:B------:R-:W-:Y:S01]  /*25a0*/  LEA R10, P0, R9, UR28, 0x2 ;  /* 0x0000001c090a7c11 */ /* 0x000fe2000f8010ff */
[-C--:B------:R-:W-:Y:S01]  /*25b0*/  IMAD R15, R18, R29.reuse, UR4 ;  /* 0x00000004120f7e24 */ /* 0x080fe2000f8e021d */
[C---:B------:R-:W-:Y:S01]  /*25c0*/  IADD3 R36, PT, PT, R11.reuse, R12, RZ ;  /* 0x0000000c0b247210 */ /* 0x040fe20007ffe0ff */
[----:B------:R-:W-:Y:S01]  /*25d0*/  IMAD R12, R30, R29, UR4 ;  /* 0x000000041e0c7e24 */ /* 0x000fe2000f8e021d */
[----:B------:R-:W-:-:S02]  /*25e0*/  IADD3 R8, PT, PT, R11, R8, RZ ;  /* 0x000000080b087210 */ /* 0x000fc40007ffe0ff */
[----:B------:R-:W-:Y:S01]  /*25f0*/  LEA.HI.X R11, R9, UR29, R38, 0x2, P0 ;  /* 0x0000001d090b7c11 */ /* 0x000fe200080f1426 */
[-C--:B------:R-:W-:Y:S01]  /*2600*/  IMAD R20, R36, R29.reuse, UR4 ;  /* 0x0000000424147e24 */ /* 0x080fe2000f8e021d */
[----:B------:R-:W-:Y:S01]  /*2610*/  IADD3 R9, P0, PT, R46, R60, RZ ;  /* 0x0000003c2e097210 */ /* 0x000fe20007f1e0ff */
[----:B------:R-:W-:Y:S01]  /*2620*/  IMAD R29, R8, R29, UR4 ;  /* 0x00000004081d7e24 */ /* 0x000fe2000f8e021d */
[----:B------:R-:W-:Y:S01]  /*2630*/  IADD3 R30, P1, PT, R46, R15, RZ ;  /* 0x0000000f2e1e7210 */ /* 0x000fe20007f3e0ff */
[----:B------:R3:W4:Y:S01]  /*2640*/  LDG.E R21, desc[UR16][R10.64] ;  /* 0x000000100a157981 */ /* 0x000722000c1e1900 */
[----:B------:R-:W-:Y:S02]  /*2650*/  LEA.HI.X.SX32 R60, R60, R45, 0x1, P0 ;  /* 0x0000002d3c3c7211 */ /* 0x000fe400000f0eff */
[----:B------:R-:W-:Y:S02]  /*2660*/  LEA R8, P2, R9, UR28, 0x2 ;  /* 0x0000001c09087c11 */ /* 0x000fe4000f8410ff */
[----:B------:R-:W-:-:S02]  /*2670*/  IADD3 R17, P0, PT, R46, R14, RZ ;  /* 0x0000000e2e117210 */ /* 0x000fc40007f1e0ff */
[----:B------:R-:W-:Y:S02]  /*2680*/  LEA.HI.X R9, R9, UR29, R60, 0x2, P2 ;  /* 0x0000001d09097c11 */ /* 0x000fe400090f143c */
[----:B------:R-:W-:Y:S02]  /*2690*/  IADD3 R36, P2, PT, R46, R13, RZ ;  /* 0x0000000d2e247210 */ /* 0x000fe40007f5e0ff */
[-C--:B------:R-:W-:Y:S01]  /*26a0*/  LEA.HI.X.SX32 R38, R14, R45.reuse, 0x1, P0 ;  /* 0x0000002d0e267211 */ /* 0x080fe200000f0eff */
[----:B------:R5:W2:Y:S01]  /*26b0*/  LDG.E R37, desc[UR16][R8.64] ;  /* 0x0000001008257981 */ /* 0x000aa2000c1e1900 */
[----:B------:R-:W-:Y:S02]  /*26c0*/  LEA R18, P0, R17, UR28, 0x2 ;  /* 0x0000001c11127c11 */ /* 0x000fe4000f8010ff */
[----:B------:R-:W-:Y:S02]  /*26d0*/  LEA.HI.X.SX32 R15, R15, R45, 0x1, P1 ;  /* 0x0000002d0f0f7211 */ /* 0x000fe400008f0eff */
[----:B------:R-:W-:-:S02]  /*26e0*/  LEA R16, P1, R30, UR28, 0x2 ;  /* 0x0000001c1e107c11 */ /* 0x000fc4000f8210ff */
[-C--:B------:R-:W-:Y:S02]  /*26f0*/  LEA.HI.X.SX32 R13, R13, R45.reuse, 0x1, P2 ;  /* 0x0000002d0d0d7211 */ /* 0x080fe400010f0eff */
[----:B------:R-:W-:Y:S02]  /*2700*/  LEA R14, P2, R36, UR28, 0x2 ;  /* 0x0000001c240e7c11 */ /* 0x000fe4000f8410ff */
[----:B------:R-:W-:Y:S02]  /*2710*/  LEA.HI.X R19, R17, UR29, R38, 0x2, P0 ;  /* 0x0000001d11137c11 */ /* 0x000fe400080f1426 */
[----:B---3--:R-:W-:Y:S02]  /*2720*/  IADD3 R10, P0, PT, R46, R12, RZ ;  /* 0x0000000c2e0a7210 */ /* 0x008fe40007f1e0ff */
[----:B------:R-:W-:Y:S02]  /*2730*/  LEA.HI.X R17, R30, UR29, R15, 0x2, P1 ;  /* 0x0000001d1e117c11 */ /* 0x000fe400088f140f */
[----:B------:R-:W-:Y:S01]  /*2740*/  LEA.HI.X R15, R36, UR29, R13, 0x2, P2 ;  /* 0x0000001d240f7c11 */ /* 0x000fe200090f140d */
[----:B------:R-:W3:Y:S01]  /*2750*/  LDG.E R19, desc[UR16][R18.64] ;  /* 0x0000001012137981 */ /* 0x000ee2000c1e1900 */
[----:B------:R-:W-:-:S02]  /*2760*/  LEA.HI.X.SX32 R13, R12, R45, 0x1, P0 ;  /* 0x0000002d0c0d7211 */ /* 0x000fc400000f0eff */
[----:B------:R-:W-:Y:S01]  /*2770*/  LEA R12, P0, R10, UR28, 0x2 ;  /* 0x0000001c0a0c7c11 */ /* 0x000fe2000f8010ff */
[----:B------:R-:W3:Y:S01]  /*2780*/  LDG.E R17, desc[UR16][R16.64] ;  /* 0x0000001010117981 */ /* 0x000ee2000c1e1900 */
[C---:B------:R-:W-:Y:S02]  /*2790*/  IADD3 R11, P1, PT, R46.reuse, R20, RZ ;  /* 0x000000142e0b7210 */ /* 0x040fe40007f3e0ff */
[----:B------:R-:W-:Y:S01]  /*27a0*/  IADD3 R30, P2, PT, R46, R29, RZ ;  /* 0x0000001d2e1e7210 */ /* 0x000fe20007f5e0ff */
[----:B------:R-:W3:Y:S01]  /*27b0*/  LDG.E R15, desc[UR16][R14.64] ;  /* 0x000000100e0f7981 */ /* 0x000ee2000c1e1900 */
[----:B------:R-:W-:Y:S02]  /*27c0*/  LEA.HI.X R13, R10, UR29, R13, 0x2, P0 ;  /* 0x0000001d0a0d7c11 */ /* 0x000fe400080f140d */
[-C--:B------:R-:W-:Y:S02]  /*27d0*/  LEA.HI.X.SX32 R20, R20, R45.reuse, 0x1, P1 ;  /* 0x0000002d14147211 */ /* 0x080fe400008f0eff */
[----:B------:R-:W-:-:S02]  /*27e0*/  LEA.HI.X.SX32 R29, R29, R45, 0x1, P2 ;  /* 0x0000002d1d1d7211 */ /* 0x000fc400010f0eff */
[C---:B------:R-:W-:Y:S01]  /*27f0*/  LEA R10, P0, R11.reuse, UR28, 0x2 ;  /* 0x0000001c0b0a7c11 */ /* 0x040fe2000f8010ff */
[----:B------:R-:W3:Y:S01]  /*2800*/  LDG.E R13, desc[UR16][R12.64] ;  /* 0x000000100c0d7981 */ /* 0x000ee2000c1e1900 */
[C---:B-----5:R-:W-:Y:S02]  /*2810*/  LEA R8, P1, R30.reuse, UR28, 0x2 ;  /* 0x0000001c1e087c11 */ /* 0x060fe4000f8210ff */
[----:B------:R-:W-:Y:S02]  /*2820*/  LEA.HI.X R11, R11, UR29, R20, 0x2, P0 ;  /* 0x0000001d0b0b7c11 */ /* 0x000fe400080f1414 */
[----:B------:R-:W-:-:S04]  /*2830*/  LEA.HI.X R9, R30, UR29, R29, 0x2, P1 ;  /* 0x0000001d1e097c11 */ /* 0x000fc800088f141d */
[----:B------:R-:W5:Y:S04]  /*2840*/  LDG.E R11, desc[UR16][R10.64] ;  /* 0x000000100a0b7981 */ /* 0x000f68000c1e1900 */
[----:B------:R-:W5:Y:S04]  /*2850*/  LDG.E R9, desc[UR16][R8.64] ;  /* 0x0000001008097981 */ /* 0x000f68000c1e1900 */
[----:B----4-:R4:W-:Y:S04]  /*2860*/  STS [R50+0x200], R21 ;  /* 0x0002001532007388 */ /* 0x0109e80000000800 */
[----:B--2---:R4:W-:Y:S04]  /*2870*/  STS [R50+0x1e00], R37 ;  /* 0x001e002532007388 */ /* 0x0049e80000000800 */
[----:B---3--:R4:W-:Y:S04]  /*2880*/  STS [R50+0x600], R19 ;  /* 0x0006001332007388 */ /* 0x0089e80000000800 */
[----:B------:R4:W-:Y:S04]  /*2890*/  STS [R50+0xa00], R17 ;  /* 0x000a001132007388 */ /* 0x0009e80000000800 */
[----:B------:R4:W-:Y:S04]  /*28a0*/  STS [R50+0xe00], R15 ;  /* 0x000e000f32007388 */ /* 0x0009e80000000800 */
[----:B------:R4:W-:Y:S04]  /*28b0*/  STS [R50+0x1200], R13 ;  /* 0x0012000d32007388 */ /* 0x0009e80000000800 */
[----:B-----5:R4:W-:Y:S04]  /*28c0*/  STS [R50+0x1600], R11 ;  /* 0x0016000b32007388 */ /* 0x0209e80000000800 */
[----:B------:R4:W-:Y:S02]  /*28d0*/  STS [R50+0x1a00], R9 ;  /* 0x001a000932007388 */ /* 0x0009e40000000800 */
.L_x_17:
[----:B------:R-:W-:Y:S05]  /*28e0*/  BSYNC.RECONVERGENT B0 ;  /* 0x0000000000007941 */ /* 0x000fea0003800200 */
.L_x_16:
[----:B------:R-:W-:Y:S01]  /*28f0*/  UMOV UR11, UR14 ;  /* 0x0000000e000b7c82 */ /* 0x000fe20008000000 */
[----:B------:R-:W-:Y:S01]  /*2900*/  BSSY.RECONVERGENT B0, `(.L_x_23) ;  /* 0x0000029000007945 */ /* 0x000fe20003800200 */
[----:B------:R-:W-:-:S04]  /*2910*/  ISETP.GE.AND P0, PT, R48, UR11, PT ;  /* 0x0000000b30007c0c */ /* 0x000fc8000bf06270 */
[----:B------:R-:W-:-:S13]  /*2920*/  ISETP.GT.U32.OR P0, PT, R52, 0x3ff, P0 ;  /* 0x000003ff3400780c */ /* 0x000fda0000704470 */
[----:B------:R-:W-:Y:S05]  /*2930*/  @P0 BRA `(.L_x_24) ;  /* 0x0000000000940947 */ /* 0x000fea0003800000 */
[----:B0---4-:R-:W-:Y:S02]  /*2940*/  MOV R9, UR13 ;  /* 0x0000000d00097c02 */ /* 0x011fe40008000f00 */
[----:B------:R-:W-:Y:S02]  /*2950*/  MOV R11, UR19 ;  /* 0x00000013000b7c02 */ /* 0x000fe40008000f00 */
[----:B------:R-:W-:Y:S01]  /*2960*/  MOV R17, UR7 ;  /* 0x0000000700117c02 */ /* 0x000fe20008000f00 */
[----:B------:R-:W-:Y:S01]  /*2970*/  IMAD.WIDE R8, R9, 0x4, R56 ;  /* 0x0000000409087825 */ /* 0x000fe200078e0238 */
[----:B------:R-:W-:Y:S02]  /*2980*/  MOV R19, UR21 ;  /* 0x0000001500137c02 */ /* 0x000fe40008000f00 */
[----:B------:R-:W-:Y:S01]  /*2990*/  MOV R15, UR20 ;  /* 0x00000014000f7c02 */ /* 0x000fe20008000f00 */
[----:B------:R-:W-:Y:S01]  /*29a0*/  IMAD.WIDE R16, R17, 0x4, R54 ;  /* 0x0000000411107825 */ /* 0x000fe200078e0236 */
[----:B------:R0:W4:Y:S01]  /*29b0*/  LDG.E R18, desc[UR16][R8.64] ;  /* 0x0000001008127981 */ /* 0x000122000c1e1900 */
[----:B------:R-:W-:-:S02]  /*29c0*/  MOV R13, UR8 ;  /* 0x00000008000d7c02 */ /* 0x000fc40008000f00 */
[----:B------:R-:W-:Y:S01]  /*29d0*/  MOV R21, UR22 ;  /* 0x0000001600157c02 */ /* 0x000fe20008000f00 */
[--C-:B------:R-:W-:Y:S01]  /*29e0*/  IMAD.WIDE R14, R15, 0x4, R56.reuse ;  /* 0x000000040f0e7825 */ /* 0x100fe200078e0238 */
[----:B------:R-:W5:Y:S03]  /*29f0*/  LDG.E R16, desc[UR16][R16.64] ;  /* 0x0000001010107981 */ /* 0x000f66000c1e1900 */
[--C-:B0-----:R-:W-:Y:S02]  /*2a00*/  IMAD.WIDE R8, R11, 0x4, R56.reuse ;  /* 0x000000040b087825 */ /* 0x101fe400078e0238 */
[----:B------:R-:W2:Y:S02]  /*2a10*/  LDG.E R15, desc[UR16][R14.64] ;  /* 0x000000100e0f7981 */ /* 0x000ea4000c1e1900 */
[--C-:B------:R-:W-:Y:S02]  /*2a20*/  IMAD.WIDE R10, R19, 0x4, R56.reuse ;  /* 0x00000004130a7825 */ /* 0x100fe400078e0238 */
[----:B------:R-:W3:Y:S02]  /*2a30*/  LDG.E R17, desc[UR16][R54.64] ;  /* 0x0000001036117981 */ /* 0x000ee4000c1e1900 */
[----:B------:R-:W-:-:S02]  /*2a40*/  IMAD.WIDE R12, R13, 0x4, R56 ;  /* 0x000000040d0c7825 */ /* 0x000fc400078e0238 */
[----:B------:R0:W3:Y:S04]  /*2a50*/  LDG.E R19, desc[UR16][R8.64] ;  /* 0x0000001008137981 */ /* 0x0000e8000c1e1900 */
[----:B------:R-:W3:Y:S04]  /*2a60*/  LDG.E R11, desc[UR16][R10.64] ;  /* 0x000000100a0b7981 */ /* 0x000ee8000c1e1900 */
[----:B------:R-:W3:Y:S01]  /*2a70*/  LDG.E R13, desc[UR16][R12.64] ;  /* 0x000000100c0d7981 */ /* 0x000ee2000c1e1900 */
[----:B0-----:R-:W-:-:S05]  /*2a80*/  IMAD.WIDE R8, R21, 0x4, R56 ;  /* 0x0000000415087825 */ /* 0x001fca00078e0238 */
[----:B------:R-:W3:Y:S01]  /*2a90*/  LDG.E R21, desc[UR16][R8.64] ;  /* 0x0000001008157981 */ /* 0x000ee2000c1e1900 */
[----:B------:R-:W0:Y:S01]  /*2aa0*/  S2R R29, SR_CgaCtaId ;  /* 0x00000000001d7919 */ /* 0x000e220000008800 */
[----:B------:R-:W-:-:S04]  /*2ab0*/  MOV R20, 0x400 ;  /* 0x0000040000147802 */ /* 0x000fc80000000f00 */
[----:B------:R-:W-:-:S04]  /*2ac0*/  IADD3 R20, PT, PT, R20, 0x2000, RZ ;  /* 0x0000200014147810 */ /* 0x000fc80007ffe0ff */
[----:B0-----:R-:W-:Y:S02]  /*2ad0*/  LEA R29, R29, R20, 0x18 ;  /* 0x000000141d1d7211 */ /* 0x001fe400078ec0ff */
[----:B------:R-:W-:-:S05]  /*2ae0*/  SHF.R.U32.HI R20, RZ, 0x5, R52 ;  /* 0x00000005ff147819 */ /* 0x000fca0000011634 */
[----:B------:R-:W-:-:S05]  /*2af0*/  IMAD R20, R20, 0x84, R29 ;  /* 0x0000008414147824 */ /* 0x000fca00078e021d */
[----:B------:R-:W-:-:S05]  /*2b00*/  LEA R20, R51, R20, 0x2 ;  /* 0x0000001433147211 */ /* 0x000fca00078e10ff */
[----:B----4-:R0:W-:Y:S04]  /*2b10*/  STS [R20+0x420], R18 ;  /* 0x0004201214007388 */ /* 0x0101e80000000800 */
[----:B-----5:R0:W-:Y:S04]  /*2b20*/  STS [R20+0x210], R16 ;  /* 0x0002101014007388 */ /* 0x0201e80000000800 */
[----:B--2---:R0:W-:Y:S04]  /*2b30*/  STS [R20+0x840], R15 ;  /* 0x0008400f14007388 */ /* 0x0041e80000000800 */
[----:B---3--:R0:W-:Y:S04]  /*2b40*/  STS [R20], R17 ;  /* 0x0000001114007388 */ /* 0x0081e80000000800 */
[----:B------:R0:W-:Y:S04]  /*2b50*/  STS [R20+0x630], R19 ;  /* 0x0006301314007388 */ /* 0x0001e80000000800 */
[----:B------:R0:W-:Y:S04]  /*2b60*/  STS [R20+0xc60], R11 ;  /* 0x000c600b14007388 */ /* 0x0001e80000000800 */
[----:B------:R0:W-:Y:S04]  /*2b70*/  STS [R20+0xa50], R13 ;  /* 0x000a500d14007388 */ /* 0x0001e80000000800 */
[----:B------:R0:W-:Y:S02]  /*2b80*/  STS [R20+0xe70], R21 ;  /* 0x000e701514007388 */ /* 0x0001e40000000800 */
.L_x_24:
[----:B------:R-:W-:Y:S05]  /*2b90*/  BSYNC.RECONVERGENT B0 ;  /* 0x0000000000007941 */ /* 0x000fea0003800200 */
.L_x_23:
[----:B------:R-:W-:Y:S01]  /*2ba0*/  BAR.SYNC.DEFER_BLOCKING 0x0 ;  /* 0x0000000000007b1d */ /* 0x000fe20000010000 */
[----:B------:R-:W-:Y:S01]  /*2bb0*/  UIADD3 UR4, UPT, UPT, UR4, 0x20, URZ ;  /* 0x0000002004047890 */ /* 0x000fe2000fffe0ff */
[----:B------:R-:W-:Y:S01]  /*2bc0*/  IADD3 R54, P0, PT, R54, 0x80, RZ ;  /* 0x0000008036367810 */ /* 0x000fe20007f1e0ff */
[----:B------:R-:W-:Y:S01]  /*2bd0*/  UIADD3 UR22, UPT, UPT, UR22, 0x20, URZ ;  /* 0x0000002016167890 */ /* 0x000fe2000fffe0ff */
[----:B------:R-:W-:Y:S01]  /*2be0*/  IADD3 R48, PT, PT, R48, 0x20, RZ ;  /* 0x0000002030307810 */ /* 0x000fe20007ffe0ff */
[----:B------:R-:W-:Y:S01]  /*2bf0*/  UISETP.GE.AND UP0, UPT, UR4, UR11, UPT ;  /* 0x0000000b0400728c */ /* 0x000fe2000bf06270 */
[----:B------:R-:W-:Y:S01]  /*2c00*/  IADD3.X R55, PT, PT, RZ, R55, RZ, P0, !PT ;  /* 0x00000037ff377210 */ /* 0x000fe200007fe4ff */
[----:B------:R-:W-:Y:S02]  /*2c10*/  UIADD3 UR21, UPT, UPT, UR21, 0x20, URZ ;  /* 0x0000002015157890 */ /* 0x000fe4000fffe0ff */
[----:B------:R-:W-:Y:S02]  /*2c20*/  UIADD3 UR20, UPT, UPT, UR20, 0x20, URZ ;  /* 0x0000002014147890 */ /* 0x000fe4000fffe0ff */
[----:B------:R-:W-:-:S02]  /*2c30*/  UIADD3 UR8, UPT, UPT, UR8, 0x20, URZ ;  /* 0x0000002008087890 */ /* 0x000fc4000fffe0ff */
[----:B------:R-:W-:Y:S02]  /*2c40*/  UIADD3 UR19, UPT, UPT, UR19, 0x20, URZ ;  /* 0x0000002013137890 */ /* 0x000fe4000fffe0ff */
[----:B------:R-:W-:Y:S01]  /*2c50*/  UIADD3 UR13, UPT, UPT, UR13, 0x20, URZ ;  /* 0x000000200d0d7890 */ /* 0x000fe2000fffe0ff */
[----:B------:R-:W-:Y:S04]  /*2c60*/  LDS R66, [R49] ;  /* 0x0000000031427984 */ /* 0x000fe80000000800 */
[----:B0---4-:R-:W0:Y:S04]  /*2c70*/  LDS.128 R16, [R47] ;  /* 0x000000002f107984 */ /* 0x011e280000000c00 */
[----:B------:R-:W4:Y:S04]  /*2c80*/  LDS R65, [R49+0x840] ;  /* 0x0008400031417984 */ /* 0x000f280000000800 */
[----:B------:R-:W5:Y:S04]  /*2c90*/  LDS.128 R36, [R47+0x400] ;  /* 0x000400002f247984 */ /* 0x000f680000000c00 */
[----:B------:R-:W1:Y:S04]  /*2ca0*/  LDS R64, [R49+0x4] ;  /* 0x0000040031407984 */ /* 0x000e680000000800 */
[----:B------:R-:W2:Y:S04]  /*2cb0*/  LDS R63, [R49+0x844] ;  /* 0x00084400313f7984 */ /* 0x000ea80000000800 */
[----:B------:R-:W3:Y:S04]  /*2cc0*/  LDS R60, [R49+0x8] ;  /* 0x00000800313c7984 */ /* 0x000ee80000000800 */
[----:B------:R-:W3:Y:S04]  /*2cd0*/  LDS R53, [R49+0x848] ;  /* 0x0008480031357984 */ /* 0x000ee80000000800 */
[----:B------:R-:W3:Y:S01]  /*2ce0*/  LDS.128 R8, [R47+0x800] ;  /* 0x000800002f087984 */ /* 0x000ee20000000c00 */
[C---:B0-----:R-:W-:Y:S01]  /*2cf0*/  FFMA R13, R16.reuse, R66, R22 ;  /* 0x00000042100d7223 */ /* 0x041fe20000000016 */
[----:B----4-:R-:W-:Y:S01]  /*2d00*/  FFMA R16, R16, R65, R31 ;  /* 0x0000004110107223 */ /* 0x010fe2000000001f */
[-C--:B-----5:R-:W-:Y:S01]  /*2d10*/  FFMA R14, R66, R36.reuse, R23 ;  /* 0x00000024420e7223 */ /* 0x0a0fe20000000017 */
[----:B------:R-:W-:Y:S01]  /*2d20*/  FFMA R36, R65, R36, R35 ;  /* 0x0000002441247223 */ /* 0x000fe20000000023 */
[----:B-1----:R-:W-:-:S02]  /*2d30*/  FFMA R13, R64, R17, R13 ;  /* 0x00000011400d7223 */ /* 0x002fc4000000000d */
[----:B------:R-:W-:Y:S01]  /*2d40*/  FFMA R15, R64, R37, R14 ;  /* 0x00000025400f7223 */ /* 0x000fe2000000000e */
[C---:B--2---:R-:W-:Y:S01]  /*2d50*/  FFMA R12, R63.reuse, R17, R16 ;  /* 0x000000113f0c7223 */ /* 0x044fe20000000010 */
[----:B------:R-:W-:Y:S01]  /*2d60*/  FFMA R37, R63, R37, R36 ;  /* 0x000000253f257223 */ /* 0x000fe20000000024 */
[C---:B---3--:R-:W-:Y:S01]  /*2d70*/  FFMA R16, R60.reuse, R18, R13 ;  /* 0x000000123c107223 */ /* 0x048fe2000000000d */
[----:B------:R-:W-:Y:S01]  /*2d80*/  FFMA R36, R60, R38, R15 ;  /* 0x000000263c247223 */ /* 0x000fe2000000000f */
[C---:B------:R-:W-:Y:S01]  /*2d90*/  FFMA R18, R53.reuse, R18, R12 ;  /* 0x0000001235127223 */ /* 0x040fe2000000000c */
[----:B------:R-:W-:Y:S01]  /*2da0*/  FFMA R38, R53, R38, R37 ;  /* 0x0000002635267223 */ /* 0x000fe20000000025 */
[----:B------:R-:W0:Y:S01]  /*2db0*/  LDS.128 R12, [R47+0xc00] ;  /* 0x000c00002f0c7984 */ /* 0x000e220000000c00 */
[-C--:B------:R-:W-:Y:S01]  /*2dc0*/  FFMA R17, R66, R8.reuse, R26 ;  /* 0x0000000842117223 */ /* 0x080fe2000000001a */
[----:B------:R-:W-:Y:S02]  /*2dd0*/  FFMA R8, R65, R8, R28 ;  /* 0x0000000841087223 */ /* 0x000fe4000000001c */
[----:B------:R-:W1:Y:S01]  /*2de0*/  LDS.128 R28, [R47+0x1000] ;  /* 0x001000002f1c7984 */ /* 0x000e620000000c00 */
[-C--:B------:R-:W-:Y:S01]  /*2df0*/  FFMA R17, R64, R9.reuse, R17 ;  /* 0x0000000940117223 */ /* 0x080fe20000000011 */
[----:B------:R-:W-:-:S03]  /*2e00*/  FFMA R20, R63, R9, R8 ;  /* 0x000000093f147223 */ /* 0x000fc60000000008 */
[-C--:B------:R-:W-:Y:S01]  /*2e10*/  FFMA R8, R60, R10.reuse, R17 ;  /* 0x0000000a3c087223 */ /* 0x080fe20000000011 */
[----:B------:R-:W-:Y:S02]  /*2e20*/  FFMA R10, R53, R10, R20 ;  /* 0x0000000a350a7223 */ /* 0x000fe40000000014 */
[----:B------:R-:W-:Y:S01]  /*2e30*/  LDS.128 R20, [R47+0x1800] ;  /* 0x001800002f147984 */ /* 0x000fe20000000c00 */
[-C--:B0-----:R-:W-:Y:S01]  /*2e40*/  FFMA R9, R66, R12.reuse, R24 ;  /* 0x0000000c42097223 */ /* 0x081fe20000000018 */
[----:B------:R-:W-:-:S03]  /*2e50*/  FFMA R12, R65, R12, R25 ;  /* 0x0000000c410c7223 */ /* 0x000fc60000000019 */
[-C--:B------:R-:W-:Y:S01]  /*2e60*/  FFMA R9, R64, R13.reuse, R9 ;  /* 0x0000000d40097223 */ /* 0x080fe20000000009 */
[----:B------:R-:W-:Y:S01]  /*2e70*/  FFMA R12, R63, R13, R12 ;  /* 0x0000000d3f0c7223 */ /* 0x000fe2000000000c */
[-C--:B-1----:R-:W-:Y:S01]  /*2e80*/  FFMA R13, R66, R28.reuse, R27 ;  /* 0x0000001c420d7223 */ /* 0x082fe2000000001b */
[----:B------:R-:W-:Y:S01]  /*2e90*/  FFMA R28, R65, R28, R33 ;  /* 0x0000001c411c7223 */ /* 0x000fe20000000021 */
[----:B------:R-:W0:Y:S01]  /*2ea0*/  LDS.128 R24, [R47+0x1400] ;  /* 0x001400002f187984 */ /* 0x000e220000000c00 */
[-C--:B------:R-:W-:Y:S01]  /*2eb0*/  FFMA R9, R60, R14.reuse, R9 ;  /* 0x0000000e3c097223 */ /* 0x080fe20000000009 */
[-C--:B------:R-:W-:Y:S01]  /*2ec0*/  FFMA R13, R64, R29.reuse, R13 ;  /* 0x0000001d400d7223 */ /* 0x080fe2000000000d */
[----:B------:R-:W-:Y:S01]  /*2ed0*/  FFMA R28, R63, R29, R28 ;  /* 0x0000001d3f1c7223 */ /* 0x000fe2000000001c */
[C---:B------:R-:W-:Y:S02]  /*2ee0*/  FFMA R14, R53.reuse, R14, R12 ;  /* 0x0000000e350e7223 */ /* 0x040fe4000000000c */
[-C--:B------:R-:W-:Y:S01]  /*2ef0*/  FFMA R29, R60, R30.reuse, R13 ;  /* 0x0000001e3c1d7223 */ /* 0x080fe2000000000d */
[----:B------:R-:W-:Y:S01]  /*2f00*/  FFMA R30, R53, R30, R28 ;  /* 0x0000001e351e7223 */ /* 0x000fe2000000001c */
[----:B------:R-:W1:Y:S04]  /*2f10*/  LDS R13, [R49+0x84c] ;  /* 0x00084c00310d7984 */ /* 0x000e680000000800 */
[----:B------:R-:W2:Y:S01]  /*2f20*/  LDS R28, [R49+0xc] ;  /* 0x00000c00311c7984 */ /* 0x000ea20000000800 */
[-C--:B0-----:R-:W-:Y:S01]  /*2f30*/  FFMA R17, R66, R24.reuse, R32 ;  /* 0x0000001842117223 */ /* 0x081fe20000000020 */
[----:B------:R-:W-:-:S03]  /*2f40*/  FFMA R24, R65, R24, R34 ;  /* 0x0000001841187223 */ /* 0x000fc60000000022 */
[-C--:B------:R-:W-:Y:S01]  /*2f50*/  FFMA R17, R64, R25.reuse, R17 ;  /* 0x0000001940117223 */ /* 0x080fe20000000011 */
[----:B------:R-:W-:-:S03]  /*2f60*/  FFMA R24, R63, R25, R24 ;  /* 0x000000193f187223 */ /* 0x000fc60000000018 */
[----:B------:R-:W-:Y:S01]  /*2f70*/  FFMA R67, R60, R26, R17 ;  /* 0x0000001a3c437223 */ /* 0x000fe20000000011 */
[-C--:B------:R-:W-:Y:S01]  /*2f80*/  FFMA R17, R66, R20.reuse, R58 ;  /* 0x0000001442117223 */ /* 0x080fe2000000003a */
[----:B------:R-:W-:Y:S01]  /*2f90*/  FFMA R20, R65, R20, R59 ;  /* 0x0000001441147223 */ /* 0x000fe2000000003b */
[----:B-1----:R-:W-:Y:S01]  /*2fa0*/  FFMA R12, R13, R19, R18 ;  /* 0x000000130d0c7223 */ /* 0x002fe20000000012 */
[----:B------:R-:W-:Y:S01]  /*2fb0*/  FFMA R25, R53, R26, R24 ;  /* 0x0000001a35197223 */ /* 0x000fe20000000018 */
[-C--:B------:R-:W-:Y:S01]  /*2fc0*/  FFMA R17, R64, R21.reuse, R17 ;  /* 0x0000001540117223 */ /* 0x080fe20000000011 */
[----:B------:R-:W-:Y:S01]  /*2fd0*/  FFMA R20, R63, R21, R20 ;  /* 0x000000153f147223 */ /* 0x000fe20000000014 */
[----:B--2---:R-:W-:Y:S01]  /*2fe0*/  FFMA R21, R28, R19, R16 ;  /* 0x000000131c157223 */ /* 0x004fe20000000010 */
[----:B------:R-:W-:Y:S01]  /*2ff0*/  LDS R24, [R49+0x850] ;  /* 0x0008500031187984 */ /* 0x000fe20000000800 */
[-C--:B------:R-:W-:Y:S01]  /*3000*/  FFMA R58, R60, R22.reuse, R17 ;  /* 0x000000163c3a7223 */ /* 0x080fe20000000011 */
[----:B------:R-:W-:Y:S01]  /*3010*/  FFMA R22, R53, R22, R20 ;  /* 0x0000001635167223 */ /* 0x000fe20000000014 */
[C---:B------:R-:W-:Y:S01]  /*3020*/  FFMA R69, R13.reuse, R11, R10 ;  /* 0x0000000b0d457223 */ /* 0x040fe2000000000a */
[----:B------:R-:W0:Y:S01]  /*3030*/  LDS.128 R16, [R47+0x1c00] ;  /* 0x001c00002f107984 */ /* 0x000e220000000c00 */
[----:B------:R-:W-:Y:S01]  /*3040*/  FFMA R26, R28, R15, R9 ;  /* 0x0000000f1c1a7223 */ /* 0x000fe20000000009 */
[----:B------:R-:W-:-:S02]  /*3050*/  FFMA R68, R13, R31, R30 ;  /* 0x0000001f0d447223 */ /* 0x000fc4000000001e */
[----:B------:R-:W-:Y:S04]  /*3060*/  LDS R20, [R49+0x10] ;  /* 0x0000100031147984 */ /* 0x000fe80000000800 */
[----:B------:R-:W-:Y:S01]  /*3070*/  LDS R59, [R49+0x858] ;  /* 0x00085800313b7984 */ /* 0x000fe20000000800 */
[-C--:B0-----:R-:W-:Y:S01]  /*3080*/  FFMA R33, R66, R16.reuse, R62 ;  /* 0x0000001042217223 */ /* 0x081fe2000000003e */
[----:B------:R-:W-:Y:S02]  /*3090*/  FFMA R16, R65, R16, R61 ;  /* 0x0000001041107223 */ /* 0x000fe4000000003d */
[----:B------:R-:W-:Y:S01]  /*30a0*/  LDS R62, [R49+0x14] ;  /* 0x00001400313e7984 */ /* 0x000fe20000000800 */
[----:B------:R-:W-:Y:S01]  /*30b0*/  FFMA R66, R28, R31, R29 ;  /* 0x0000001f1c427223 */ /* 0x000fe2000000001d */
[-C--:B------:R-:W-:Y:S01]  /*30c0*/  FFMA R33, R64, R17.reuse, R33 ;  /* 0x0000001140217223 */ /* 0x080fe20000000021 */
[----:B------:R-:W-:Y:S01]  /*30d0*/  FFMA R16, R63, R17, R16 ;  /* 0x000000113f107223 */ /* 0x000fe20000000010 */
[----:B------:R-:W-:Y:S01]  /*30e0*/  FFMA R17, R28, R11, R8 ;  /* 0x0000000b1c117223 */ /* 0x000fe20000000008 */
[----:B------:R-:W-:Y:S01]  /*30f0*/  FFMA R64, R13, R27, R25 ;  /* 0x0000001b0d407223 */ /* 0x000fe20000000019 */
[-C--:B------:R-:W-:Y:S01]  /*3100*/  FFMA R60, R60, R18.reuse, R33 ;  /* 0x000000123c3c7223 */ /* 0x080fe20000000021 */
[----:B------:R-:W-:Y:S01]  /*3110*/  FFMA R53, R53, R18, R16 ;  /* 0x0000001235357223 */ /* 0x000fe20000000010 */
[----:B------:R-:W0:Y:S01]  /*3120*/  LDS.128 R32, [R47+0x10] ;  /* 0x000010002f207984 */ /* 0x000e220000000c00 */
[CC--:B------:R-:W-:Y:S01]  /*3130*/  FFMA R16, R28.reuse, R39.reuse, R36 ;  /* 0x000000271c107223 */ /* 0x0c0fe20000000024 */
[C---:B------:R-:W-:Y:S01]  /*3140*/  FFMA R18, R13.reuse, R39, R38 ;  /* 0x000000270d127223 */ /* 0x040fe20000000026 */
[C---:B------:R-:W-:Y:S01]  /*3150*/  FFMA R63, R28.reuse, R27, R67 ;  /* 0x0000001b1c3f7223 */ /* 0x040fe20000000043 */
[----:B------:R-:W1:Y:S01]  /*3160*/  LDS.128 R36, [R47+0x410] ;  /* 0x000410002f247984 */ /* 0x000e620000000c00 */
[C---:B------:R-:W-:Y:S01]  /*3170*/  FFMA R25, R28.reuse, R23, R58 ;  /* 0x000000171c197223 */ /* 0x040fe2000000003a */
[----:B------:R-:W-:Y:S01]  /*3180*/  FFMA R28, R28, R19, R60 ;  /* 0x000000131c1c7223 */ /* 0x000fe2000000003c */
[C---:B------:R-:W-:Y:S01]  /*3190*/  FFMA R29, R13.reuse, R23, R22 ;  /* 0x000000170d1d7223 */ /* 0x040fe20000000016 */
[----:B------:R-:W2:Y:S01]  /*31a0*/  LDS.128 R8, [R47+0x810] ;  /* 0x000810002f087984 */ /* 0x000ea20000000c00 */
[C---:B------:R-:W-:Y:S01]  /*31b0*/  FFMA R65, R13.reuse, R15, R14 ;  /* 0x0000000f0d417223 */ /* 0x040fe2000000000e */
[----:B------:R-:W-:-:S02]  /*31c0*/  FFMA R53, R13, R19, R53 ;  /* 0x000000130d357223 */ /* 0x000fc40000000035 */
[----:B------:R-:W3:Y:S04]  /*31d0*/  LDS R61, [R49+0x854] ;  /* 0x00085400313d7984 */ /* 0x000ee80000000800 */
[----:B------:R-:W4:Y:S04]  /*31e0*/  LDS R60, [R49+0x18] ;  /* 0x00001800313c7984 */ /* 0x000f280000000800 */
[----:B------:R-:W5:Y:S04]  /*31f0*/  LDS R22, [R49+0x1c] ;  /* 0x00001c0031167984 */ /* 0x000f680000000800 */
[----:B------:R-:W-:Y:S01]  /*3200*/  LDS R67, [R49+0x24] ;  /* 0x0000240031437984 */ /* 0x000fe20000000800 */
[C---:B0-----:R-:W-:Y:S01]  /*3210*/  FFMA R13, R32.reuse, R20, R21 ;  /* 0x00000014200d7223 */ /* 0x041fe20000000015 */
[----:B------:R-:W-:-:S02]  /*3220*/  FFMA R12, R32, R24, R12 ;  /* 0x00000018200c7223 */ /* 0x000fc4000000000c */
[----:B------:R-:W0:Y:S01]  /*3230*/  LDS R21, [R49+0x85c] ;  /* 0x00085c0031157984 */ /* 0x000e220000000800 */
[-C--:B-1----:R-:W-:Y:S01]  /*3240*/  FFMA R16, R20, R36.reuse, R16 ;  /* 0x0000002414107223 */ /* 0x082fe20000000010 */
[----:B------:R-:W-:Y:S01]  /*3250*/  FFMA R14, R24, R36, R18 ;  /* 0x00000024180e7223 */ /* 0x000fe20000000012 */
[----:B------:R-:W-:Y:S01]  /*3260*/  FFMA R13, R62, R33, R13 ;  /* 0x000000213e0d7223 */ /* 0x000fe2000000000d */
[-C--:B--2---:R-:W-:Y:S01]  /*3270*/  FFMA R17, R20, R8.reuse, R17 ;  /* 0x0000000814117223 */ /* 0x084fe20000000011 */
[----:B------:R-:W-:Y:S01]  /*3280*/  FFMA R27, R62, R37, R16 ;  /* 0x000000253e1b7223 */ /* 0x000fe20000000010 */
[----:B------:R-:W-:Y:S01]  /*3290*/  FFMA R8, R24, R8, R69 ;  /* 0x0000000818087223 */ /* 0x000fe20000000045 */
[C---:B---3--:R-:W-:Y:S01]  /*32a0*/  FFMA R12, R61.reuse, R33, R12 ;  /* 0x000000213d0c7223 */ /* 0x048fe2000000000c */
[C---:B------:R-:W-:Y:S01]  /*32b0*/  FFMA R14, R61.reuse, R37, R14 ;  /* 0x000000253d0e7223 */ /* 0x040fe2000000000e */
[-C--:B------:R-:W-:Y:S01]  /*32c0*/  FFMA R17, R62, R9.reuse, R17 ;  /* 0x000000093e117223 */ /* 0x080fe20000000011 */
[----:B------:R-:W-:Y:S01]  /*32d0*/  FFMA R8, R61, R9, R8 ;  /* 0x000000093d087223 */ /* 0x000fe20000000008 */
[C---:B----4-:R-:W-:Y:S01]  /*32e0*/  FFMA R13, R60.reuse, R34, R13 ;  /* 0x000000223c0d7223 */ /* 0x050fe2000000000d */
[----:B------:R-:W-:Y:S01]  /*32f0*/  FFMA R27, R60, R38, R27 ;  /* 0x000000263c1b7223 */ /* 0x000fe2000000001b */
[C---:B------:R-:W-:Y:S01]  /*3300*/  FFMA R34, R59.reuse, R34, R12 ;  /* 0x000000223b227223 */ /* 0x040fe2000000000c */
[C---:B------:R-:W-:Y:S01]  /*3310*/  FFMA R38, R59.reuse, R38, R14 ;  /* 0x000000263b267223 */ /* 0x040fe2000000000e */
[----:B-----5:R-:W-:Y:S01]  /*3320*/  FFMA R23, R22, R35, R13 ;  /* 0x0000002316177223 */ /* 0x020fe2000000000d */
[-C--:B------:R-:W-:Y:S01]  /*3330*/  FFMA R30, R60, R10.reuse, R17 ;  /* 0x0000000a3c1e7223 */ /* 0x080fe20000000011 */
[----:B------:R-:W1:Y:S01]  /*3340*/  LDS.128 R12, [R47+0xc10] ;  /* 0x000c10002f0c7984 */ /* 0x000e620000000c00 */
[----:B------:R-:W-:Y:S01]  /*3350*/  FFMA R58, R59, R10, R8 ;  /* 0x0000000a3b3a7223 */ /* 0x000fe20000000008 */
[C---:B------:R-:W-:Y:S01]  /*3360*/  FFMA R27, R22.reuse, R39, R27 ;  /* 0x00000027161b7223 */ /* 0x040fe2000000001b */
[----:B------:R-:W-:Y:S01]  /*3370*/  FFMA R30, R22, R11, R30 ;  /* 0x0000000b161e7223 */ /* 0x000fe2000000001e */
[----:B------:R-:W2:Y:S04]  /*3380*/  LDS.128 R16, [R47+0x1010] ;  /* 0x001010002f107984 */ /* 0x000ea80000000c00 */
[----:B------:R-:W-:Y:S01]  /*3390*/  LDS R69, [R49+0x28] ;  /* 0x0000280031457984 */ /* 0x000fe20000000800 */
[C---:B0-----:R-:W-:Y:S01]  /*33a0*/  FFMA R35, R21.reuse, R35, R34 ;  /* 0x0000002315237223 */ /* 0x041fe20000000022 */
[C---:B------:R-:W-:Y:S01]  /*33b0*/  FFMA R58, R21.reuse, R11, R58 ;  /* 0x0000000b153a7223 */ /* 0x040fe2000000003a */
[----:B------:R-:W-:Y:S01]  /*33c0*/  FFMA R31, R21, R39, R38 ;  /* 0x00000027151f7223 */ /* 0x000fe20000000026 */
[----:B------:R-:W0:Y:S04]  /*33d0*/  LDS.128 R8, [R47+0x1410] ;  /* 0x001410002f087984 */ /* 0x000e280000000c00 */
[----:B------:R-:W-:Y:S01]  /*33e0*/  LDS.128 R36, [R47+0x420] ;  /* 0x000420002f247984 */ /* 0x000fe20000000c00 */
[-C--:B-1----:R-:W-:Y:S01]  /*33f0*/  FFMA R33, R20, R12.reuse, R26 ;  /* 0x0000000c14217223 */ /* 0x082fe2000000001a */
[----:B------:R-:W-:Y:S01]  /*3400*/  FFMA R12, R24, R12, R65 ;  /* 0x0000000c180c7223 */ /* 0x000fe20000000041 */
[-C--:B--2---:R-:W-:Y:S01]  /*3410*/  FFMA R66, R20, R16.reuse, R66 ;  /* 0x0000001014427223 */ /* 0x084fe20000000042 */
[----:B------:R-:W-:Y:S01]  /*3420*/  FFMA R68, R24, R16, R68 ;  /* 0x0000001018447223 */ /* 0x000fe20000000044 */
[CC--:B------:R-:W-:Y:S01]  /*3430*/  FFMA R33, R62.reuse, R13.reuse, R33 ;  /* 0x0000000d3e217223 */ /* 0x0c0fe20000000021 */
[C---:B------:R-:W-:Y:S01]  /*3440*/  FFMA R12, R61.reuse, R13, R12 ;  /* 0x0000000d3d0c7223 */ /* 0x040fe2000000000c */
[-C--:B------:R-:W-:Y:S01]  /*3450*/  FFMA R13, R62, R17.reuse, R66 ;  /* 0x000000113e0d7223 */ /* 0x080fe20000000042 */
        /* <DEDUP_REMOVED lines=9> */
[----:B------:R-:W1:Y:S04]  /*34f0*/  LDS.128 R12, [R47+0x1c10] ;  /* 0x001c10002f0c7984 */ /* 0x000e680000000c00 */
[----:B------:R-:W2:Y:S01]  /*3500*/  LDS.128 R16, [R47+0x1810] ;  /* 0x001810002f107984 */ /* 0x000ea20000000c00 */
[-C--:B0-----:R-:W-:Y:S01]  /*3510*/  FFMA R63, R20, R8.reuse, R63 ;  /* 0x00000008143f7223 */ /* 0x081fe2000000003f */
[----:B------:R-:W-:-:S02]  /*3520*/  FFMA R64, R24, R8, R64 ;  /* 0x0000000818407223 */ /* 0x000fc40000000040 */
[----:B------:R-:W-:Y:S01]  /*3530*/  LDS R66, [R49+0x864] ;  /* 0x0008640031427984 */ /* 0x000fe20000000800 */
[-C--:B------:R-:W-:Y:S01]  /*3540*/  FFMA R63, R62, R9.reuse, R63 ;  /* 0x000000093e3f7223 */ /* 0x080fe2000000003f */
[----:B------:R-:W-:-:S03]  /*3550*/  FFMA R64, R61, R9, R64 ;  /* 0x000000093d407223 */ /* 0x000fc60000000040 */
[-C--:B------:R-:W-:Y:S01]  /*3560*/  FFMA R63, R60, R10.reuse, R63 ;  /* 0x0000000a3c3f7223 */ /* 0x080fe2000000003f */
[----:B------:R-:W-:-:S03]  /*3570*/  FFMA R64, R59, R10, R64 ;  /* 0x0000000a3b407223 */ /* 0x000fc60000000040 */
[-C--:B------:R-:W-:Y:S01]  /*3580*/  FFMA R63, R22, R11.reuse, R63 ;  /* 0x0000000b163f7223 */ /* 0x080fe2000000003f */
[----:B------:R-:W-:Y:S01]  /*3590*/  FFMA R64, R21, R11, R64 ;  /* 0x0000000b15407223 */ /* 0x000fe20000000040 */
[-C--:B-1----:R-:W-:Y:S01]  /*35a0*/  FFMA R9, R20, R12.reuse, R28 ;  /* 0x0000000c14097223 */ /* 0x082fe2000000001c */
[----:B------:R-:W-:Y:S02]  /*35b0*/  FFMA R12, R24, R12, R53 ;  /* 0x0000000c180c7223 */ /* 0x000fe40000000035 */
[----:B------:R-:W-:Y:S01]  /*35c0*/  LDS R53, [R49+0x868] ;  /* 0x0008680031357984 */ /* 0x000fe20000000800 */
        /* <DEDUP_REMOVED lines=10> */
[----:B------:R-:W-:Y:S01]  /*3670*/  LDS R60, [R49+0x20] ;  /* 0x00002000313c7984 */ /* 0x000fe20000000800 */
[C---:B------:R-:W-:Y:S01]  /*3680*/  FFMA R68, R21.reuse, R15, R12 ;  /* 0x0000000f15447223 */ /* 0x040fe2000000000c */
[CC--:B------:R-:W-:Y:S01]  /*3690*/  FFMA R61, R22.reuse, R19.reuse, R25 ;  /* 0x00000013163d7223 */ /* 0x0c0fe20000000019 */
[----:B------:R-:W-:Y:S01]  /*36a0*/  FFMA R65, R21, R19, R16 ;  /* 0x0000001315417223 */ /* 0x000fe20000000010 */
[----:B------:R-:W0:Y:S01]  /*36b0*/  LDS R59, [R49+0x860] ;  /* 0x00086000313b7984 */ /* 0x000e220000000800 */
[----:B------:R-:W-:-:S03]  /*36c0*/  FFMA R62, R22, R15, R9 ;  /* 0x0000000f163e7223 */ /* 0x000fc60000000009 */
[----:B------:R-:W1:Y:S04]  /*36d0*/  LDS.128 R16, [R47+0x20] ;  /* 0x000020002f107984 */ /* 0x000e680000000c00 */
[----:B------:R-:W2:Y:S01]  /*36e0*/  LDS.128 R8, [R47+0x820] ;  /* 0x000820002f087984 */ /* 0x000ea20000000c00 */
[----:B0-----:R-:W-:Y:S01]  /*36f0*/  FFMA R31, R59, R36, R31 ;  /* 0x000000243b1f7223 */ /* 0x001fe2000000001f */
[C---:B-1----:R-:W-:Y:S01]  /*3700*/  FFMA R12, R16.reuse, R60, R23 ;  /* 0x0000003c100c7223 */ /* 0x042fe20000000017 */
[----:B------:R-:W-:Y:S01]  /*3710*/  FFMA R35, R16, R59, R35 ;  /* 0x0000003b10237223 */ /* 0x000fe20000000023 */
[----:B------:R-:W-:Y:S01]  /*3720*/  FFMA R16, R60, R36, R27 ;  /* 0x000000243c107223 */ /* 0x000fe2000000001b */
[C---:B------:R-:W-:Y:S01]  /*3730*/  FFMA R31, R66.reuse, R37, R31 ;  /* 0x00000025421f7223 */ /* 0x040fe2000000001f */
[CC--:B------:R-:W-:Y:S01]  /*3740*/  FFMA R12, R67.reuse, R17.reuse, R12 ;  /* 0x00000011430c7223 */ /* 0x0c0fe2000000000c */
[----:B------:R-:W-:Y:S01]  /*3750*/  FFMA R14, R66, R17, R35 ;  /* 0x00000011420e7223 */ /* 0x000fe20000000023 */
[----:B------:R-:W-:Y:S01]  /*3760*/  FFMA R13, R67, R37, R16 ;  /* 0x00000025430d7223 */ /* 0x000fe20000000010 */
[----:B--2---:R-:W-:Y:S01]  /*3770*/  FFMA R30, R60, R8, R30 ;  /* 0x000000083c1e7223 */ /* 0x004fe2000000001e */
[-C--:B------:R-:W-:Y:S01]  /*3780*/  FFMA R16, R69, R18.reuse, R12 ;  /* 0x0000001245107223 */ /* 0x080fe2000000000c */
[----:B------:R-:W-:Y:S01]  /*3790*/  FFMA R18, R53, R18, R14 ;  /* 0x0000001235127223 */ /* 0x000fe2000000000e */
[----:B------:R-:W-:Y:S01]  /*37a0*/  FFMA R36, R69, R38, R13 ;  /* 0x0000002645247223 */ /* 0x000fe2000000000d */
[----:B------:R-:W-:Y:S01]  /*37b0*/  FFMA R17, R59, R8, R58 ;  /* 0x000000083b117223 */ /* 0x000fe2000000003a */
[----:B------:R-:W0:Y:S01]  /*37c0*/  LDS.128 R12, [R47+0xc20] ;  /* 0x000c20002f0c7984 */ /* 0x000e220000000c00 */
[----:B------:R-:W-:Y:S01]  /*37d0*/  FFMA R38, R53, R38, R31 ;  /* 0x0000002635267223 */ /* 0x000fe2000000001f */
[-C--:B------:R-:W-:Y:S01]  /*37e0*/  FFMA R8, R67, R9.reuse, R30 ;  /* 0x0000000943087223 */ /* 0x080fe2000000001e */
[----:B------:R-:W-:Y:S01]  /*37f0*/  FFMA R20, R66, R9, R17 ;  /* 0x0000000942147223 */ /* 0x000fe20000000011 */
[----:B------:R-:W1:Y:S02]  /*3800*/  LDS.128 R28, [R47+0x1020] ;  /* 0x001020002f1c7984 */ /* 0x000e640000000c00 */
[-C--:B------:R-:W-:Y:S01]  /*3810*/  FFMA R8, R69, R10.reuse, R8 ;  /* 0x0000000a45087223 */ /* 0x080fe20000000008 */
[----:B------:R-:W-:Y:S01]  /*3820*/  FFMA R10, R53, R10, R20 ;  /* 0x0000000a350a7223 */ /* 0x000fe20000000014 */
[-C--:B0-----:R-:W-:Y:S01]  /*3830*/  FFMA R26, R60, R12.reuse, R26 ;  /* 0x0000000c3c1a7223 */ /* 0x081fe2000000001a */
[----:B------:R-:W-:-:S03]  /*3840*/  FFMA R33, R59, R12, R33 ;  /* 0x0000000c3b217223 */ /* 0x000fc60000000021 */
[-C--:B------:R-:W-:Y:S01]  /*3850*/  FFMA R12, R67, R13.reuse, R26 ;  /* 0x0000000d430c7223 */ /* 0x080fe2000000001a */
[----:B------:R-:W-:Y:S01]  /*3860*/  FFMA R20, R66, R13, R33 ;  /* 0x0000000d42147223 */ /* 0x000fe20000000021 */
[----:B------:R-:W0:Y:S01]  /*3870*/  LDS.128 R24, [R47+0x1420] ;  /* 0x001420002f187984 */ /* 0x000e220000000c00 */
[-C--:B-1----:R-:W-:Y:S01]  /*3880*/  FFMA R32, R60, R28.reuse, R32 ;  /* 0x0000001c3c207223 */ /* 0x082fe20000000020 */
[----:B------:R-:W-:Y:S01]  /*3890*/  FFMA R13, R59, R28, R34 ;  /* 0x0000001c3b0d7223 */ /* 0x000fe20000000022 */
[-C--:B------:R-:W-:Y:S01]  /*38a0*/  FFMA R9, R69, R14.reuse, R12 ;  /* 0x0000000e45097223 */ /* 0x080fe2000000000c */
[----:B------:R-:W-:Y:S01]  /*38b0*/  FFMA R14, R53, R14, R20 ;  /* 0x0000000e350e7223 */ /* 0x000fe20000000014 */
[-C--:B------:R-:W-:Y:S01]  /*38c0*/  FFMA R32, R67, R29.reuse, R32 ;  /* 0x0000001d43207223 */ /* 0x080fe20000000020 */
[----:B------:R-:W-:Y:S01]  /*38d0*/  FFMA R12, R66, R29, R13 ;  /* 0x0000001d420c7223 */ /* 0x000fe2000000000d */
[----:B------:R-:W1:Y:S02]  /*38e0*/  LDS R28, [R49+0x2c] ;  /* 0x00002c00311c7984 */ /* 0x000e640000000800 */
[-C--:B------:R-:W-:Y:S01]  /*38f0*/  FFMA R29, R69, R30.reuse, R32 ;  /* 0x0000001e451d7223 */ /* 0x080fe20000000020 */
[----:B------:R-:W-:Y:S01]  /*3900*/  FFMA R30, R53, R30, R12 ;  /* 0x0000001e351e7223 */ /* 0x000fe2000000000c */
[----:B------:R-:W-:Y:S01]  /*3910*/  LDS.128 R32, [R47+0x30] ;  /* 0x000030002f207984 */ /* 0x000fe20000000c00 */
[-C--:B0-----:R-:W-:Y:S01]  /*3920*/  FFMA R20, R60, R24.reuse, R63 ;  /* 0x000000183c147223 */ /* 0x081fe2000000003f */
[----:B------:R-:W-:-:S02]  /*3930*/  FFMA R13, R59, R24, R64 ;  /* 0x000000183b0d7223 */ /* 0x000fc40000000040 */
[----:B------:R-:W-:Y:S01]  /*3940*/  LDS R24, [R49+0x870] ;  /* 0x0008700031187984 */ /* 0x000fe20000000800 */
[-C--:B------:R-:W-:Y:S01]  /*3950*/  FFMA R12, R67, R25.reuse, R20 ;  /* 0x00000019430c7223 */ /* 0x080fe20000000014 */
[----:B------:R-:W-:Y:S02]  /*3960*/  FFMA R64, R66, R25, R13 ;  /* 0x0000001942407223 */ /* 0x000fe4000000000d */
[----:B------:R-:W0:Y:S01]  /*3970*/  LDS.128 R20, [R47+0x1820] ;  /* 0x001820002f147984 */ /* 0x000e220000000c00 */
[-C--:B------:R-:W-:Y:S01]  /*3980*/  FFMA R63, R69, R26.reuse, R12 ;  /* 0x0000001a453f7223 */ /* 0x080fe2000000000c */
[----:B------:R-:W-:Y:S01]  /*3990*/  FFMA R64, R53, R26, R64 ;  /* 0x0000001a35407223 */ /* 0x000fe20000000040 */
[C---:B-1----:R-:W-:Y:S01]  /*39a0*/  FFMA R26, R28.reuse, R15, R9 ;  /* 0x0000000f1c1a7223 */ /* 0x042fe20000000009 */
[----:B------:R-:W1:Y:S01]  /*39b0*/  LDS R13, [R49+0x86c] ;  /* 0x00086c00310d7984 */ /* 0x000e620000000800 */
[----:B------:R-:W-:Y:S01]  /*39c0*/  FFMA R63, R28, R27, R63 ;  /* 0x0000001b1c3f7223 */ /* 0x000fe2000000003f */
[-C--:B0-----:R-:W-:Y:S01]  /*39d0*/  FFMA R12, R60, R20.reuse, R61 ;  /* 0x000000143c0c7223 */ /* 0x081fe2000000003d */
[----:B------:R-:W-:Y:S01]  /*39e0*/  FFMA R65, R59, R20, R65 ;  /* 0x000000143b417223 */ /* 0x000fe20000000041 */
[----:B------:R-:W0:Y:S02]  /*39f0*/  LDS R61, [R49+0x874] ;  /* 0x00087400313d7984 */ /* 0x000e240000000800 */
[-C--:B------:R-:W-:Y:S01]  /*3a00*/  FFMA R12, R67, R21.reuse, R12 ;  /* 0x00000015430c7223 */ /* 0x080fe2000000000c */
[----:B------:R-:W-:Y:S01]  /*3a10*/  FFMA R20, R66, R21, R65 ;  /* 0x0000001542147223 */ /* 0x000fe20000000041 */
[----:B------:R-:W-:Y:S01]  /*3a20*/  FFMA R21, R28, R19, R16 ;  /* 0x000000131c157223 */ /* 0x000fe20000000010 */
[----:B-1----:R-:W-:Y:S01]  /*3a30*/  FFMA R58, R13, R11, R10 ;  /* 0x0000000b0d3a7223 */ /* 0x002fe2000000000a */
[-C--:B------:R-:W-:Y:S01]  /*3a40*/  FFMA R25, R69, R22.reuse, R12 ;  /* 0x0000001645197223 */ /* 0x080fe2000000000c */
[----:B------:R-:W-:Y:S01]  /*3a50*/  FFMA R12, R13, R19, R18 ;  /* 0x000000130d0c7223 */ /* 0x000fe20000000012 */
[----:B------:R-:W-:Y:S01]  /*3a60*/  FFMA R22, R53, R22, R20 ;  /* 0x0000001635167223 */ /* 0x000fe20000000014 */
[----:B------:R-:W1:Y:S01]  /*3a70*/  LDS.128 R16, [R47+0x1c20] ;  /* 0x001c20002f107984 */ /* 0x000e620000000c00 */
[C---:B------:R-:W-:Y:S01]  /*3a80*/  FFMA R65, R13.reuse, R15, R14 ;  /* 0x0000000f0d417223 */ /* 0x040fe2000000000e */
[----:B------:R-:W-:Y:S01]  /*3a90*/  FFMA R64, R13, R27, R64 ;  /* 0x0000001b0d407223 */ /* 0x000fe20000000040 */
[----:B------:R-:W-:Y:S01]  /*3aa0*/  FFMA R12, R32, R24, R12 ;  /* 0x00000018200c7223 */ /* 0x000fe2000000000c */
[----:B------:R-:W2:Y:S01]  /*3ab0*/  LDS R20, [R49+0x30] ;  /* 0x0000300031147984 */ /* 0x000ea20000000800 */
[----:B------:R-:W-:-:S02]  /*3ac0*/  FFMA R25, R28, R23, R25 ;  /* 0x000000171c197223 */ /* 0x000fc40000000019 */
[----:B0-----:R-:W-:Y:S01]  /*3ad0*/  FFMA R12, R61, R33, R12 ;  /* 0x000000213d0c7223 */ /* 0x001fe2000000000c */
[-C--:B-1----:R-:W-:Y:S01]  /*3ae0*/  FFMA R62, R60, R16.reuse, R62 ;  /* 0x000000103c3e7223 */ /* 0x082fe2000000003e */
[----:B------:R-:W-:Y:S01]  /*3af0*/  FFMA R59, R59, R16, R68 ;  /* 0x000000103b3b7223 */ /* 0x000fe20000000044 */
[----:B------:R-:W-:Y:S01]  /*3b00*/  FFMA R16, R28, R39, R36 ;  /* 0x000000271c107223 */ /* 0x000fe20000000024 */
[----:B------:R-:W-:Y:S01]  /*3b10*/  LDS R60, [R49+0x38] ;  /* 0x00003800313c7984 */ /* 0x000fe20000000800 */
[-C--:B------:R-:W-:Y:S01]  /*3b20*/  FFMA R62, R67, R17.reuse, R62 ;  /* 0x00000011433e7223 */ /* 0x080fe2000000003e */
[----:B------:R-:W-:Y:S01]  /*3b30*/  FFMA R66, R66, R17, R59 ;  /* 0x0000001142427223 */ /* 0x000fe2000000003b */
[C---:B------:R-:W-:Y:S01]  /*3b40*/  FFMA R17, R28.reuse, R11, R8 ;  /* 0x0000000b1c117223 */ /* 0x040fe20000000008 */
[----:B------:R-:W-:Y:S01]  /*3b50*/  LDS R59, [R49+0x878] ;  /* 0x00087800313b7984 */ /* 0x000fe20000000800 */
[-C--:B------:R-:W-:Y:S01]  /*3b60*/  FFMA R69, R69, R18.reuse, R62 ;  /* 0x0000001245457223 */ /* 0x080fe2000000003e */
[----:B------:R-:W-:Y:S01]  /*3b70*/  FFMA R53, R53, R18, R66 ;  /* 0x0000001235357223 */ /* 0x000fe20000000042 */
[C---:B------:R-:W-:Y:S01]  /*3b80*/  FFMA R18, R13.reuse, R39, R38 ;  /* 0x000000270d127223 */ /* 0x040fe20000000026 */
[----:B------:R-:W0:Y:S01]  /*3b90*/  LDS R62, [R49+0x34] ;  /* 0x00003400313e7984 */ /* 0x000e220000000800 */
[----:B------:R-:W-:Y:S01]  /*3ba0*/  FFMA R66, R28, R31, R29 ;  /* 0x0000001f1c427223 */ /* 0x000fe2000000001d */
[C---:B------:R-:W-:Y:S01]  /*3bb0*/  FFMA R29, R13.reuse, R23, R22 ;  /* 0x000000170d1d7223 */ /* 0x040fe20000000016 */
[C---:B------:R-:W-:Y:S01]  /*3bc0*/  FFMA R67, R13.reuse, R31, R30 ;  /* 0x0000001f0d437223 */ /* 0x040fe2000000001e */
[----:B------:R-:W1:Y:S01]  /*3bd0*/  LDS.128 R36, [R47+0x430] ;  /* 0x000430002f247984 */ /* 0x000e620000000c00 */
[-C--:B------:R-:W-:Y:S01]  /*3be0*/  FFMA R53, R13, R19.reuse, R53 ;  /* 0x000000130d357223 */ /* 0x080fe20000000035 */
[----:B--2---:R-:W-:Y:S01]  /*3bf0*/  FFMA R13, R32, R20, R21 ;  /* 0x00000014200d7223 */ /* 0x004fe20000000015 */
[----:B------:R-:W-:Y:S01]  /*3c00*/  FFMA R28, R28, R19, R69 ;  /* 0x000000131c1c7223 */ /* 0x000fe20000000045 */
[----:B------:R-:W2:Y:S04]  /*3c10*/  LDS.128 R8, [R47+0x830] ;  /* 0x000830002f087984 */ /* 0x000ea80000000c00 */
[----:B------:R-:W3:Y:S04]  /*3c20*/  LDS R22, [R49+0x3c] ;  /* 0x00003c0031167984 */ /* 0x000ee80000000800 */
[----:B------:R-:W4:Y:S04]  /*3c30*/  LDS R21, [R49+0x87c] ;  /* 0x00087c0031157984 */ /* 0x000f280000000800 */
[----:B------:R-:W-:Y:S01]  /*3c40*/  LDS R69, [R49+0x48] ;  /* 0x0000480031457984 */ /* 0x000fe20000000800 */
[----:B0-----:R-:W-:Y:S01]  /*3c50*/  FFMA R13, R62, R33, R13 ;  /* 0x000000213e0d7223 */ /* 0x001fe2000000000d */
[-C--:B-1----:R-:W-:Y:S01]  /*3c60*/  FFMA R16, R20, R36.reuse, R16 ;  /* 0x0000002414107223 */ /* 0x082fe20000000010 */
[----:B------:R-:W-:-:S02]  /*3c70*/  FFMA R14, R24, R36, R18 ;  /* 0x00000024180e7223 */ /* 0x000fc40000000012 */
[-C--:B------:R-:W-:Y:S01]  /*3c80*/  FFMA R13, R60, R34.reuse, R13 ;  /* 0x000000223c0d7223 */ /* 0x080fe2000000000d */
[----:B------:R-:W-:Y:S01]  /*3c90*/  FFMA R34, R59, R34, R12 ;  /* 0x000000223b227223 */ /* 0x000fe2000000000c */
[-C--:B--2---:R-:W-:Y:S01]  /*3ca0*/  FFMA R17, R20, R8.reuse, R17 ;  /* 0x0000000814117223 */ /* 0x084fe20000000011 */
[-C--:B------:R-:W-:Y:S01]  /*3cb0*/  FFMA R27, R62, R37.reuse, R16 ;  /* 0x000000253e1b7223 */ /* 0x080fe20000000010 */
[----:B------:R-:W-:Y:S01]  /*3cc0*/  FFMA R14, R61, R37, R14 ;  /* 0x000000253d0e7223 */ /* 0x000fe2000000000e */
[----:B------:R-:W-:Y:S01]  /*3cd0*/  FFMA R58, R24, R8, R58 ;  /* 0x00000008183a7223 */ /* 0x000fe2000000003a */
[----:B------:R-:W-:Y:S01]  /*3ce0*/  FFMA R17, R62, R9, R17 ;  /* 0x000000093e117223 */ /* 0x000fe20000000011 */
[-C--:B------:R-:W-:Y:S01]  /*3cf0*/  FFMA R27, R60, R38.reuse, R27 ;  /* 0x000000263c1b7223 */ /* 0x080fe2000000001b */
[----:B------:R-:W-:Y:S01]  /*3d00*/  FFMA R38, R59, R38, R14 ;  /* 0x000000263b267223 */ /* 0x000fe2000000000e */
[----:B---3--:R-:W-:Y:S01]  /*3d10*/  FFMA R23, R22, R35, R13 ;  /* 0x0000002316177223 */ /* 0x008fe2000000000d */
[-C--:B------:R-:W-:Y:S01]  /*3d20*/  FFMA R30, R60, R10.reuse, R17 ;  /* 0x0000000a3c1e7223 */ /* 0x080fe20000000011 */
[----:B------:R-:W0:Y:S01]  /*3d30*/  LDS.128 R12, [R47+0xc30] ;  /* 0x000c30002f0c7984 */ /* 0x000e220000000c00 */
[----:B------:R-:W-:Y:S01]  /*3d40*/  FFMA R58, R61, R9, R58 ;  /* 0x000000093d3a7223 */ /* 0x000fe2000000003a */
[----:B----4-:R-:W-:Y:S01]  /*3d50*/  FFMA R35, R21, R35, R34 ;  /* 0x0000002315237223 */ /* 0x010fe20000000022 */
[C---:B------:R-:W-:Y:S01]  /*3d60*/  FFMA R30, R22.reuse, R11, R30 ;  /* 0x0000000b161e7223 */ /* 0x040fe2000000001e */
[----:B------:R-:W1:Y:S01]  /*3d70*/  LDS.128 R16, [R47+0x1030] ;  /* 0x001030002f107984 */ /* 0x000e620000000c00 */
[----:B------:R-:W-:Y:S01]  /*3d80*/  FFMA R58, R59, R10, R58 ;  /* 0x0000000a3b3a7223 */ /* 0x000fe2000000003a */
[-C--:B------:R-:W-:Y:S01]  /*3d90*/  FFMA R27, R22, R39.reuse, R27 ;  /* 0x00000027161b7223 */ /* 0x080fe2000000001b */
[----:B------:R-:W-:-:S02]  /*3da0*/  FFMA R31, R21, R39, R38 ;  /* 0x00000027151f7223 */ /* 0x000fc40000000026 */
[----:B------:R-:W-:Y:S01]  /*3db0*/  FFMA R58, R21, R11, R58 ;  /* 0x0000000b153a7223 */ /* 0x000fe2000000003a */
[----:B------:R-:W-:Y:S04]  /*3dc0*/  LDS.128 R36, [R47+0x440] ;  /* 0x000440002f247984 */ /* 0x000fe80000000c00 */
[----:B------:R-:W2:Y:S01]  /*3dd0*/  LDS.128 R8, [R47+0x1430] ;  /* 0x001430002f087984 */ /* 0x000ea20000000c00 */
[-C--:B0-----:R-:W-:Y:S01]  /*3de0*/  FFMA R33, R20, R12.reuse, R26 ;  /* 0x0000000c14217223 */ /* 0x081fe2000000001a */
[----:B------:R-:W-:Y:S01]  /*3df0*/  FFMA R12, R24, R12, R65 ;  /* 0x0000000c180c7223 */ /* 0x000fe20000000041 */
[-C--:B-1----:R-:W-:Y:S01]  /*3e00*/  FFMA R66, R20, R16.reuse, R66 ;  /* 0x0000001014427223 */ /* 0x082fe20000000042 */
        /* <DEDUP_REMOVED lines=13> */
[----:B------:R-:W0:Y:S01]  /*3ee0*/  LDS.128 R12, [R47+0x1c30] ;  /* 0x001c30002f0c7984 */ /* 0x000e220000000c00 */
[-C--:B--2---:R-:W-:Y:S01]  /*3ef0*/  FFMA R63, R20, R8.reuse, R63 ;  /* 0x00000008143f7223 */ /* 0x084fe2000000003f */
[----:B------:R-:W-:-:S02]  /*3f00*/  FFMA R64, R24, R8, R64 ;  /* 0x0000000818407223 */ /* 0x000fc40000000040 */
[----:B------:R-:W1:Y:S01]  /*3f10*/  LDS.128 R16, [R47+0x1830] ;  /* 0x001830002f107984 */ /* 0x000e620000000c00 */
[-C--:B------:R-:W-:Y:S01]  /*3f20*/  FFMA R63, R62, R9.reuse, R63 ;  /* 0x000000093e3f7223 */ /* 0x080fe2000000003f */
[----:B------:R-:W-:Y:S02]  /*3f30*/  FFMA R64, R61, R9, R64 ;  /* 0x000000093d407223 */ /* 0x000fe40000000040 */
[----:B------:R-:W-:Y:S01]  /*3f40*/  LDS R67, [R49+0x44] ;  /* 0x0000440031437984 */ /* 0x000fe20000000800 */
[-C--:B------:R-:W-:Y:S01]  /*3f50*/  FFMA R63, R60, R10.reuse, R63 ;  /* 0x0000000a3c3f7223 */ /* 0x080fe2000000003f */
[----:B------:R-:W-:Y:S02]  /*3f60*/  FFMA R64, R59, R10, R64 ;  /* 0x0000000a3b407223 */ /* 0x000fe40000000040 */
[----:B------:R-:W-:Y:S01]  /*3f70*/  LDS R66, [R49+0x884] ;  /* 0x0008840031427984 */ /* 0x000fe20000000800 */
[-C--:B------:R-:W-:Y:S01]  /*3f80*/  FFMA R63, R22, R11.reuse, R63 ;  /* 0x0000000b163f7223 */ /* 0x080fe2000000003f */
[----:B------:R-:W-:Y:S01]  /*3f90*/  FFMA R64, R21, R11, R64 ;  /* 0x0000000b15407223 */ /* 0x000fe20000000040 */
[-C--:B0-----:R-:W-:Y:S01]  /*3fa0*/  FFMA R9, R20, R12.reuse, R28 ;  /* 0x0000000c14097223 */ /* 0x081fe2000000001c */
[----:B------:R-:W-:-:S02]  /*3fb0*/  FFMA R12, R24, R12, R53 ;  /* 0x0000000c180c7223 */ /* 0x000fc40000000035 */
[----:B------:R-:W-:Y:S01]  /*3fc0*/  LDS R53, [R49+0x888] ;  /* 0x0008880031357984 */ /* 0x000fe20000000800 */
        /* <DEDUP_REMOVED lines=43> */
[----:B-1----:R-:W-:Y:S01]  /*4280*/  FFMA R13, R59, R28, R34 ;  /* 0x0000001c3b0d7223 */ /* 0x002fe20000000022 */
[-C--:B------:R-:W-:Y:S01]  /*4290*/  FFMA R9, R69, R14.reuse, R12 ;  /* 0x0000000e45097223 */ /* 0x080fe2000000000c */
[----:B------:R-:W-:Y:S01]  /*42a0*/  FFMA R14, R53, R14, R20 ;  /* 0x0000000e350e7223 */ /* 0x000fe20000000014 */
[----:B------:R-:W-:Y:S01]  /*42b0*/  FFMA R32, R60, R28, R32 ;  /* 0x0000001c3c207223 */ /* 0x000fe20000000020 */
[-C--:B------:R-:W-:Y:S01]  /*42c0*/  FFMA R12, R66, R29.reuse, R13 ;  /* 0x0000001d420c7223 */ /* 0x080fe2000000000d */
[----:B------:R-:W-:Y:S02]  /*42d0*/  LDS R28, [R49+0x50] ;  /* 0x00005000311c7984 */ /* 0x000fe40000000800 */
[----:B------:R-:W-:-:S02]  /*42e0*/  FFMA R32, R67, R29, R32 ;  /* 0x0000001d43207223 */ /* 0x000fc40000000020 */
[----:B------:R-:W-:Y:S02]  /*42f0*/  LDS R29, [R49+0x890] ;  /* 0x00089000311d7984 */ /* 0x000fe40000000800 */
[-C--:B------:R-:W-:Y:S01]  /*4300*/  FFMA R58, R69, R30.reuse, R32 ;  /* 0x0000001e453a7223 */ /* 0x080fe20000000020 */
[----:B------:R-:W-:Y:S01]  /*4310*/  FFMA R30, R53, R30, R12 ;  /* 0x0000001e351e7223 */ /* 0x000fe2000000000c */
[----:B------:R-:W-:Y:S01]  /*4320*/  LDS.128 R32, [R47+0x50] ;  /* 0x000050002f207984 */ /* 0x000fe20000000c00 */
[-C--:B0-----:R-:W-:Y:S01]  /*4330*/  FFMA R20, R60, R24.reuse, R63 ;  /* 0x000000183c147223 */ /* 0x081fe2000000003f */
[----:B------:R-:W-:Y:S02]  /*4340*/  FFMA R13, R59, R24, R64 ;  /* 0x000000183b0d7223 */ /* 0x000fe40000000040 */
[----:B------:R-:W0:Y:S01]  /*4350*/  LDS R63, [R49+0x88c] ;  /* 0x00088c00313f7984 */ /* 0x000e220000000800 */
[-C--:B------:R-:W-:Y:S01]  /*4360*/  FFMA R64, R67, R25.reuse, R20 ;  /* 0x0000001943407223 */ /* 0x080fe20000000014 */
[----:B------:R-:W-:-:S02]  /*4370*/  FFMA R12, R66, R25, R13 ;  /* 0x00000019420c7223 */ /* 0x000fc4000000000d */
[----:B------:R-:W1:Y:S01]  /*4380*/  LDS.128 R20, [R47+0x1840] ;  /* 0x001840002f147984 */ /* 0x000e620000000c00 */
[-C--:B------:R-:W-:Y:S01]  /*4390*/  FFMA R64, R69, R26.reuse, R64 ;  /* 0x0000001a45407223 */ /* 0x080fe20000000040 */
[----:B------:R-:W-:Y:S02]  /*43a0*/  FFMA R26, R53, R26, R12 ;  /* 0x0000001a351a7223 */ /* 0x000fe4000000000c */
[----:B------:R-:W2:Y:S01]  /*43b0*/  LDS R13, [R49+0x4c] ;  /* 0x00004c00310d7984 */ /* 0x000ea20000000800 */
[C---:B0-----:R-:W-:Y:S01]  /*43c0*/  FFMA R10, R63.reuse, R11, R10 ;  /* 0x0000000b3f0a7223 */ /* 0x041fe2000000000a */
[----:B------:R-:W-:Y:S01]  /*43d0*/  FFMA R25, R63, R15, R14 ;  /* 0x0000000f3f197223 */ /* 0x000fe2000000000e */
[-C--:B-1----:R-:W-:Y:S01]  /*43e0*/  FFMA R12, R60, R20.reuse, R61 ;  /* 0x000000143c0c7223 */ /* 0x082fe2000000003d */
[----:B------:R-:W-:-:S03]  /*43f0*/  FFMA R65, R59, R20, R65 ;  /* 0x000000143b417223 */ /* 0x000fc60000000041 */
[-C--:B------:R-:W-:Y:S01]  /*4400*/  FFMA R12, R67, R21.reuse, R12 ;  /* 0x00000015430c7223 */ /* 0x080fe2000000000c */
[----:B------:R-:W-:Y:S01]  /*4410*/  FFMA R20, R66, R21, R65 ;  /* 0x0000001542147223 */ /* 0x000fe20000000041 */
[----:B------:R-:W-:Y:S01]  /*4420*/  FFMA R21, R63, R27, R26 ;  /* 0x0000001b3f157223 */ /* 0x000fe2000000001a */
[----:B--2---:R-:W-:Y:S01]  /*4430*/  FFMA R8, R13, R11, R8 ;  /* 0x0000000b0d087223 */ /* 0x004fe20000000008 */
[-C--:B------:R-:W-:Y:S01]  /*4440*/  FFMA R65, R69, R22.reuse, R12 ;  /* 0x0000001645417223 */ /* 0x080fe2000000000c */
[----:B------:R-:W-:Y:S01]  /*4450*/  FFMA R61, R53, R22, R20 ;  /* 0x00000016353d7223 */ /* 0x000fe20000000014 */
[-C--:B------:R-:W-:Y:S01]  /*4460*/  FFMA R12, R13, R19.reuse, R16 ;  /* 0x000000130d0c7223 */ /* 0x080fe20000000010 */
[----:B------:R-:W-:Y:S01]  /*4470*/  FFMA R22, R63, R19, R18 ;  /* 0x000000133f167223 */ /* 0x000fe20000000012 */
[C---:B------:R-:W-:Y:S01]  /*4480*/  FFMA R20, R13.reuse, R27, R64 ;  /* 0x0000001b0d147223 */ /* 0x040fe20000000040 */
[----:B------:R-:W0:Y:S01]  /*4490*/  LDS.128 R16, [R47+0x1c40] ;  /* 0x001c40002f107984 */ /* 0x000e220000000c00 */
[C---:B------:R-:W-:Y:S01]  /*44a0*/  FFMA R24, R13.reuse, R15, R9 ;  /* 0x0000000f0d187223 */ /* 0x040fe20000000009 */
[----:B------:R-:W-:Y:S01]  /*44b0*/  FFMA R27, R13, R23, R65 ;  /* 0x000000170d1b7223 */ /* 0x000fe20000000041 */
[----:B------:R-:W-:Y:S01]  /*44c0*/  FFMA R9, R32, R29, R22 ;  /* 0x0000001d20097223 */ /* 0x000fe20000000016 */
[----:B------:R-:W1:Y:S04]  /*44d0*/  LDS R64, [R49+0x894] ;  /* 0x0008940031407984 */ /* 0x000e680000000800 */
[----:B------:R-:W2:Y:S04]  /*44e0*/  LDS R65, [R49+0x54] ;  /* 0x0000540031417984 */ /* 0x000ea80000000800 */
[----:B------:R-:W-:Y:S01]  /*44f0*/  LDS R26, [R49+0x89c] ;  /* 0x00089c00311a7984 */ /* 0x000fe20000000800 */
[-C--:B0-----:R-:W-:Y:S01]  /*4500*/  FFMA R62, R60, R16.reuse, R62 ;  /* 0x000000103c3e7223 */ /* 0x081fe2000000003e */
[----:B------:R-:W-:Y:S01]  /*4510*/  FFMA R59, R59, R16, R68 ;  /* 0x000000103b3b7223 */ /* 0x000fe20000000044 */
[----:B------:R-:W-:Y:S01]  /*4520*/  FFMA R68, R63, R31, R30 ;  /* 0x0000001f3f447223 */ /* 0x000fe2000000001e */
[----:B------:R-:W-:Y:S01]  /*4530*/  FFMA R16, R13, R39, R36 ;  /* 0x000000270d107223 */ /* 0x000fe20000000024 */
[-C--:B------:R-:W-:Y:S01]  /*4540*/  FFMA R62, R67, R17.reuse, R62 ;  /* 0x00000011433e7223 */ /* 0x080fe2000000003e */
[----:B------:R-:W-:Y:S01]  /*4550*/  FFMA R66, R66, R17, R59 ;  /* 0x0000001142427223 */ /* 0x000fe2000000003b */
[----:B------:R-:W-:Y:S01]  /*4560*/  FFMA R17, R63, R39, R38 ;  /* 0x000000273f117223 */ /* 0x000fe20000000026 */
[----:B------:R-:W-:Y:S01]  /*4570*/  FFMA R67, R13, R31, R58 ;  /* 0x0000001f0d437223 */ /* 0x000fe2000000003a */
[-C--:B------:R-:W-:Y:S01]  /*4580*/  FFMA R62, R69, R18.reuse, R62 ;  /* 0x00000012453e7223 */ /* 0x080fe2000000003e */
[----:B------:R-:W-:Y:S01]  /*4590*/  FFMA R18, R53, R18, R66 ;  /* 0x0000001235127223 */ /* 0x000fe20000000042 */
[----:B------:R-:W-:Y:S01]  /*45a0*/  FFMA R66, R63, R23, R61 ;  /* 0x000000173f427223 */ /* 0x000fe2000000003d */
[----:B------:R-:W0:Y:S01]  /*45b0*/  LDS R30, [R49+0x898] ;  /* 0x00089800311e7984 */ /* 0x000e220000000800 */
[-C--:B------:R-:W-:Y:S01]  /*45c0*/  FFMA R62, R13, R19.reuse, R62 ;  /* 0x000000130d3e7223 */ /* 0x080fe2000000003e */
[----:B------:R-:W-:Y:S01]  /*45d0*/  FFMA R63, R63, R19, R18 ;  /* 0x000000133f3f7223 */ /* 0x000fe20000000012 */
[----:B------:R-:W-:Y:S01]  /*45e0*/  FFMA R18, R32, R28, R12 ;  /* 0x0000001c20127223 */ /* 0x000fe2000000000c */
[----:B------:R-:W3:Y:S01]  /*45f0*/  LDS.128 R36, [R47+0x450] ;  /* 0x000450002f247984 */ /* 0x000ee20000000c00 */
[----:B-1----:R-:W-:-:S02]  /*4600*/  FFMA R9, R64, R33, R9 ;  /* 0x0000002140097223 */ /* 0x002fc40000000009 */
[----:B--2---:R-:W-:Y:S01]  /*4610*/  FFMA R18, R65, R33, R18 ;  /* 0x0000002141127223 */ /* 0x004fe20000000012 */
[----:B------:R-:W1:Y:S04]  /*4620*/  LDS.128 R12, [R47+0x850] ;  /* 0x000850002f0c7984 */ /* 0x000e680000000c00 */
[----:B------:R-:W2:Y:S04]  /*4630*/  LDS R31, [R49+0x58] ;  /* 0x00005800311f7984 */ /* 0x000ea80000000800 */
[----:B------:R-:W4:Y:S01]  /*4640*/  LDS R32, [R49+0x5c] ;  /* 0x00005c0031207984 */ /* 0x000f220000000800 */
[----:B0-----:R-:W-:Y:S01]  /*4650*/  FFMA R59, R30, R34, R9 ;  /* 0x000000221e3b7223 */ /* 0x001fe20000000009 */
[-C--:B---3--:R-:W-:Y:S01]  /*4660*/  FFMA R16, R28, R36.reuse, R16 ;  /* 0x000000241c107223 */ /* 0x088fe20000000010 */
[----:B------:R-:W-:-:S02]  /*4670*/  FFMA R17, R29, R36, R17 ;  /* 0x000000241d117223 */ /* 0x000fc40000000011 */
[----:B------:R-:W-:Y:S01]  /*4680*/  FFMA R59, R26, R35, R59 ;  /* 0x000000231a3b7223 */ /* 0x000fe2000000003b */
[-C--:B-1----:R-:W-:Y:S01]  /*4690*/  FFMA R8, R28, R12.reuse, R8 ;  /* 0x0000000c1c087223 */ /* 0x082fe20000000008 */
[----:B------:R-:W-:Y:S01]  /*46a0*/  FFMA R11, R29, R12, R10 ;  /* 0x0000000c1d0b7223 */ /* 0x000fe2000000000a */
[CC--:B------:R-:W-:Y:S01]  /*46b0*/  FFMA R16, R65.reuse, R37.reuse, R16 ;  /* 0x0000002541107223 */ /* 0x0c0fe20000000010 */
[C---:B------:R-:W-:Y:S01]  /*46c0*/  FFMA R37, R64.reuse, R37, R17 ;  /* 0x0000002540257223 */ /* 0x040fe20000000011 */
[-C--:B------:R-:W-:Y:S01]  /*46d0*/  FFMA R9, R65, R13.reuse, R8 ;  /* 0x0000000d41097223 */ /* 0x080fe20000000008 */
[----:B------:R-:W-:Y:S01]  /*46e0*/  FFMA R11, R64, R13, R11 ;  /* 0x0000000d400b7223 */ /* 0x000fe2000000000b */
[C---:B--2---:R-:W-:Y:S01]  /*46f0*/  FFMA R53, R31.reuse, R34, R18 ;  /* 0x000000221f357223 */ /* 0x044fe20000000012 */
[C---:B------:R-:W-:Y:S01]  /*4700*/  FFMA R13, R31.reuse, R38, R16 ;  /* 0x000000261f0d7223 */ /* 0x040fe20000000010 */
[-C--:B------:R-:W-:Y:S01]  /*4710*/  FFMA R12, R31, R14.reuse, R9 ;  /* 0x0000000e1f0c7223 */ /* 0x080fe20000000009 */
[C---:B------:R-:W-:Y:S01]  /*4720*/  FFMA R61, R30.reuse, R14, R11 ;  /* 0x0000000e1e3d7223 */ /* 0x040fe2000000000b */
[----:B------:R-:W0:Y:S01]  /*4730*/  LDS.128 R16, [R47+0x1050] ;  /* 0x001050002f107984 */ /* 0x000e220000000c00 */
[----:B------:R-:W-:Y:S01]  /*4740*/  FFMA R60, R30, R38, R37 ;  /* 0x000000261e3c7223 */ /* 0x000fe20000000025 */
[----:B----4-:R-:W-:Y:S01]  /*4750*/  FFMA R58, R32, R39, R13 ;  /* 0x00000027203a7223 */ /* 0x010fe2000000000d */
[C---:B------:R-:W-:Y:S01]  /*4760*/  FFMA R61, R26.reuse, R15, R61 ;  /* 0x0000000f1a3d7223 */ /* 0x040fe2000000003d */
[----:B------:R-:W1:Y:S01]  /*4770*/  LDS.128 R8, [R47+0xc50] ;  /* 0x000c50002f087984 */ /* 0x000e620000000c00 */
[----:B------:R-:W-:Y:S01]  /*4780*/  FFMA R60, R26, R39, R60 ;  /* 0x000000271a3c7223 */ /* 0x000fe2000000003c */
[C---:B------:R-:W-:Y:S01]  /*4790*/  FFMA R39, R32.reuse, R15, R12 ;  /* 0x0000000f20277223 */ /* 0x040fe2000000000c */
[----:B------:R-:W-:Y:S01]  /*47a0*/  FFMA R53, R32, R35, R53 ;  /* 0x0000002320357223 */ /* 0x000fe20000000035 */
[----:B------:R-:W2:Y:S01]  /*47b0*/  LDS.128 R12, [R47+0x1450] ;  /* 0x001450002f0c7984 */ /* 0x000ea20000000c00 */
[C---:B0-----:R-:W-:Y:S01]  /*47c0*/  FFMA R68, R29.reuse, R16, R68 ;  /* 0x000000101d447223 */ /* 0x041fe20000000044 */
[CC--:B-1----:R-:W-:Y:S01]  /*47d0*/  FFMA R24, R28.reuse, R8.reuse, R24 ;  /* 0x000000081c187223 */ /* 0x0c2fe20000000018 */
[----:B------:R-:W-:Y:S01]  /*47e0*/  FFMA R25, R29, R8, R25 ;  /* 0x000000081d197223 */ /* 0x000fe20000000019 */
[----:B------:R-:W-:-:S02]  /*47f0*/  FFMA R8, R28, R16, R67 ;  /* 0x000000101c087223 */ /* 0x000fc40000000043 */
[CC--:B------:R-:W-:Y:S01]  /*4800*/  FFMA R24, R65.reuse, R9.reuse, R24 ;  /* 0x0000000941187223 */ /* 0x0c0fe20000000018 */
[----:B------:R-:W-:Y:S01]  /*4810*/  FFMA R25, R64, R9, R25 ;  /* 0x0000000940197223 */ /* 0x000fe20000000019 */
[-C--:B------:R-:W-:Y:S01]  /*4820*/  FFMA R23, R65, R17.reuse, R8 ;  /* 0x0000001141177223 */ /* 0x080fe20000000008 */
[----:B--2---:R-:W-:Y:S01]  /*4830*/  FFMA R8, R28, R12, R20 ;  /* 0x0000000c1c087223 */ /* 0x004fe20000000014 */
[CC--:B------:R-:W-:Y:S01]  /*4840*/  FFMA R9, R31.reuse, R10.reuse, R24 ;  /* 0x0000000a1f097223 */ /* 0x0c0fe20000000018 */
[----:B------:R-:W-:Y:S01]  /*4850*/  FFMA R25, R30, R10, R25 ;  /* 0x0000000a1e197223 */ /* 0x000fe20000000019 */
[----:B------:R-:W-:Y:S01]  /*4860*/  FFMA R24, R31, R18, R23 ;  /* 0x000000121f187223 */ /* 0x000fe20000000017 */
[----:B------:R-:W-:Y:S01]  /*4870*/  FFMA R17, R64, R17, R68 ;  /* 0x0000001140117223 */ /* 0x000fe20000000044 */
[----:B------:R-:W-:Y:S01]  /*4880*/  FFMA R36, R32, R11, R9 ;  /* 0x0000000b20247223 */ /* 0x000fe20000000009 */
[----:B------:R-:W-:Y:S01]  /*4890*/  FFMA R9, R29, R12, R21 ;  /* 0x0000000c1d097223 */ /* 0x000fe20000000015 */
[----:B------:R-:W-:Y:S01]  /*48a0*/  FFMA R12, R65, R13, R8 ;  /* 0x0000000d410c7223 */ /* 0x000fe20000000008 */
[----:B------:R-:W0:Y:S01]  /*48b0*/  LDS.128 R20, [R47+0x1850] ;  /* 0x001850002f147984 */ /* 0x000e220000000c00 */
[----:B------:R-:W-:Y:S01]  /*48c0*/  FFMA R38, R26, R11, R25 ;  /* 0x0000000b1a267223 */ /* 0x000fe20000000019 */
[----:B------:R-:W-:Y:S01]  /*48d0*/  FFMA R13, R64, R13, R9 ;  /* 0x0000000d400d7223 */ /* 0x000fe20000000009 */
[----:B------:R-:W-:Y:S01]  /*48e0*/  FFMA R17, R30, R18, R17 ;  /* 0x000000121e117223 */ /* 0x000fe20000000011 */
[----:B------:R-:W1:Y:S01]  /*48f0*/  LDS.128 R8, [R47+0x1c50] ;  /* 0x001c50002f087984 */ /* 0x000e620000000c00 */
[-C--:B------:R-:W-:Y:S01]  /*4900*/  FFMA R24, R32, R19.reuse, R24 ;  /* 0x0000001320187223 */ /* 0x080fe20000000018 */
[-C--:B------:R-:W-:Y:S01]  /*4910*/  FFMA R13, R30, R14.reuse, R13 ;  /* 0x0000000e1e0d7223 */ /* 0x080fe2000000000d */
[----:B------:R-:W-:Y:S01]  /*4920*/  FFMA R25, R26, R19, R17 ;  /* 0x000000131a197223 */ /* 0x000fe20000000011 */
[----:B------:R-:W-:-:S02]  /*4930*/  FFMA R17, R31, R14, R12 ;  /* 0x0000000e1f117223 */ /* 0x000fc4000000000c */
[-C--:B------:R-:W-:Y:S01]  /*4940*/  FFMA R34, R26, R15.reuse, R13 ;  /* 0x0000000f1a227223 */ /* 0x080fe2000000000d */
[-C--:B0-----:R-:W-:Y:S01]  /*4950*/  FFMA R19, R29, R20.reuse, R66 ;  /* 0x000000141d137223 */ /* 0x081fe20000000042 */
[----:B------:R-:W-:Y:S01]  /*4960*/  FFMA R12, R28, R20, R27 ;  /* 0x000000141c0c7223 */ /* 0x000fe2000000001b */
[----:B------:R-:W-:Y:S02]  /*4970*/  FFMA R27, R32, R15, R17 ;  /* 0x0000000f201b7223 */ /* 0x000fe40000000011 */
[-C--:B------:R-:W-:Y:S01]  /*4980*/  FFMA R19, R64, R21.reuse, R19 ;  /* 0x0000001540137223 */ /* 0x080fe20000000013 */
[-C--:B-1----:R-:W-:Y:S01]  /*4990*/  FFMA R62, R28, R8.reuse, R62 ;  /* 0x000000081c3e7223 */ /* 0x082fe2000000003e */
[----:B------:R-:W-:Y:S01]  /*49a0*/  FFMA R12, R65, R21, R12 ;  /* 0x00000015410c7223 */ /* 0x000fe2000000000c */
[----:B------:R-:W-:Y:S01]  /*49b0*/  FFMA R63, R29, R8, R63 ;  /* 0x000000081d3f7223 */ /* 0x000fe2000000003f */
[-C--:B------:R-:W-:Y:S01]  /*49c0*/  FFMA R37, R30, R22.reuse, R19 ;  /* 0x000000161e257223 */ /* 0x080fe20000000013 */
[-C--:B------:R-:W-:Y:S01]  /*49d0*/  FFMA R62, R65, R9.reuse, R62 ;  /* 0x00000009413e7223 */ /* 0x080fe2000000003e */
[C---:B------:R-:W-:Y:S01]  /*49e0*/  FFMA R35, R31.reuse, R22, R12 ;  /* 0x000000161f237223 */ /* 0x040fe2000000000c */
[----:B------:R-:W-:Y:S01]  /*49f0*/  FFMA R33, R64, R9, R63 ;  /* 0x0000000940217223 */ /* 0x000fe2000000003f */
[----:B------:R-:W-:Y:S01]  /*4a00*/  LDS R29, [R49+0x60] ;  /* 0x00006000311d7984 */ /* 0x000fe20000000800 */
[-C--:B------:R-:W-:Y:S01]  /*4a10*/  FFMA R62, R31, R10.reuse, R62 ;  /* 0x0000000a1f3e7223 */ /* 0x080fe2000000003e */
[-C--:B------:R-:W-:Y:S01]  /*4a20*/  FFMA R35, R32, R23.reuse, R35 ;  /* 0x0000001720237223 */ /* 0x080fe20000000023 */
[----:B------:R-:W-:Y:S01]  /*4a30*/  FFMA R33, R30, R10, R33 ;  /* 0x0000000a1e217223 */ /* 0x000fe20000000021 */
[----:B------:R-:W0:Y:S01]  /*4a40*/  LDS.128 R16, [R47+0x60] ;  /* 0x000060002f107984 */ /* 0x000e220000000c00 */
[----:B------:R-:W-:Y:S01]  /*4a50*/  FFMA R37, R26, R23, R37 ;  /* 0x000000171a257223 */ /* 0x000fe20000000025 */
[-C--:B------:R-:W-:Y:S01]  /*4a60*/  FFMA R32, R32, R11.reuse, R62 ;  /* 0x0000000b20207223 */ /* 0x080fe2000000003e */
[----:B------:R-:W-:Y:S01]  /*4a70*/  FFMA R33, R26, R11, R33 ;  /* 0x0000000b1a217223 */ /* 0x000fe20000000021 */
[----:B------:R-:W1:Y:S04]  /*4a80*/  LDS R28, [R49+0x8a0] ;  /* 0x0008a000311c7984 */ /* 0x000e680000000800 */
[----:B------:R-:W2:Y:S04]  /*4a90*/  LDS R31, [R49+0x64] ;  /* 0x00006400311f7984 */ /* 0x000ea80000000800 */
[----:B------:R-:W3:Y:S04]  /*4aa0*/  LDS.128 R12, [R47+0x460] ;  /* 0x000460002f0c7984 */ /* 0x000ee80000000c00 */
[----:B------:R-:W4:Y:S04]  /*4ab0*/  LDS R30, [R49+0x8a4] ;  /* 0x0008a400311e7984 */ /* 0x000f280000000800 */
[----:B------:R-:W5:Y:S01]  /*4ac0*/  LDS.128 R20, [R47+0x860] ;  /* 0x000860002f147984 */ /* 0x000f620000000c00 */
[----:B0-----:R-:W-:-:S03]  /*4ad0*/  FFMA R8, R16, R29, R53 ;  /* 0x0000001d10087223 */ /* 0x001fc60000000035 */
[----:B------:R-:W-:Y:S01]  /*4ae0*/  LDS R53, [R49+0x6c] ;  /* 0x00006c0031357984 */ /* 0x000fe20000000800 */
[----:B-1----:R-:W-:Y:S01]  /*4af0*/  FFMA R59, R16, R28, R59 ;  /* 0x0000001c103b7223 */ /* 0x002fe2000000003b */
[-C--:B--2---:R-:W-:Y:S01]  /*4b00*/  FFMA R16, R31, R17.reuse, R8 ;  /* 0x000000111f107223 */ /* 0x084fe20000000008 */
[-C--:B---3--:R-:W-:Y:S01]  /*4b10*/  FFMA R58, R29, R12.reuse, R58 ;  /* 0x0000000c1d3a7223 */ /* 0x088fe2000000003a */
[----:B------:R-:W-:Y:S02]  /*4b20*/  FFMA R9, R28, R12, R60 ;  /* 0x0000000c1c097223 */ /* 0x000fe4000000003c */
[----:B------:R-:W0:Y:S01]  /*4b30*/  LDS R60, [R49+0x68] ;  /* 0x00006800313c7984 */ /* 0x000e220000000800 */
[C---:B----4-:R-:W-:Y:S01]  /*4b40*/  FFMA R17, R30.reuse, R17, R59 ;  /* 0x000000111e117223 */ /* 0x050fe2000000003b */
[-C--:B------:R-:W-:Y:S01]  /*4b50*/  FFMA R63, R31, R13.reuse, R58 ;  /* 0x0000000d1f3f7223 */ /* 0x080fe2000000003a */
[----:B------:R-:W-:Y:S01]  /*4b60*/  FFMA R13, R30, R13, R9 ;  /* 0x0000000d1e0d7223 */ /* 0x000fe20000000009 */
[----:B------:R-:W1:Y:S01]  /*4b70*/  LDS R59, [R49+0x8a8] ;  /* 0x0008a800313b7984 */ /* 0x000e620000000800 */
[-C--:B-----5:R-:W-:Y:S01]  /*4b80*/  FFMA R8, R29, R20.reuse, R39 ;  /* 0x000000141d087223 */ /* 0x0a0fe20000000027 */
[----:B------:R-:W-:-:S02]  /*4b90*/  FFMA R61, R28, R20, R61 ;  /* 0x000000141c3d7223 */ /* 0x000fc4000000003d */
[----:B------:R-:W2:Y:S01]  /*4ba0*/  LDS R58, [R49+0x8ac] ;  /* 0x0008ac00313a7984 */ /* 0x000ea20000000800 */
[-C--:B------:R-:W-:Y:S01]  /*4bb0*/  FFMA R39, R31, R21.reuse, R8 ;  /* 0x000000151f277223 */ /* 0x080fe20000000008 */
[----:B------:R-:W-:Y:S02]  /*4bc0*/  FFMA R21, R30, R21, R61 ;  /* 0x000000151e157223 */ /* 0x000fe4000000003d */
[----:B------:R-:W3:Y:S01]  /*4bd0*/  LDS.128 R8, [R47+0xc60] ;  /* 0x000c60002f087984 */ /* 0x000ee20000000c00 */
[C---:B0-----:R-:W-:Y:S01]  /*4be0*/  FFMA R12, R60.reuse, R22, R39 ;  /* 0x000000163c0c7223 */ /* 0x041fe20000000027 */
[C---:B------:R-:W-:Y:S01]  /*4bf0*/  FFMA R62, R60.reuse, R14, R63 ;  /* 0x0000000e3c3e7223 */ /* 0x040fe2000000003f */
[-C--:B------:R-:W-:Y:S01]  /*4c00*/  FFMA R16, R60, R18.reuse, R16 ;  /* 0x000000123c107223 */ /* 0x080fe20000000010 */
[----:B------:R-:W-:Y:S01]  /*4c10*/  LDS R39, [R49+0x74] ;  /* 0x0000740031277984 */ /* 0x000fe20000000800 */
[C---:B-1----:R-:W-:Y:S01]  /*4c20*/  FFMA R17, R59.reuse, R18, R17 ;  /* 0x000000123b117223 */ /* 0x042fe20000000011 */
[----:B------:R-:W-:Y:S01]  /*4c30*/  FFMA R13, R59, R14, R13 ;  /* 0x0000000e3b0d7223 */ /* 0x000fe2000000000d */
[C---:B------:R-:W-:Y:S01]  /*4c40*/  FFMA R62, R53.reuse, R15, R62 ;  /* 0x0000000f353e7223 */ /* 0x040fe2000000003e */
[C---:B------:R-:W-:Y:S01]  /*4c50*/  FFMA R65, R53.reuse, R23, R12 ;  /* 0x0000001735417223 */ /* 0x040fe2000000000c */
[C---:B--2---:R-:W-:Y:S01]  /*4c60*/  FFMA R67, R58.reuse, R19, R17 ;  /* 0x000000133a437223 */ /* 0x044fe20000000011 */
[----:B------:R-:W-:Y:S01]  /*4c70*/  FFMA R68, R58, R15, R13 ;  /* 0x0000000f3a447223 */ /* 0x000fe2000000000d */
[----:B------:R-:W-:Y:S01]  /*4c80*/  FFMA R61, R53, R19, R16 ;  /* 0x00000013353d7223 */ /* 0x000fe20000000010 */
[----:B------:R-:W0:Y:S01]  /*4c90*/  LDS.128 R12, [R47+0x1060] ;  /* 0x001060002f0c7984 */ /* 0x000e220000000c00 */
[----:B---3--:R-:W-:Y:S01]  /*4ca0*/  FFMA R17, R28, R8, R38 ;  /* 0x000000081c117223 */ /* 0x008fe20000000026 */
[----:B------:R-:W-:Y:S01]  /*4cb0*/  FFMA R21, R59, R22, R21 ;  /* 0x000000163b157223 */ /* 0x000fe20000000015 */
[----:B------:R-:W-:Y:S01]  /*4cc0*/  FFMA R36, R29, R8, R36 ;  /* 0x000000081d247223 */ /* 0x000fe20000000024 */
[----:B------:R-:W-:Y:S01]  /*4cd0*/  LDS R38, [R49+0x8b4] ;  /* 0x0008b40031267984 */ /* 0x000fe20000000800 */
[----:B------:R-:W-:Y:S01]  /*4ce0*/  FFMA R20, R30, R9, R17 ;  /* 0x000000091e147223 */ /* 0x000fe20000000011 */
[----:B------:R-:W-:Y:S01]  /*4cf0*/  FFMA R66, R58, R23, R21 ;  /* 0x000000173a427223 */ /* 0x000fe20000000015 */
[----:B------:R-:W-:Y:S01]  /*4d00*/  FFMA R21, R31, R9, R36 ;  /* 0x000000091f157223 */ /* 0x000fe20000000024 */
[----:B------:R-:W1:Y:S01]  /*4d10*/  LDS.128 R16, [R47+0x1460] ;  /* 0x001460002f107984 */ /* 0x000e620000000c00 */
[----:B------:R-:W-:-:S02]  /*4d20*/  FFMA R69, R59, R10, R20 ;  /* 0x0000000a3b457223 */ /* 0x000fc40000000014 */
[----:B------:R-:W-:Y:S01]  /*4d30*/  FFMA R8, R60, R10, R21 ;  /* 0x0000000a3c087223 */ /* 0x000fe20000000015 */
[----:B------:R-:W-:Y:S01]  /*4d40*/  LDS R36, [R49+0x8b8] ;  /* 0x0008b80031247984 */ /* 0x000fe20000000800 */
[----:B------:R-:W-:-:S03]  /*4d50*/  FFMA R69, R58, R11, R69 ;  /* 0x0000000b3a457223 */ /* 0x000fc60000000045 */
[----:B------:R-:W2:Y:S01]  /*4d60*/  LDS.128 R20, [R47+0x1860] ;  /* 0x001860002f147984 */ /* 0x000ea20000000c00 */
        /* <DEDUP_REMOVED lines=8> */
[----:B------:R-:W-:Y:S01]  /*4df0*/  FFMA R14, R59, R14, R10 ;  /* 0x0000000e3b0e7223 */ /* 0x000fe2000000000a */
[-C--:B------:R-:W-:Y:S01]  /*4e00*/  FFMA R13, R30, R17.reuse, R13 ;  /* 0x000000111e0d7223 */ /* 0x080fe2000000000d */
[----:B------:R-:W-:Y:S01]  /*4e10*/  FFMA R63, R31, R17, R12 ;  /* 0x000000111f3f7223 */ /* 0x000fe2000000000c */
[-C--:B--2---:R-:W-:Y:S01]  /*4e20*/  FFMA R10, R29, R20.reuse, R35 ;  /* 0x000000141d0a7223 */ /* 0x084fe20000000023 */
[----:B------:R-:W-:Y:S01]  /*4e30*/  FFMA R37, R28, R20, R37 ;  /* 0x000000141c257223 */ /* 0x000fe20000000025 */
[-C--:B------:R-:W-:Y:S01]  /*4e40*/  FFMA R64, R59, R18.reuse, R13 ;  /* 0x000000123b407223 */ /* 0x080fe2000000000d */
[----:B------:R-:W-:Y:S01]  /*4e50*/  FFMA R63, R60, R18, R63 ;  /* 0x000000123c3f7223 */ /* 0x000fe2000000003f */
[-C--:B------:R-:W-:Y:S01]  /*4e60*/  FFMA R13, R31, R21.reuse, R10 ;  /* 0x000000151f0d7223 */ /* 0x080fe2000000000a */
[----:B------:R-:W-:Y:S01]  /*4e70*/  FFMA R10, R30, R21, R37 ;  /* 0x000000151e0a7223 */ /* 0x000fe20000000025 */
[----:B------:R-:W-:Y:S01]  /*4e80*/  LDS R20, [R49+0x8b0] ;  /* 0x0008b00031147984 */ /* 0x000fe20000000800 */
[-C--:B------:R-:W-:Y:S01]  /*4e90*/  FFMA R63, R53, R19.reuse, R63 ;  /* 0x00000013353f7223 */ /* 0x080fe2000000003f */
[-C--:B------:R-:W-:Y:S01]  /*4ea0*/  FFMA R12, R60, R22.reuse, R13 ;  /* 0x000000163c0c7223 */ /* 0x080fe2000000000d */
[----:B------:R-:W-:Y:S01]  /*4eb0*/  FFMA R22, R59, R22, R10 ;  /* 0x000000163b167223 */ /* 0x000fe2000000000a */
[----:B------:R-:W-:Y:S01]  /*4ec0*/  LDS R21, [R49+0x70] ;  /* 0x0000700031157984 */ /* 0x000fe20000000800 */
[----:B------:R-:W-:-:S03]  /*4ed0*/  FFMA R64, R58, R19, R64 ;  /* 0x000000133a407223 */ /* 0x000fc60000000040 */
[----:B------:R-:W-:Y:S01]  /*4ee0*/  LDS R37, [R49+0x78] ;  /* 0x0000780031257984 */ /* 0x000fe20000000800 */
[-C--:B0-----:R-:W-:Y:S01]  /*4ef0*/  FFMA R32, R29, R24.reuse, R32 ;  /* 0x000000181d207223 */ /* 0x081fe20000000020 */
[----:B------:R-:W-:Y:S01]  /*4f00*/  FFMA R33, R28, R24, R33 ;  /* 0x000000181c217223 */ /* 0x000fe20000000021 */
[----:B------:R-:W-:Y:S02]  /*4f10*/  FFMA R24, R53, R15, R9 ;  /* 0x0000000f35187223 */ /* 0x000fe40000000009 */
[-C--:B------:R-:W-:Y:S01]  /*4f20*/  FFMA R31, R31, R25.reuse, R32 ;  /* 0x000000191f1f7223 */ /* 0x080fe20000000020 */
[----:B------:R-:W-:Y:S01]  /*4f30*/  FFMA R33, R30, R25, R33 ;  /* 0x000000191e217223 */ /* 0x000fe20000000021 */
[----:B------:R-:W-:Y:S02]  /*4f40*/  FFMA R25, R58, R15, R14 ;  /* 0x0000000f3a197223 */ /* 0x000fe4000000000e */
[-C--:B------:R-:W-:Y:S01]  /*4f50*/  FFMA R10, R60, R26.reuse, R31 ;  /* 0x0000001a3c0a7223 */ /* 0x080fe2000000001f */
[----:B------:R-:W-:Y:S01]  /*4f60*/  FFMA R13, R59, R26, R33 ;  /* 0x0000001a3b0d7223 */ /* 0x000fe20000000021 */
[----:B------:R-:W0:Y:S01]  /*4f70*/  LDS.128 R28, [R47+0x70] ;  /* 0x000070002f1c7984 */ /* 0x000e220000000c00 */
[C---:B------:R-:W-:Y:S01]  /*4f80*/  FFMA R26, R53.reuse, R11, R8 ;  /* 0x0000000b351a7223 */ /* 0x040fe20000000008 */
[C---:B------:R-:W-:Y:S01]  /*4f90*/  FFMA R59, R53.reuse, R23, R12 ;  /* 0x00000017353b7223 */ /* 0x040fe2000000000c */
[----:B------:R-:W-:Y:S01]  /*4fa0*/  FFMA R53, R53, R27, R10 ;  /* 0x0000001b35357223 */ /* 0x000fe2000000000a */
[----:B------:R-:W1:Y:S01]  /*4fb0*/  LDS.128 R32, [R47+0x470] ;  /* 0x000470002f207984 */ /* 0x000e620000000c00 */
[C---:B------:R-:W-:Y:S01]  /*4fc0*/  FFMA R60, R58.reuse, R23, R22 ;  /* 0x000000173a3c7223 */ /* 0x040fe20000000016 */
[----:B------:R-:W-:-:S02]  /*4fd0*/  FFMA R58, R58, R27, R13 ;  /* 0x0000001b3a3a7223 */ /* 0x000fc4000000000d */
[----:B------:R-:W2:Y:S01]  /*4fe0*/  LDS.128 R8, [R47+0x870] ;  /* 0x000870002f087984 */ /* 0x000ea20000000c00 */
[C---:B0-----:R-:W-:Y:S01]  /*4ff0*/  FFMA R12, R28.reuse, R21, R61 ;  /* 0x000000151c0c7223 */ /* 0x041fe2000000003d */
[----:B------:R-:W-:Y:S02]  /*5000*/  FFMA R67, R28, R20, R67 ;  /* 0x000000141c437223 */ /* 0x000fe40000000043 */
[----:B------:R-:W0:Y:S01]  /*5010*/  LDS R61, [R49+0x8bc] ;  /* 0x0008bc00313d7984 */ /* 0x000e220000000800 */
[-C--:B-1----:R-:W-:Y:S01]  /*5020*/  FFMA R14, R21, R32.reuse, R62 ;  /* 0x00000020150e7223 */ /* 0x082fe2000000003e */
[C---:B------:R-:W-:Y:S02]  /*5030*/  FFMA R12, R39.reuse, R29, R12 ;  /* 0x0000001d270c7223 */ /* 0x040fe4000000000c */
[----:B------:R-:W1:Y:S01]  /*5040*/  LDS R62, [R49+0x7c] ;  /* 0x00007c00313e7984 */ /* 0x000e620000000800 */
[C---:B------:R-:W-:Y:S01]  /*5050*/  FFMA R68, R20.reuse, R32, R68 ;  /* 0x0000002014447223 */ /* 0x040fe20000000044 */
[-C--:B------:R-:W-:Y:S01]  /*5060*/  FFMA R13, R39, R33.reuse, R14 ;  /* 0x00000021270d7223 */ /* 0x080fe2000000000e */
[----:B------:R-:W-:Y:S01]  /*5070*/  FFMA R17, R37, R30, R12 ;  /* 0x0000001e25117223 */ /* 0x000fe2000000000c */
[-C--:B--2---:R-:W-:Y:S01]  /*5080*/  FFMA R18, R21, R8.reuse, R65 ;  /* 0x0000000815127223 */ /* 0x084fe20000000041 */
[----:B------:R-:W-:Y:S01]  /*5090*/  FFMA R19, R20, R8, R66 ;  /* 0x0000000814137223 */ /* 0x000fe20000000042 */
[-C--:B------:R-:W-:Y:S01]  /*50a0*/  FFMA R16, R37, R34.reuse, R13 ;  /* 0x0000002225107223 */ /* 0x080fe2000000000d */
[C---:B------:R-:W-:Y:S01]  /*50b0*/  FFMA R33, R38.reuse, R33, R68 ;  /* 0x0000002126217223 */ /* 0x040fe20000000044 */
[----:B------:R-:W2:Y:S01]  /*50c0*/  LDS.128 R12, [R47+0xc70] ;  /* 0x000c70002f0c7984 */ /* 0x000ea20000000c00 */
[-C--:B------:R-:W-:Y:S01]  /*50d0*/  FFMA R8, R39, R9.reuse, R18 ;  /* 0x0000000927087223 */ /* 0x080fe20000000012 */
[C---:B------:R-:W-:Y:S01]  /*50e0*/  FFMA R9, R38.reuse, R9, R19 ;  /* 0x0000000926097223 */ /* 0x040fe20000000013 */
[----:B------:R-:W-:Y:S01]  /*50f0*/  FFMA R67, R38, R29, R67 ;  /* 0x0000001d26437223 */ /* 0x000fe20000000043 */
[C---:B------:R-:W-:Y:S01]  /*5100*/  FFMA R34, R36.reuse, R34, R33 ;  /* 0x0000002224227223 */ /* 0x040fe20000000021 */
[-C--:B------:R-:W-:Y:S01]  /*5110*/  FFMA R27, R37, R10.reuse, R8 ;  /* 0x0000000a251b7223 */ /* 0x080fe20000000008 */
[C---:B------:R-:W-:Y:S01]  /*5120*/  FFMA R10, R36.reuse, R10, R9 ;  /* 0x0000000a240a7223 */ /* 0x040fe20000000009 */
[----:B------:R-:W-:-:S03]  /*5130*/  FFMA R30, R36, R30, R67 ;  /* 0x0000001e241e7223 */ /* 0x000fc60000000043 */
[C---:B0-----:R-:W-:Y:S01]  /*5140*/  FFMA R28, R61.reuse, R11, R10 ;  /* 0x0000000b3d1c7223 */ /* 0x041fe2000000000a */
[C---:B-1----:R-:W-:Y:S01]  /*5150*/  FFMA R22, R62.reuse, R31, R17 ;  /* 0x0000001f3e167223 */ /* 0x042fe20000000011 */
[-C--:B------:R-:W-:Y:S01]  /*5160*/  FFMA R23, R62, R35.reuse, R16 ;  /* 0x000000233e177223 */ /* 0x080fe20000000010 */
[C---:B------:R-:W-:Y:S01]  /*5170*/  FFMA R35, R61.reuse, R35, R34 ;  /* 0x000000233d237223 */ /* 0x040fe20000000022 */
[----:B------:R-:W0:Y:S01]  /*5180*/  LDS.128 R16, [R47+0x1070] ;  /* 0x001070002f107984 */ /* 0x000e220000000c00 */
[----:B------:R-:W-:Y:S01]  /*5190*/  FFMA R31, R61, R31, R30 ;  /* 0x0000001f3d1f7223 */ /* 0x000fe2000000001e */
[-C--:B--2---:R-:W-:Y:S01]  /*51a0*/  FFMA R8, R21, R12.reuse, R26 ;  /* 0x0000000c15087223 */ /* 0x084fe2000000001a */
[----:B------:R-:W-:Y:S01]  /*51b0*/  FFMA R69, R20, R12, R69 ;  /* 0x0000000c14457223 */ /* 0x000fe20000000045 */
[----:B------:R-:W-:Y:S02]  /*51c0*/  FFMA R26, R62, R11, R27 ;  /* 0x0000000b3e1a7223 */ /* 0x000fe4000000001b */
[-C--:B------:R-:W-:Y:S01]  /*51d0*/  FFMA R12, R39, R13.reuse, R8 ;  /* 0x0000000d270c7223 */ /* 0x080fe20000000008 */
[----:B------:R-:W-:Y:S01]  /*51e0*/  FFMA R69, R38, R13, R69 ;  /* 0x0000000d26457223 */ /* 0x000fe20000000045 */
[----:B------:R-:W1:Y:S02]  /*51f0*/  LDS.128 R8, [R47+0x1470] ;  /* 0x001470002f087984 */ /* 0x000e640000000c00 */
[-C--:B------:R-:W-:Y:S01]  /*5200*/  FFMA R13, R37, R14.reuse, R12 ;  /* 0x0000000e250d7223 */ /* 0x080fe2000000000c */
[----:B------:R-:W-:Y:S01]  /*5210*/  FFMA R14, R36, R14, R69 ;  /* 0x0000000e240e7223 */ /* 0x000fe20000000045 */
[-C--:B0-----:R-:W-:Y:S01]  /*5220*/  FFMA R12, R21, R16.reuse, R24 ;  /* 0x00000010150c7223 */ /* 0x081fe20000000018 */
[----:B------:R-:W-:Y:S01]  /*5230*/  FFMA R27, R20, R16, R25 ;  /* 0x00000010141b7223 */ /* 0x000fe20000000019 */
[-C--:B------:R-:W-:Y:S01]  /*5240*/  FFMA R24, R62, R15.reuse, R13 ;  /* 0x0000000f3e187223 */ /* 0x080fe2000000000d */
[----:B------:R-:W-:Y:S01]  /*5250*/  FFMA R25, R61, R15, R14 ;  /* 0x0000000f3d197223 */ /* 0x000fe2000000000e */
[-C--:B------:R-:W-:Y:S01]  /*5260*/  FFMA R16, R39, R17.reuse, R12 ;  /* 0x0000001127107223 */ /* 0x080fe2000000000c */
[----:B------:R-:W-:Y:S01]  /*5270*/  FFMA R27, R38, R17, R27 ;  /* 0x00000011261b7223 */ /* 0x000fe2000000001b */
[----:B------:R-:W0:Y:S02]  /*5280*/  LDS.128 R12, [R47+0x1870] ;  /* 0x001870002f0c7984 */ /* 0x000e240000000c00 */
[-C--:B------:R-:W-:Y:S01]  /*5290*/  FFMA R17, R37, R18.reuse, R16 ;  /* 0x0000001225117223 */ /* 0x080fe20000000010 */
[----:B------:R-:W-:Y:S01]  /*52a0*/  FFMA R18, R36, R18, R27 ;  /* 0x0000001224127223 */ /* 0x000fe2000000001b */
[-C--:B-1----:R-:W-:Y:S01]  /*52b0*/  FFMA R16, R21, R8.reuse, R63 ;  /* 0x0000000815107223 */ /* 0x082fe2000000003f */
[----:B------:R-:W-:Y:S01]  /*52c0*/  FFMA R29, R20, R8, R64 ;  /* 0x00000008141d7223 */ /* 0x000fe20000000040 */
[-C--:B------:R-:W-:Y:S01]  /*52d0*/  FFMA R27, R62, R19.reuse, R17 ;  /* 0x000000133e1b7223 */ /* 0x080fe20000000011 */
[----:B------:R-:W-:Y:S01]  /*52e0*/  FFMA R33, R61, R19, R18 ;  /* 0x000000133d217223 */ /* 0x000fe20000000012 */
[-C--:B------:R-:W-:Y:S01]  /*52f0*/  FFMA R8, R39, R9.reuse, R16 ;  /* 0x0000000927087223 */ /* 0x080fe20000000010 */
[----:B------:R-:W-:Y:S01]  /*5300*/  FFMA R29, R38, R9, R29 ;  /* 0x00000009261d7223 */ /* 0x000fe2000000001d */
[----:B------:R-:W1:Y:S02]  /*5310*/  LDS.128 R16, [R47+0x1c70] ;  /* 0x001c70002f107984 */ /* 0x000e640000000c00 */
[-C--:B------:R-:W-:Y:S01]  /*5320*/  FFMA R9, R37, R10.reuse, R8 ;  /* 0x0000000a25097223 */ /* 0x080fe20000000008 */
[----:B------:R-:W-:-:S03]  /*5330*/  FFMA R10, R36, R10, R29 ;  /* 0x0000000a240a7223 */ /* 0x000fc6000000001d */
[-C--:B------:R-:W-:Y:S01]  /*5340*/  FFMA R32, R62, R11.reuse, R9 ;  /* 0x0000000b3e207223 */ /* 0x080fe20000000009 */
[----:B------:R-:W-:Y:S01]  /*5350*/  FFMA R34, R61, R11, R10 ;  /* 0x0000000b3d227223 */ /* 0x000fe2000000000a */
[-C--:B0-----:R-:W-:Y:S01]  /*5360*/  FFMA R8, R21, R12.reuse, R59 ;  /* 0x0000000c15087223 */ /* 0x081fe2000000003b */
[----:B------:R-:W-:-:S03]  /*5370*/  FFMA R29, R20, R12, R60 ;  /* 0x0000000c141d7223 */ /* 0x000fc6000000003c */
[-C--:B------:R-:W-:Y:S01]  /*5380*/  FFMA R8, R39, R13.reuse, R8 ;  /* 0x0000000d27087223 */ /* 0x080fe20000000008 */
[----:B------:R-:W-:-:S03]  /*5390*/  FFMA R29, R38, R13, R29 ;  /* 0x0000000d261d7223 */ /* 0x000fc6000000001d */
[-C--:B------:R-:W-:Y:S01]  /*53a0*/  FFMA R9, R37, R14.reuse, R8 ;  /* 0x0000000e25097223 */ /* 0x080fe20000000008 */
[----:B------:R-:W-:Y:S01]  /*53b0*/  FFMA R14, R36, R14, R29 ;  /* 0x0000000e240e7223 */ /* 0x000fe2000000001d */
[-C--:B-1----:R-:W-:Y:S01]  /*53c0*/  FFMA R8, R21, R16.reuse, R53 ;  /* 0x0000001015087223 */ /* 0x082fe20000000035 */
[----:B------:R-:W-:Y:S01]  /*53d0*/  FFMA R11, R20, R16, R58 ;  /* 0x00000010140b7223 */ /* 0x000fe2000000003a */
[-C--:B------:R-:W-:Y:S01]  /*53e0*/  FFMA R58, R62, R15.reuse, R9 ;  /* 0x0000000f3e3a7223 */ /* 0x080fe20000000009 */
[----:B------:R-:W-:Y:S01]  /*53f0*/  FFMA R59, R61, R15, R14 ;  /* 0x0000000f3d3b7223 */ /* 0x000fe2000000000e */
[-C--:B------:R-:W-:Y:S01]  /*5400*/  FFMA R8, R39, R17.reuse, R8 ;  /* 0x0000001127087223 */ /* 0x080fe20000000008 */
[----:B------:R-:W-:-:S03]  /*5410*/  FFMA R11, R38, R17, R11 ;  /* 0x00000011260b7223 */ /* 0x000fc6000000000b */
[-C--:B------:R-:W-:Y:S01]  /*5420*/  FFMA R8, R37, R18.reuse, R8 ;  /* 0x0000001225087223 */ /* 0x080fe20000000008 */
[----:B------:R-:W-:-:S03]  /*5430*/  FFMA R18, R36, R18, R11 ;  /* 0x0000001224127223 */ /* 0x000fc6000000000b */
[-C--:B------:R-:W-:Y:S01]  /*5440*/  FFMA R62, R62, R19.reuse, R8 ;  /* 0x000000133e3e7223 */ /* 0x080fe20000000008 */
[----:B------:R-:W-:Y:S01]  /*5450*/  FFMA R61, R61, R19, R18 ;  /* 0x000000133d3d7223 */ /* 0x000fe20000000012 */
[----:B------:R-:W-:Y:S06]  /*5460*/  BAR.SYNC.DEFER_BLOCKING 0x0 ;  /* 0x0000000000007b1d */ /* 0x000fec0000010000 */
[----:B------:R-:W-:Y:S05]  /*5470*/  BRA.U !UP0, `(.L_x_25) ;  /* 0xffffffc108bc7547 */ /* 0x000fea000b83ffff */
.L_x_15:
[----:B------:R-:W-:Y:S01]  /*5480*/  UIADD3 UR15, UPT, UPT, UR15, 0x1, URZ ;  /* 0x000000010f0f7890 */ /* 0x000fe2000fffe0ff */
[----:B------:R-:W-:-:S03]  /*5490*/  MOV R3, UR11 ;  /* 0x0000000b00037c02 */ /* 0x000fc60008000f00 */
[----:B------:R-:W-:Y:S02]  /*54a0*/  UISETP.GE.AND UP0, UPT, UR15, UR27, UPT ;  /* 0x0000001b0f00728c */ /* 0x000fe4000bf06270 */
[----:B------:R-:W-:-:S07]  /*54b0*/  IMAD.WIDE R56, R3, 0x4, R56 ;  /* 0x0000000403387825 */ /* 0x000fce00078e0238 */
[----:B------:R-:W-:Y:S05]  /*54c0*/  BRA.U !UP0, `(.L_x_26) ;  /* 0xffffffb908c07547 */ /* 0x000fea000b83ffff */
.L_x_14:
[----:B------:R-:W-:-:S13]  /*54d0*/  ISETP.GE.U32.AND P0, PT, R44, UR23, PT ;  /* 0x000000172c007c0c */ /* 0x000fda000bf06070 */
[----:B------:R-:W-:Y:S05]  /*54e0*/  @P0 EXIT ;  /* 0x000000000000094d */ /* 0x000fea0003800000 */
[----:B------:R-:W1:Y:S01]  /*54f0*/  LDCU UR4, c[0x0][0x39c] ;  /* 0x00007380ff0477ac */ /* 0x000e620008000800 */
[----:B------:R-:W2:Y:S01]  /*5500*/  LDC.64 R2, c[0x0][0x380] ;  /* 0x0000e000ff027b82 */ /* 0x000ea20000000a00 */
[----:B------:R-:W3:Y:S01]  /*5510*/  LDCU UR8, c[0x0][0x3d4] ;  /* 0x00007a80ff0877ac */ /* 0x000ee20008000800 */
[----:B-1----:R-:W-:-:S04]  /*5520*/  UIMAD UR4, UR23, UR4, URZ ;  /* 0x00000004170472a4 */ /* 0x002fc8000f8e02ff */
[----:B------:R-:W-:Y:S01]  /*5530*/  USHF.L.U32 UR5, UR4, 0x1, URZ ;  /* 0x0000000104057899 */ /* 0x000fe200080006ff */
[----:B---3--:R-:W-:Y:S01]  /*5540*/  FMUL R7, R22, UR8 ;  /* 0x0000000816077c20 */ /* 0x008fe20008400000 */
[----:B------:R-:W-:Y:S01]  /*5550*/  UIMAD UR6, UR4, 0x3, URZ ;  /* 0x00000003040678a4 */ /* 0x000fe2000f8e02ff */
[----:B--2---:R-:W-:Y:S01]  /*5560*/  IMAD.WIDE.U32 R2, R43, 0x4, R2 ;  /* 0x000000042b027825 */ /* 0x004fe200078e0002 */
[----:B------:R-:W-:Y:S02]  /*5570*/  USHF.L.U32 UR7, UR4, 0x2, URZ ;  /* 0x0000000204077899 */ /* 0x000fe400080006ff */
[----:B0-----:R-:W-:Y:S01]  /*5580*/  MOV R5, UR4 ;  /* 0x0000000400057c02 */ /* 0x001fe20008000f00 */
[----:B------:R-:W-:Y:S01]  /*5590*/  FMUL R23, R23, UR8 ;  /* 0x0000000817177c20 */ /* 0x000fe20008400000 */
[----:B------:R-:W-:Y:S01]  /*55a0*/  MOV R11, UR5 ;  /* 0x00000005000b7c02 */ /* 0x000fe20008000f00 */
[----:B------:R-:W-:Y:S01]  /*55b0*/  UIMAD UR5, UR4, 0x5, URZ ;  /* 0x00000005040578a4 */ /* 0x000fe2000f8e02ff */
[----:B------:R-:W-:Y:S01]  /*55c0*/  MOV R9, UR6 ;  /* 0x0000000600097c02 */ /* 0x000fe20008000f00 */
[----:B------:R-:W-:Y:S01]  /*55d0*/  UIMAD UR6, UR4, 0x6, URZ ;  /* 0x00000006040678a4 */ /* 0x000fe2000f8e02ff */
[----:B------:R-:W-:Y:S01]  /*55e0*/  MOV R13, UR7 ;  /* 0x00000007000d7c02 */ /* 0x000fe20008000f00 */
[----:B------:R-:W-:Y:S01]  /*55f0*/  UIMAD UR4, UR4, 0x7, URZ ;  /* 0x00000007040478a4 */ /* 0x000fe2000f8e02ff */
[----:B------:R0:W-:Y:S01]  /*5600*/  STG.E desc[UR16][R2.64], R7 ;  /* 0x0000000702007986 */ /* 0x0001e2000c101910 */
[----:B------:R-:W-:-:S04]  /*5610*/  IMAD.WIDE R4, R5, 0x4, R2 ;  /* 0x0000000405047825 */ /* 0x000fc800078e0202 */
[----:B------:R-:W-:Y:S01]  /*5620*/  FMUL R17, R26, UR8 ;  /* 0x000000081a117c20 */ /* 0x000fe20008400000 */
[----:B------:R-:W-:Y:S01]  /*5630*/  MOV R15, UR6 ;  /* 0x00000006000f7c02 */ /* 0x000fe20008000f00 */
[----:B------:R-:W-:Y:S01]  /*5640*/  FMUL R19, R24, UR8 ;  /* 0x0000000818137c20 */ /* 0x000fe20008400000 */
[----:B------:R-:W-:Y:S01]  /*5650*/  IMAD.WIDE R10, R11, 0x4, R2 ;  /* 0x000000040b0a7825 */ /* 0x000fe200078e0202 */
[----:B------:R-:W-:-:S03]  /*5660*/  MOV R37, UR4 ;  /* 0x0000000400257c02 */ /* 0x000fc60008000f00 */
[----:B------:R-:W-:Y:S01]  /*5670*/  FMUL R27, R27, UR8 ;  /* 0x000000081b1b7c20 */ /* 0x000fe20008400000 */
[----:B------:R1:W-:Y:S01]  /*5680*/  STG.E desc[UR16][R4.64], R23 ;  /* 0x0000001704007986 */ /* 0x0003e2000c101910 */
[----:B------:R-:W-:Y:S01]  /*5690*/  FMUL R21, R32, UR8 ;  /* 0x0000000820157c20 */ /* 0x000fe20008400000 */
[----:B------:R-:W-:-:S04]  /*56a0*/  IMAD.WIDE R14, R15, 0x4, R2 ;  /* 0x000000040f0e7825 */ /* 0x000fc800078e0202 */
[----:B------:R-:W-:Y:S01]  /*56b0*/  FMUL R29, R62, UR8 ;  /* 0x000000083e1d7c20 */ /* 0x000fe20008400000 */
[----:B------:R2:W-:Y:S01]  /*56c0*/  STG.E desc[UR16][R10.64], R17 ;  /* 0x000000110a007986 */ /* 0x0005e2000c101910 */
[----:B------:R-:W-:Y:S01]  /*56d0*/  FMUL R31, R31, UR8 ;  /* 0x000000081f1f7c20 */ /* 0x000fe20008400000 */
[----:B0-----:R-:W-:-:S04]  /*56e0*/  IMAD.WIDE R6, R9, 0x4, R2 ;  /* 0x0000000409067825 */ /* 0x001fc800078e0202 */
[----:B------:R-:W-:Y:S01]  /*56f0*/  FMUL R35, R35, UR8 ;  /* 0x0000000823237c20 */ /* 0x000fe20008400000 */
[----:B------:R-:W-:Y:S01]  /*5700*/  FMUL R25, R25, UR8 ;  /* 0x0000000819197c20 */ /* 0x000fe20008400000 */
[----:B------:R-:W-:Y:S01]  /*5710*/  FMUL R33, R33, UR8 ;  /* 0x0000000821217c20 */ /* 0x000fe20008400000 */
[----:B------:R-:W-:Y:S01]  /*5720*/  IMAD.WIDE R8, R13, 0x4, R2 ;  /* 0x000000040d087825 */ /* 0x000fe200078e0202 */
[----:B------:R-:W-:-:S03]  /*5730*/  MOV R13, UR5 ;  /* 0x00000005000d7c02 */ /* 0x000fc60008000f00 */
[----:B-1----:R-:W-:Y:S01]  /*5740*/  FMUL R23, R58, UR8 ;  /* 0x000000083a177c20 */ /* 0x002fe20008400000 */
[----:B------:R0:W-:Y:S01]  /*5750*/  STG.E desc[UR16][R6.64], R19 ;  /* 0x0000001306007986 */ /* 0x0001e2000c101910 */
[----:B------:R-:W-:Y:S01]  /*5760*/  FMUL R59, R59, UR8 ;  /* 0x000000083b3b7c20 */ /* 0x000fe20008400000 */
[----:B------:R-:W-:Y:S01]  /*5770*/  FMUL R61, R61, UR8 ;  /* 0x000000083d3d7c20 */ /* 0x000fe20008400000 */
[--C-:B------:R-:W-:Y:S01]  /*5780*/  IMAD.WIDE R12, R13, 0x4, R2.reuse ;  /* 0x000000040d0c7825 */ /* 0x100fe200078e0202 */
[----:B------:R-:W-:Y:S03]  /*5790*/  STG.E desc[UR16][R8.64], R27 ;  /* 0x0000001b08007986 */ /* 0x000fe6000c101910 */
[----:B--2---:R-:W-:Y:S01]  /*57a0*/  IMAD.WIDE R16, R37, 0x4, R2 ;  /* 0x0000000425107825 */ /* 0x004fe200078e0202 */
[----:B------:R1:W-:Y:S03]  /*57b0*/  STG.E desc[UR16][R12.64], R21 ;  /* 0x000000150c007986 */ /* 0x0003e6000c101910 */
[----:B0-----:R-:W-:Y:S01]  /*57c0*/  FMUL R19, R28, UR8 ;  /* 0x000000081c137c20 */ /* 0x001fe20008400000 */
[----:B------:R-:W-:Y:S04]  /*57d0*/  STG.E desc[UR16][R14.64], R23 ;  /* 0x000000170e007986 */ /* 0x000fe8000c101910 */
[----:B------:R-:W-:Y:S01]  /*57e0*/  STG.E desc[UR16][R16.64], R29 ;  /* 0x0000001d10007986 */ /* 0x000fe2000c101910 */
[----:B-1----:R-:W-:-:S03]  /*57f0*/  FMUL R21, R34, UR8 ;  /* 0x0000000822157c20 */ /* 0x002fc60008400000 */
[----:B------:R-:W-:Y:S04]  /*5800*/  STG.E desc[UR16][R2.64+0x40], R31 ;  /* 0x0000401f02007986 */ /* 0x000fe8000c101910 */
[----:B------:R-:W-:Y:S04]  /*5810*/  STG.E desc[UR16][R4.64+0x40], R35 ;  /* 0x0000402304007986 */ /* 0x000fe8000c101910 */
[----:B------:R-:W-:Y:S04]  /*5820*/  STG.E desc[UR16][R10.64+0x40], R19 ;  /* 0x000040130a007986 */ /* 0x000fe8000c101910 */
[----:B------:R-:W-:Y:S04]  /*5830*/  STG.E desc[UR16][R6.64+0x40], R25 ;  /* 0x0000401906007986 */ /* 0x000fe8000c101910 */
[----:B------:R-:W-:Y:S04]  /*5840*/  STG.E desc[UR16][R8.64+0x40], R33 ;  /* 0x0000402108007986 */ /* 0x000fe8000c101910 */
[----:B------:R-:W-:Y:S04]  /*5850*/  STG.E desc[UR16][R12.64+0x40], R21 ;  /* 0x000040150c007986 */ /* 0x000fe8000c101910 */
[----:B------:R-:W-:Y:S04]  /*5860*/  STG.E desc[UR16][R14.64+0x40], R59 ;  /* 0x0000403b0e007986 */ /* 0x000fe8000c101910 */
[----:B------:R-:W-:Y:S01]  /*5870*/  STG.E desc[UR16][R16.64+0x40], R61 ;  /* 0x0000403d10007986 */ /* 0x000fe2000c101910 */
[----:B------:R-:W-:Y:S05]  /*5880*/  EXIT ;  /* 0x000000000000794d */ /* 0x000fea0003800000 */
.L_x_27:
        /* <DEDUP_REMOVED lines=15> */
.L_x_109:


//--------------------- .text._Z19kConvolve_forward_cPfS_S_iiiiiiiiiiiiii --------------------------
	.section	.text._Z19kConvolve_forward_cPfS_S_iiiiiiiiiiiiii,"ax",@progbits
	.align	128
        .global         _Z19kConvolve_forward_cPfS_S_iiiiiiiiiiiiii
        .type           _Z19kConvolve_forward_cPfS_S_iiiiiiiiiiiiii,@function
        .size           _Z19kConvolve_forward_cPfS_S_iiiiiiiiiiiiii,(.L_x_110 - _Z19kConvolve_forward_cPfS_S_iiiiiiiiiiiiii)
        .other          _Z19kConvolve_forward_cPfS_S_iiiiiiiiiiiiii,@"STO_CUDA_ENTRY STV_DEFAULT"
_Z19kConvolve_forward_cPfS_S_iiiiiiiiiiiiii:
.text._Z19kConvolve_forward_cPfS_S_iiiiiiiiiiiiii:
[----:B------:R-:W-:Y:S01]  /*0000*/  LDC R1, c[0x0][0x37c] ;  /* 0x0000df00ff017b82 */ /* 0x000fe20000000800 */
[----:B------:R-:W0:Y:S07]  /*0010*/  LDCU UR10, c[0x0][0x39c] ;  /* 0x00007380ff0a77ac */ /* 0x000e2e0008000800 */
[----:B------:R-:W1:Y:S01]  /*0020*/  LDC.64 R2, c[0x0][0x3c8] ;  /* 0x0000f200ff027b82 */ /* 0x000e620000000a00 */
[----:B------:R-:W2:Y:S01]  /*0030*/  LDCU UR11, c[0x0][0x3a8] ;  /* 0x00007500ff0b77ac */ /* 0x000ea20008000800 */
[----:B------:R-:W3:Y:S06]  /*0040*/  LDCU.64 UR16, c[0x0][0x358] ;  /* 0x00006b00ff1077ac */ /* 0x000eec0008000a00 */
[----:B------:R-:W4:Y:S08]  /*0050*/  LDC R6, c[0x0][0x3c0] ;  /* 0x0000f000ff067b82 */ /* 0x000f300000000800 */
[----:B------:R-:W5:Y:S01]  /*0060*/  S2UR UR8, SR_CTAID.Y ;  /* 0x00000000000879c3 */ /* 0x000f620000002600 */
[----:B0-----:R-:W-:-:S04]  /*0070*/  USHF.R.S32.HI UR4, URZ, 0x1f, UR10 ;  /* 0x0000001fff047899 */ /* 0x001fc8000801140a */
[----:B------:R-:W-:Y:S01]  /*0080*/  ULEA.HI UR4, UR4, UR10, URZ, 0x5 ;  /* 0x0000000a04047291 */ /* 0x000fe2000f8f28ff */
[----:B-1----:R-:W-:-:S03]  /*0090*/  IABS R0, R3 ;  /* 0x0000000300007213 */ /* 0x002fc60000000000 */
[----:B------:R-:W-:Y:S01]  /*00a0*/  USHF.R.S32.HI UR6, URZ, 0x5, UR4 ;  /* 0x00000005ff067899 */ /* 0x000fe20008011404 */
[----:B------:R-:W0:Y:S01]  /*00b0*/  LDC R7, c[0x0][0x3bc] ;  /* 0x0000ef00ff077b82 */ /* 0x000e220000000800 */
[----:B------:R-:W1:Y:S02]  /*00c0*/  I2F.RP R4, R0 ;  /* 0x0000000000047306 */ /* 0x000e640000209400 */
[----:B------:R-:W-:Y:S01]  /*00d0*/  UIADD3 UR7, UPT, UPT, URZ, -UR6, URZ ;  /* 0x80000006ff077290 */ /* 0x000fe2000fffe0ff */
[----:B------:R-:W-:Y:S01]  /*00e0*/  UMOV UR4, URZ ;  /* 0x000000ff00047c82 */ /* 0x000fe20008000000 */
[----:B------:R-:W-:-:S04]  /*00f0*/  UISETP.NE.U32.AND UP2, UPT, UR6, URZ, UPT ;  /* 0x000000ff0600728c */ /* 0x000fc8000bf45070 */
[----:B------:R-:W2:Y:S08]  /*0100*/  I2F.U32.RP R5, UR6 ;  /* 0x0000000600057d06 */ /* 0x000eb00008209000 */
[----:B-1----:R-:W1:Y:S08]  /*0110*/  MUFU.RCP R4, R4 ;  /* 0x0000000400047308 */ /* 0x002e700000001000 */
[----:B--2---:R-:W2:Y:S01]  /*0120*/  MUFU.RCP R5, R5 ;  /* 0x0000000500057308 */ /* 0x004ea20000001000 */
[----:B-1----:R-:W-:-:S02]  /*0130*/  VIADD R8, R4, 0xffffffe ;  /* 0x0ffffffe04087836 */ /* 0x002fc40000000000 */
[----:B------:R-:W-:-:S05]  /*0140*/  IMAD.U32 R4, RZ, RZ, UR10 ;  /* 0x0000000aff047e24 */ /* 0x000fca000f8e00ff */
[----:B------:R1:W3:Y:S01]  /*0150*/  F2I.FTZ.U32.TRUNC.NTZ R9, R8 ;  /* 0x0000000800097305 */ /* 0x0002e2000021f000 */
[----:B------:R-:W-:Y:S02]  /*0160*/  IABS R13, R4 ;  /* 0x00000004000d7213 */ /* 0x000fe40000000000 */
[----:B--2---:R-:W-:Y:S02]  /*0170*/  IADD3 R10, PT, PT, R5, 0xffffffe, RZ ;  /* 0x0ffffffe050a7810 */ /* 0x004fe40007ffe0ff */
[----:B----4-:R-:W-:Y:S01]  /*0180*/  IABS R5, R6 ;  /* 0x0000000600057213 */ /* 0x010fe20000000000 */
[----:B-1----:R-:W-:-:S03]  /*0190*/  HFMA2 R8, -RZ, RZ, 0, 0 ;  /* 0x00000000ff087431 */ /* 0x002fc600000001ff */
[----:B------:R-:W1:Y:S01]  /*01a0*/  F2I.FTZ.U32.TRUNC.NTZ R10, R10 ;  /* 0x0000000a000a7305 */ /* 0x000e62000021f000 */
[----:B---3--:R-:W-:-:S05]  /*01b0*/  IADD3 R11, PT, PT, RZ, -R9, RZ ;  /* 0x80000009ff0b7210 */ /* 0x008fca0007ffe0ff */
[----:B------:R-:W-:-:S04]  /*01c0*/  IMAD R11, R11, R0, RZ ;  /* 0x000000000b0b7224 */ /* 0x000fc800078e02ff */
[----:B------:R-:W-:Y:S01]  /*01d0*/  IMAD.HI.U32 R4, R9, R11, R8 ;  /* 0x0000000b09047227 */ /* 0x000fe200078e0008 */
[----:B0-----:R-:W-:Y:S02]  /*01e0*/  IABS R9, R7 ;  /* 0x0000000700097213 */ /* 0x001fe40000000000 */
[----:B-1----:R-:W-:Y:S02]  /*01f0*/  R2UR UR5, R10 ;  /* 0x000000000a0572ca */ /* 0x002fe400000e0000 */
[----:B------:R-:W0:Y:S01]  /*0200*/  I2F.RP R10, R5 ;  /* 0x00000005000a7306 */ /* 0x000e220000209400 */
[----:B------:R-:W-:-:S04]  /*0210*/  IMAD.HI.U32 R12, R4, R13, RZ ;  /* 0x0000000d040c7227 */ /* 0x000fc800078e00ff */
[----:B------:R-:W-:-:S03]  /*0220*/  IMAD.MOV R8, RZ, RZ, -R12 ;  /* 0x000000ffff087224 */ /* 0x000fc600078e0a0c */
[----:B------:R-:W-:Y:S01]  /*0230*/  I2F.RP R14, R9 ;  /* 0x00000009000e7306 */ /* 0x000fe20000209400 */
[----:B------:R-:W-:Y:S02]  /*0240*/  IMAD R13, R0, R8, R13 ;  /* 0x00000008000d7224 */ /* 0x000fe400078e020d */
[----:B------:R-:W-:Y:S01]  /*0250*/  UIMAD UR7, UR7, UR5, URZ ;  /* 0x00000005070772a4 */ /* 0x000fe2000f8e02ff */
[----:B------:R-:W-:Y:S02]  /*0260*/  IMAD R8, R6, R7, RZ ;  /* 0x0000000706087224 */ /* 0x000fe400078e02ff */
[----:B------:R-:W-:Y:S01]  /*0270*/  ISETP.GT.U32.AND P1, PT, R0, R13, PT ;  /* 0x0000000d0000720c */ /* 0x000fe20003f24070 */
[----:B------:R-:W-:Y:S01]  /*0280*/  UIMAD.WIDE.U32 UR4, UR5, UR7, UR4 ;  /* 0x00000007050472a5 */ /* 0x000fe2000f8e0004 */
[----:B0-----:R-:W0:Y:S01]  /*0290*/  MUFU.RCP R10, R10 ;  /* 0x0000000a000a7308 */ /* 0x001e220000001000 */
[----:B------:R-:W-:Y:S02]  /*02a0*/  IABS R15, R8 ;  /* 0x00000008000f7213 */ /* 0x000fe40000000000 */
[----:B-----5:R-:W-:-:S05]  /*02b0*/  UIMAD.WIDE.U32 UR4, UR5, UR8, URZ ;  /* 0x00000008050472a5 */ /* 0x020fca000f8e00ff */
[----:B------:R-:W-:Y:S02]  /*02c0*/  I2F.RP R19, R15 ;  /* 0x0000000f00137306 */ /* 0x000fe40000209400 */
[----:B------:R-:W-:Y:S01]  /*02d0*/  UMOV UR7, UR5 ;  /* 0x0000000500077c82 */ /* 0x000fe20008000000 */
[----:B------:R-:W-:Y:S01]  /*02e0*/  @!P1 IMAD.IADD R13, R13, 0x1, -R0 ;  /* 0x000000010d0d9824 */ /* 0x000fe200078e0a00 */
[----:B------:R-:W-:Y:S01]  /*02f0*/  UIADD3 UR4, UPT, UPT, -UR7, URZ, URZ ;  /* 0x000000ff07047290 */ /* 0x000fe2000fffe1ff */
[----:B------:R-:W-:-:S03]  /*0300*/  @!P1 VIADD R12, R12, 0x1 ;  /* 0x000000010c0c9836 */ /* 0x000fc60000000000 */
[----:B------:R-:W-:Y:S01]  /*0310*/  UIMAD UR4, UR6, UR4, UR8 ;  /* 0x00000004060472a4 */ /* 0x000fe2000f8e0208 */
[----:B0-----:R-:W-:Y:S02]  /*0320*/  IADD3 R10, PT, PT, R10, 0xffffffe, RZ ;  /* 0x0ffffffe0a0a7810 */ /* 0x001fe40007ffe0ff */
[----:B------:R-:W-:Y:S01]  /*0330*/  ISETP.GE.U32.AND P0, PT, R13, R0, PT ;  /* 0x000000000d00720c */ /* 0x000fe20003f06070 */
[----:B------:R-:W-:Y:S01]  /*0340*/  UISETP.GE.U32.AND UP0, UPT, UR4, UR6, UPT ;  /* 0x000000060400728c */ /* 0x000fe2000bf06070 */
[----:B------:R0:W1:Y:S08]  /*0350*/  F2I.FTZ.U32.TRUNC.NTZ R11, R10 ;  /* 0x0000000a000b7305 */ /* 0x000070000021f000 */
[----:B------:R2:W3:Y:S01]  /*0360*/  MUFU.RCP R13, R14 ;  /* 0x0000000e000d7308 */ /* 0x0004e20000001000 */
[C---:B0-----:R-:W-:Y:S01]  /*0370*/  LOP3.LUT R10, R3.reuse, UR10, RZ, 0x3c, !PT ;  /* 0x0000000a030a7c12 */ /* 0x041fe2000f8e3cff */
[----:B------:R-:W-:Y:S01]  /*0380*/  @UP0 UIADD3 UR4, UPT, UPT, -UR6, UR4, URZ ;  /* 0x0000000406040290 */ /* 0x000fe2000fffe1ff */
[----:B------:R-:W-:Y:S01]  /*0390*/  @P0 VIADD R12, R12, 0x1 ;  /* 0x000000010c0c0836 */ /* 0x000fe20000000000 */
[----:B------:R-:W-:Y:S01]  /*03a0*/  @UP0 UIADD3 UR7, UPT, UPT, UR7, 0x1, URZ ;  /* 0x0000000107070890 */ /* 0x000fe2000fffe0ff */
[----:B------:R-:W-:Y:S01]  /*03b0*/  ISETP.GE.AND P2, PT, R10, RZ, PT ;  /* 0x000000ff0a00720c */ /* 0x000fe20003f46270 */
[----:B------:R-:W-:Y:S01]  /*03c0*/  UISETP.GE.U32.AND UP1, UPT, UR4, UR6, UPT ;  /* 0x000000060400728c */ /* 0x000fe2000bf26070 */
[----:B------:R-:W-:Y:S01]  /*03d0*/  HFMA2 R10, -RZ, RZ, 0, 0 ;  /* 0x00000000ff0a7431 */ /* 0x000fe200000001ff */
[----:B-1----:R-:W-:Y:S01]  /*03e0*/  IADD3 R16, PT, PT, RZ, -R11, RZ ;  /* 0x8000000bff107210 */ /* 0x002fe20007ffe0ff */
[----:B------:R-:W0:Y:S01]  /*03f0*/  MUFU.RCP R19, R19 ;  /* 0x0000001300137308 */ /* 0x000e220000001000 */
[----:B------:R-:W-:-:S02]  /*0400*/  ISETP.NE.AND P0, PT, R3, RZ, PT ;  /* 0x000000ff0300720c */ /* 0x000fc40003f05270 */
[----:B--2---:R-:W-:Y:S01]  /*0410*/  LOP3.LUT R14, RZ, R3, RZ, 0x33, !PT ;  /* 0x00000003ff0e7212 */ /* 0x004fe200078e33ff */
[----:B------:R-:W-:-:S04]  /*0420*/  IMAD R17, R16, R5, RZ ;  /* 0x0000000510117224 */ /* 0x000fc800078e02ff */
[----:B------:R-:W-:Y:S01]  /*0430*/  @UP1 UIADD3 UR7, UPT, UPT, UR7, 0x1, URZ ;  /* 0x0000000107071890 */ /* 0x000fe2000fffe0ff */
[----:B------:R-:W-:Y:S01]  /*0440*/  IMAD.HI.U32 R11, R11, R17, R10 ;  /* 0x000000110b0b7227 */ /* 0x000fe200078e000a */
[----:B------:R-:W-:Y:S01]  /*0450*/  @!UP2 ULOP3.LUT UR7, URZ, UR6, URZ, 0x33, !UPT ;  /* 0x00000006ff07a292 */ /* 0x000fe2000f8e33ff */
[----:B------:R-:W-:Y:S02]  /*0460*/  @!P2 IADD3 R12, PT, PT, -R12, RZ, RZ ;  /* 0x000000ff0c0ca210 */ /* 0x000fe40007ffe1ff */
[----:B---3--:R-:W-:Y:S01]  /*0470*/  IADD3 R13, PT, PT, R13, 0xffffffe, RZ ;  /* 0x0ffffffe0d0d7810 */ /* 0x008fe20007ffe0ff */
[----:B------:R-:W-:Y:S01]  /*0480*/  UIADD3 UR4, UPT, UPT, -UR7, URZ, URZ ;  /* 0x000000ff07047290 */ /* 0x000fe2000fffe1ff */
[----:B------:R-:W-:Y:S02]  /*0490*/  SEL R16, R14, R12, !P0 ;  /* 0x0000000c0e107207 */ /* 0x000fe40004000000 */
[----:B------:R-:W-:Y:S01]  /*04a0*/  IABS R18, UR7 ;  /* 0x0000000700127c13 */ /* 0x000fe20008000000 */
[----:B------:R-:W-:Y:S01]  /*04b0*/  UIMAD UR6, UR6, UR4, UR8 ;  /* 0x00000004060672a4 */ /* 0x000fe2000f8e0208 */
[----:B------:R-:W-:Y:S01]  /*04c0*/  IABS R17, R16 ;  /* 0x0000001000117213 */ /* 0x000fe20000000000 */
[----:B------:R-:W-:Y:S02]  /*04d0*/  F2I.FTZ.U32.TRUNC.NTZ R13, R13 ;  /* 0x0000000d000d7305 */ /* 0x000fe4000021f000 */
[----:B------:R-:W-:Y:S01]  /*04e0*/  IMAD.HI.U32 R20, R11, R18, RZ ;  /* 0x000000120b147227 */ /* 0x000fe200078e00ff */
[----:B------:R-:W-:-:S02]  /*04f0*/  USHF.L.U32 UR6, UR6, 0x5, URZ ;  /* 0x0000000506067899 */ /* 0x000fc400080006ff */
[----:B------:R-:W1:Y:S01]  /*0500*/  LDCU.64 UR4, c[0x0][0x3a0] ;  /* 0x00007400ff0477ac */ /* 0x000e620008000a00 */
[----:B------:R-:W-:Y:S02]  /*0510*/  IMAD.MOV R10, RZ, RZ, -R20 ;  /* 0x000000ffff0a7224 */ /* 0x000fe400078e0a14 */
[----:B0-----:R-:W-:Y:S02]  /*0520*/  VIADD R11, R19, 0xffffffe ;  /* 0x0ffffffe130b7836 */ /* 0x001fe40000000000 */
[C---:B------:R-:W-:Y:S02]  /*0530*/  IMAD R12, R5.reuse, R10, R18 ;  /* 0x0000000a050c7224 */ /* 0x040fe400078e0212 */
[----:B------:R-:W0:Y:S03]  /*0540*/  I2F.RP R10, R17 ;  /* 0x00000011000a7306 */ /* 0x000e260000209400 */
[----:B------:R-:W-:-:S05]  /*0550*/  ISETP.GT.U32.AND P2, PT, R5, R12, PT ;  /* 0x0000000c0500720c */ /* 0x000fca0003f44070 */
[----:B------:R-:W-:Y:S01]  /*0560*/  F2I.FTZ.U32.TRUNC.NTZ R11, R11 ;  /* 0x0000000b000b7305 */ /* 0x000fe2000021f000 */
[----:B-1----:R-:W-:-:S04]  /*0570*/  UIMAD UR4, UR5, UR4, URZ ;  /* 0x00000004050472a4 */ /* 0x002fc8000f8e02ff */
[----:B------:R-:W-:-:S03]  /*0580*/  UIMAD UR11, UR4, UR11, URZ ;  /* 0x0000000b040b72a4 */ /* 0x000fc6000f8e02ff */
[-C--:B------:R-:W-:Y:S01]  /*0590*/  @!P2 IADD3 R12, PT, PT, R12, -R5.reuse, RZ ;  /* 0x800000050c0ca210 */ /* 0x080fe20007ffe0ff */
[----:B0-----:R-:W0:Y:S01]  /*05a0*/  MUFU.RCP R10, R10 ;  /* 0x0000000a000a7308 */ /* 0x001e220000001000 */
[----:B------:R-:W-:Y:S01]  /*05b0*/  @!P2 VIADD R20, R20, 0x1 ;  /* 0x000000011414a836 */ /* 0x000fe20000000000 */
[----:B------:R-:W-:Y:S02]  /*05c0*/  ISETP.NE.AND P2, PT, R6, RZ, PT ;  /* 0x000000ff0600720c */ /* 0x000fe40003f45270 */
[----:B------:R-:W-:Y:S01]  /*05d0*/  ISETP.GE.U32.AND P1, PT, R12, R5, PT ;  /* 0x000000050c00720c */ /* 0x000fe20003f26070 */
[----:B------:R-:W-:Y:S01]  /*05e0*/  IMAD.MOV R12, RZ, RZ, -R13 ;  /* 0x000000ffff0c7224 */ /* 0x000fe200078e0a0d */
[----:B------:R-:W-:-:S03]  /*05f0*/  LOP3.LUT R5, R6, UR7, RZ, 0x3c, !PT ;  /* 0x0000000706057c12 */ /* 0x000fc6000f8e3cff */
[----:B------:R-:W-:Y:S01]  /*0600*/  IMAD R21, R12, R9, RZ ;  /* 0x000000090c157224 */ /* 0x000fe200078e02ff */
[----:B------:R-:W-:Y:S01]  /*0610*/  ISETP.GE.AND P3, PT, R5, RZ, PT ;  /* 0x000000ff0500720c */ /* 0x000fe20003f66270 */
[----:B------:R-:W-:-:S06]  /*0620*/  HFMA2 R12, -RZ, RZ, 0, 0 ;  /* 0x00000000ff0c7431 */ /* 0x000fcc00000001ff */
[----:B------:R-:W-:Y:S01]  /*0630*/  @P1 IADD3 R20, PT, PT, R20, 0x1, RZ ;  /* 0x0000000114141810 */ /* 0x000fe20007ffe0ff */
[----:B0-----:R-:W-:-:S03]  /*0640*/  VIADD R10, R10, 0xffffffe ;  /* 0x0ffffffe0a0a7836 */ /* 0x001fc60000000000 */
[----:B------:R-:W-:Y:S01]  /*0650*/  MOV R19, R20 ;  /* 0x0000001400137202 */ /* 0x000fe20000000f00 */
[----:B------:R-:W-:Y:S01]  /*0660*/  IMAD.MOV R20, RZ, RZ, -R11 ;  /* 0x000000ffff147224 */ /* 0x000fe200078e0a0b */
[----:B------:R0:W1:Y:S01]  /*0670*/  F2I.FTZ.U32.TRUNC.NTZ R5, R10 ;  /* 0x0000000a00057305 */ /* 0x000062000021f000 */
[----:B------:R-:W-:Y:S01]  /*0680*/  IMAD.HI.U32 R12, R13, R21, R12 ;  /* 0x000000150d0c7227 */ /* 0x000fe200078e000c */
[----:B------:R-:W-:Y:S02]  /*0690*/  @!P3 IADD3 R19, PT, PT, -R19, RZ, RZ ;  /* 0x000000ff1313b210 */ /* 0x000fe40007ffe1ff */
[----:B------:R-:W-:Y:S01]  /*06a0*/  @!P2 LOP3.LUT R19, RZ, R6, RZ, 0x33, !PT ;  /* 0x00000006ff13a212 */ /* 0x000fe200078e33ff */
[----:B------:R-:W-:Y:S01]  /*06b0*/  IMAD R13, R20, R15, RZ ;  /* 0x0000000f140d7224 */ /* 0x000fe200078e02ff */
[----:B------:R-:W-:Y:S02]  /*06c0*/  IABS R20, R8 ;  /* 0x0000000800147213 */ /* 0x000fe40000000000 */
[----:B------:R-:W-:Y:S01]  /*06d0*/  IABS R21, R19 ;  /* 0x0000001300157213 */ /* 0x000fe20000000000 */
[----:B0-----:R-:W-:Y:S01]  /*06e0*/  IMAD.MOV.U32 R10, RZ, RZ, RZ ;  /* 0x000000ffff0a7224 */ /* 0x001fe200078e00ff */
[----:B------:R-:W-:-:S03]  /*06f0*/  IADD3 R20, PT, PT, RZ, -R20, RZ ;  /* 0x80000014ff147210 */ /* 0x000fc60007ffe0ff */
[----:B------:R-:W-:Y:S01]  /*0700*/  IMAD.HI.U32 R11, R11, R13, R10 ;  /* 0x0000000d0b0b7227 */ /* 0x000fe200078e000a */
[----:B------:R-:W-:Y:S02]  /*0710*/  IABS R13, R2 ;  /* 0x00000002000d7213 */ /* 0x000fe40000000000 */
[----:B------:R-:W-:Y:S01]  /*0720*/  LOP3.LUT R2, R2, R3, RZ, 0x3c, !PT ;  /* 0x0000000302027212 */ /* 0x000fe200078e3cff */
[----:B------:R-:W-:-:S04]  /*0730*/  IMAD.HI.U32 R12, R12, R21, RZ ;  /* 0x000000150c0c7227 */ /* 0x000fc800078e00ff */
[----:B------:R-:W-:Y:S01]  /*0740*/  IMAD.HI.U32 R11, R11, R18, RZ ;  /* 0x000000120b0b7227 */ /* 0x000fe200078e00ff */
[----:B------:R-:W-:-:S03]  /*0750*/  IADD3 R12, PT, PT, -R12, RZ, RZ ;  /* 0x000000ff0c0c7210 */ /* 0x000fc60007ffe1ff */
[----:B------:R-:W-:Y:S02]  /*0760*/  IMAD R20, R11, R20, R18 ;  /* 0x000000140b147224 */ /* 0x000fe400078e0212 */
[----:B-1----:R-:W-:Y:S02]  /*0770*/  IMAD.MOV R10, RZ, RZ, -R5 ;  /* 0x000000ffff0a7224 */ /* 0x002fe400078e0a05 */
[----:B------:R-:W-:Y:S01]  /*0780*/  IMAD R18, R9, R12, R21 ;  /* 0x0000000c09127224 */ /* 0x000fe200078e0215 */
[----:B------:R-:W-:Y:S01]  /*0790*/  ISETP.GT.U32.AND P2, PT, R15, R20, PT ;  /* 0x000000140f00720c */ /* 0x000fe20003f44070 */
[----:B------:R-:W-:-:S03]  /*07a0*/  IMAD.HI.U32 R12, R4, R13, RZ ;  /* 0x0000000d040c7227 */ /* 0x000fc600078e00ff */
[----:B------:R-:W-:Y:S01]  /*07b0*/  ISETP.GT.U32.AND P1, PT, R9, R18, PT ;  /* 0x000000120900720c */ /* 0x000fe20003f24070 */
[----:B------:R-:W-:Y:S01]  /*07c0*/  IMAD R21, R10, R17, RZ ;  /* 0x000000110a157224 */ /* 0x000fe200078e02ff */
[----:B------:R-:W-:Y:S01]  /*07d0*/  IABS R10, R16 ;  /* 0x00000010000a7213 */ /* 0x000fe20000000000 */
[----:B------:R-:W-:-:S04]  /*07e0*/  IMAD.MOV.U32 R4, RZ, RZ, RZ ;  /* 0x000000ffff047224 */ /* 0x000fc800078e00ff */
[----:B------:R-:W-:Y:S01]  /*07f0*/  IMAD.HI.U32 R4, R5, R21, R4 ;  /* 0x0000001505047227 */ /* 0x000fe200078e0004 */
[----:B------:R-:W-:Y:S02]  /*0800*/  IADD3 R5, PT, PT, -R12, RZ, RZ ;  /* 0x000000ff0c057210 */ /* 0x000fe40007ffe1ff */
[----:B------:R-:W-:Y:S01]  /*0810*/  IABS R21, UR6 ;  /* 0x0000000600157c13 */ /* 0x000fe20008000000 */
[----:B------:R-:W-:Y:S01]  /*0820*/  IMAD.MOV R10, RZ, RZ, -R10 ;  /* 0x000000ffff0a7224 */ /* 0x000fe200078e0a0a */
[----:B------:R-:W-:Y:S01]  /*0830*/  @!P2 IADD3 R20, PT, PT, R20, -R15, RZ ;  /* 0x8000000f1414a210 */ /* 0x000fe20007ffe0ff */
[----:B------:R-:W-:Y:S01]  /*0840*/  IMAD R5, R0, R5, R13 ;  /* 0x0000000500057224 */ /* 0x000fe200078e020d */
[----:B------:R-:W-:Y:S01]  /*0850*/  @!P1 IADD3 R18, PT, PT, R18, -R9, RZ ;  /* 0x8000000912129210 */ /* 0x000fe20007ffe0ff */
[----:B------:R-:W-:Y:S01]  /*0860*/  IMAD.HI.U32 R4, R4, R21, RZ ;  /* 0x0000001504047227 */ /* 0x000fe200078e00ff */
[----:B------:R-:W-:Y:S02]  /*0870*/  ISETP.GE.U32.AND P3, PT, R20, R15, PT ;  /* 0x0000000f1400720c */ /* 0x000fe40003f66070 */
[----:B------:R-:W-:Y:S01]  /*0880*/  ISETP.GT.U32.AND P1, PT, R0, R5, PT ;  /* 0x000000050000720c */ /* 0x000fe20003f24070 */
[----:B------:R-:W-:Y:S01]  /*0890*/  IMAD R10, R4, R10, R21 ;  /* 0x0000000a040a7224 */ /* 0x000fe200078e0215 */
[----:B------:R-:W-:Y:S01]  /*08a0*/  ISETP.GT.U32.AND P6, PT, R9, R18, PT ;  /* 0x000000120900720c */ /* 0x000fe20003fc4070 */
[----:B------:R-:W0:Y:S01]  /*08b0*/  S2R R15, SR_CTAID.X ;  /* 0x00000000000f7919 */ /* 0x000e220000002500 */
[----:B------:R-:W-:-:S02]  /*08c0*/  LOP3.LUT R13, R8, UR7, RZ, 0x3c, !PT ;  /* 0x00000007080d7c12 */ /* 0x000fc4000f8e3cff */
[----:B------:R-:W-:Y:S02]  /*08d0*/  ISETP.GT.U32.AND P4, PT, R17, R10, PT ;  /* 0x0000000a1100720c */ /* 0x000fe40003f84070 */
[----:B------:R-:W-:Y:S02]  /*08e0*/  @!P2 IADD3 R11, PT, PT, R11, 0x1, RZ ;  /* 0x000000010b0ba810 */ /* 0x000fe40007ffe0ff */
[----:B------:R-:W-:Y:S02]  /*08f0*/  ISETP.GE.AND P2, PT, R2, RZ, PT ;  /* 0x000000ff0200720c */ /* 0x000fe40003f46270 */
[----:B------:R-:W-:Y:S01]  /*0900*/  ISETP.GE.AND P5, PT, R13, RZ, PT ;  /* 0x000000ff0d00720c */ /* 0x000fe20003fa6270 */
[----:B------:R-:W-:Y:S01]  /*0910*/  @!P1 IMAD.IADD R5, R5, 0x1, -R0 ;  /* 0x0000000105059824 */ /* 0x000fe200078e0a00 */
[----:B------:R-:W-:Y:S01]  /*0920*/  @!P1 IADD3 R12, PT, PT, R12, 0x1, RZ ;  /* 0x000000010c0c9810 */ /* 0x000fe20007ffe0ff */
[----:B------:R-:W-:Y:S01]  /*0930*/  @P3 VIADD R11, R11, 0x1 ;  /* 0x000000010b0b3836 */ /* 0x000fe20000000000 */
[----:B------:R-:W-:-:S02]  /*0940*/  @!P6 IADD3 R18, PT, PT, R18, -R9, RZ ;  /* 0x800000091212e210 */ /* 0x000fc40007ffe0ff */
[----:B------:R-:W-:Y:S01]  /*0950*/  ISETP.GE.U32.AND P6, PT, R5, R0, PT ;  /* 0x000000000500720c */ /* 0x000fe20003fc6070 */
[----:B------:R-:W-:Y:S01]  /*0960*/  IMAD.MOV.U32 R3, RZ, RZ, R11 ;  /* 0x000000ffff037224 */ /* 0x000fe200078e000b */
[-C--:B------:R-:W-:Y:S01]  /*0970*/  @!P4 IADD3 R10, PT, PT, R10, -R17.reuse, RZ ;  /* 0x800000110a0ac210 */ /* 0x080fe20007ffe0ff */
[----:B------:R-:W-:Y:S01]  /*0980*/  @!P4 VIADD R4, R4, 0x1 ;  /* 0x000000010404c836 */ /* 0x000fe20000000000 */
[----:B------:R-:W-:Y:S02]  /*0990*/  LOP3.LUT R0, R16, UR6, RZ, 0x3c, !PT ;  /* 0x0000000610007c12 */ /* 0x000fe4000f8e3cff */
[----:B------:R-:W-:Y:S02]  /*09a0*/  ISETP.GE.U32.AND P1, PT, R10, R17, PT ;  /* 0x000000110a00720c */ /* 0x000fe40003f26070 */
[----:B------:R-:W0:Y:S01]  /*09b0*/  S2R R17, SR_TID.X ;  /* 0x0000000000117919 */ /* 0x000e220000002100 */
[----:B------:R-:W1:Y:S01]  /*09c0*/  LDC.64 R10, c[0x0][0x3b0] ;  /* 0x0000ec00ff0a7b82 */ /* 0x000e620000000a00 */
[----:B------:R-:W-:-:S02]  /*09d0*/  ISETP.GE.AND P3, PT, R0, RZ, PT ;  /* 0x000000ff0000720c */ /* 0x000fc40003f66270 */
[----:B------:R-:W-:Y:S01]  /*09e0*/  @!P5 IADD3 R3, PT, PT, -R3, RZ, RZ ;  /* 0x000000ff0303d210 */ /* 0x000fe20007ffe1ff */
[----:B------:R-:W2:Y:S01]  /*09f0*/  S2R R0, SR_TID.Y ;  /* 0x0000000000007919 */ /* 0x000ea20000002200 */
[----:B------:R-:W-:Y:S02]  /*0a00*/  @P6 IADD3 R12, PT, PT, R12, 0x1, RZ ;  /* 0x000000010c0c6810 */ /* 0x000fe40007ffe0ff */
[----:B------:R-:W-:Y:S02]  /*0a10*/  ISETP.GE.AND P5, PT, R19, RZ, PT ;  /* 0x000000ff1300720c */ /* 0x000fe40003fa6270 */
[----:B------:R-:W-:Y:S02]  /*0a20*/  @!P2 IADD3 R12, PT, PT, -R12, RZ, RZ ;  /* 0x000000ff0c0ca210 */ /* 0x000fe40007ffe1ff */
[----:B------:R-:W-:Y:S02]  /*0a30*/  ISETP.NE.AND P6, PT, R8, RZ, PT ;  /* 0x000000ff0800720c */ /* 0x000fe40003fc5270 */
[----:B------:R-:W-:-:S02]  /*0a40*/  ISETP.NE.AND P4, PT, R7, RZ, PT ;  /* 0x000000ff0700720c */ /* 0x000fc40003f85270 */
[----:B------:R-:W-:Y:S02]  /*0a50*/  SEL R2, R14, R12, !P0 ;  /* 0x0000000c0e027207 */ /* 0x000fe40004000000 */
[----:B------:R-:W-:Y:S02]  /*0a60*/  CS2R R12, SRZ ;  /* 0x00000000000c7805 */ /* 0x000fe4000001ff00 */
[----:B------:R-:W-:Y:S02]  /*0a70*/  @P1 IADD3 R4, PT, PT, R4, 0x1, RZ ;  /* 0x0000000104041810 */ /* 0x000fe40007ffe0ff */
[----:B------:R-:W-:Y:S02]  /*0a80*/  ISETP.GE.AND P0, PT, R2, 0x1, PT ;  /* 0x000000010200780c */ /* 0x000fe40003f06270 */
[----:B------:R-:W-:Y:S02]  /*0a90*/  ISETP.NE.AND P1, PT, R16, RZ, PT ;  /* 0x000000ff1000720c */ /* 0x000fe40003f25270 */
[----:B------:R-:W-:-:S02]  /*0aa0*/  IADD3 R19, PT, PT, -R19, RZ, RZ ;  /* 0x000000ff13137210 */ /* 0x000fc40007ffe1ff */
[----:B------:R-:W-:Y:S02]  /*0ab0*/  @!P5 IADD3 R18, PT, PT, -R18, RZ, RZ ;  /* 0x000000ff1212d210 */ /* 0x000fe40007ffe1ff */
[----:B------:R-:W-:Y:S01]  /*0ac0*/  @!P6 LOP3.LUT R3, RZ, R8, RZ, 0x33, !PT ;  /* 0x00000008ff03e212 */ /* 0x000fe200078e33ff */
[----:B------:R-:W-:Y:S01]  /*0ad0*/  IMAD R6, R6, R19, UR7 ;  /* 0x0000000706067e24 */ /* 0x000fe2000f8e0213 */
[----:B------:R-:W-:Y:S01]  /*0ae0*/  @!P4 LOP3.LUT R18, RZ, R7, RZ, 0x33, !PT ;  /* 0x00000007ff12c212 */ /* 0x000fe200078e33ff */
[----:B------:R-:W-:Y:S01]  /*0af0*/  IMAD.MOV.U32 R19, RZ, RZ, R4 ;  /* 0x000000ffff137224 */ /* 0x000fe200078e0004 */
[----:B------:R-:W-:Y:S01]  /*0b00*/  CS2R R8, SRZ ;  /* 0x0000000000087805 */ /* 0x000fe2000001ff00 */
[--C-:B-1----:R-:W-:Y:S01]  /*0b10*/  IMAD R3, R3, R11, R10.reuse ;  /* 0x0000000b03037224 */ /* 0x102fe200078e020a */
[----:B0-----:R-:W-:Y:S01]  /*0b20*/  LEA R14, R15, R17, 0x5 ;  /* 0x000000110f0e7211 */ /* 0x001fe200078e28ff */
[----:B------:R-:W-:Y:S01]  /*0b30*/  @!P3 IMAD.MOV R19, RZ, RZ, -R19 ;  /* 0x000000ffff13b224 */ /* 0x000fe200078e0a13 */
[----:B------:R-:W-:Y:S01]  /*0b40*/  @!P1 LOP3.LUT R19, RZ, R16, RZ, 0x33, !PT ;  /* 0x00000010ff139212 */ /* 0x000fe200078e33ff */
[-CC-:B------:R-:W-:Y:S01]  /*0b50*/  IMAD R4, R6, R11.reuse, R10.reuse ;  /* 0x0000000b06047224 */ /* 0x180fe200078e020a */
[----:B------:R-:W-:Y:S01]  /*0b60*/  CS2R R6, SRZ ;  /* 0x0000000000067805 */ /* 0x000fe2000001ff00 */
[----:B------:R-:W-:Y:S01]  /*0b70*/  IMAD R5, R18, R11, R10 ;  /* 0x0000000b12057224 */ /* 0x000fe200078e020a */
[----:B------:R-:W-:Y:S01]  /*0b80*/  CS2R R10, SRZ ;  /* 0x00000000000a7805 */ /* 0x000fe2000001ff00 */
[----:B--2---:R-:W-:Y:S06]  /*0b90*/  @!P0 BRA `(.L_x_28) ;  /* 0x0000001000e48947 */ /* 0x004fec0003800000 */
[----:B------:R-:W0:Y:S01]  /*0ba0*/  S2UR UR9, SR_CgaCtaId ;  /* 0x00000000000979c3 */ /* 0x000e220000008800 */
[----:B------:R-:W1:Y:S01]  /*0bb0*/  LDCU UR8, c[0x0][0x3c4] ;  /* 0x00007880ff0877ac */ /* 0x000e620008000800 */
[C---:B------:R-:W-:Y:S02]  /*0bc0*/  LEA.HI R15, R17.reuse, R0, RZ, 0x1b ;  /* 0x00000000110f7211 */ /* 0x040fe400078fd8ff */
[C---:B------:R-:W-:Y:S01]  /*0bd0*/  LOP3.LUT R6, R17.reuse, 0x1f, RZ, 0xc0, !PT ;  /* 0x0000001f11067812 */ /* 0x040fe200078ec0ff */
[----:B------:R-:W2:Y:S01]  /*0be0*/  LDCU UR12, c[0x0][0x3ac] ;  /* 0x00007580ff0c77ac */ /* 0x000ea20008000800 */
[----:B------:R-:W-:Y:S01]  /*0bf0*/  SHF.L.U32 R16, R17, 0x2, RZ ;  /* 0x0000000211107819 */ /* 0x000fe200000006ff */
[----:B------:R-:W-:Y:S02]  /*0c00*/  UMOV UR4, 0x400 ;  /* 0x0000040000047882 */ /* 0x000fe40000000000 */
[----:B------:R-:W-:Y:S01]  /*0c10*/  IMAD R22, R15, UR10, R6 ;  /* 0x0000000a0f167c24 */ /* 0x000fe2000f8e0206 */
[----:B------:R-:W-:Y:S01]  /*0c20*/  LOP3.LUT R18, R16, 0x7c, RZ, 0xc0, !PT ;  /* 0x0000007c10127812 */ /* 0x000fe200078ec0ff */
[----:B------:R-:W-:-:S03]  /*0c30*/  IMAD.MOV.U32 R6, RZ, RZ, RZ ;  /* 0x000000ffff067224 */ /* 0x000fc600078e00ff */
[----:B------:R-:W-:Y:S01]  /*0c40*/  IADD3 R22, PT, PT, R22, UR6, RZ ;  /* 0x0000000616167c10 */ /* 0x000fe2000fffe0ff */
[----:B-1----:R-:W-:-:S03]  /*0c50*/  UIMAD UR8, UR11, UR8, URZ ;  /* 0x000000080b0872a4 */ /* 0x002fc6000f8e02ff */
[----:B------:R-:W-:Y:S01]  /*0c60*/  SHF.R.S32.HI R25, RZ, 0x1f, R22 ;  /* 0x0000001fff197819 */ /* 0x000fe20000011416 */
[----:B--2---:R-:W-:Y:S02]  /*0c70*/  UIMAD UR13, UR12, UR12, URZ ;  /* 0x0000000c0c0d72a4 */ /* 0x004fe4000f8e02ff */
[----:B0-----:R-:W-:Y:S01]  /*0c80*/  ULEA UR5, UR9, UR4, 0x18 ;  /* 0x0000000409057291 */ /* 0x001fe2000f8ec0ff */
[----:B------:R-:W-:Y:S01]  /*0c90*/  IMAD R17, R2, UR8, RZ ;  /* 0x0000000802117c24 */ /* 0x000fe2000f8e02ff */
[----:B------:R-:W-:Y:S02]  /*0ca0*/  UIADD3 UR4, UPT, UPT, UR4, 0x400, URZ ;  /* 0x0000040004047890 */ /* 0x000fe4000fffe0ff */
[----:B------:R-:W-:Y:S01]  /*0cb0*/  UIMAD UR12, UR13, UR12, URZ ;  /* 0x0000000c0d0c72a4 */ /* 0x000fe2000f8e02ff */
[----:B------:R-:W-:Y:S01]  /*0cc0*/  IMAD R17, R19, R17, R14 ;  /* 0x0000001113117224 */ /* 0x000fe200078e020e */
[----:B------:R-:W-:Y:S01]  /*0cd0*/  ULEA UR9, UR9, UR4, 0x18 ;  /* 0x0000000409097291 */ /* 0x000fe2000f8ec0ff */
[----:B------:R-:W-:-:S02]  /*0ce0*/  IADD3 R18, PT, PT, R18, UR5, RZ ;  /* 0x0000000512127c10 */ /* 0x000fc4000fffe0ff */
[----:B------:R-:W-:Y:S01]  /*0cf0*/  LEA R23, R0, UR5, 0x2 ;  /* 0x0000000500177c11 */ /* 0x000fe2000f8e10ff */
[----:B------:R-:W-:Y:S01]  /*0d00*/  UMOV UR4, URZ ;  /* 0x000000ff00047c82 */ /* 0x000fe20008000000 */
[----:B------:R-:W-:Y:S01]  /*0d10*/  LEA R24, R15, R18, 0x7 ;  /* 0x000000120f187211 */ /* 0x000fe200078e38ff */
[----:B------:R-:W-:-:S05]  /*0d20*/  VIADD R19, R16, UR9 ;  /* 0x0000000910137c36 */ /* 0x000fca0008000000 */
[----:B------:R-:W-:-:S07]  /*0d30*/  LEA R26, R0, R19, 0x7 ;  /* 0x00000013001a7211 */ /* 0x000fce00078e38ff */
.L_x_38:
[----:B------:R-:W-:-:S09]  /*0d40*/  UISETP.GE.AND UP0, UPT, UR12, 0x1, UPT ;  /* 0x000000010c00788c */ /* 0x000fd2000bf06270 */
[----:B------:R-:W-:Y:S05]  /*0d50*/  BRA.U !UP0, `(.L_x_29) ;  /* 0x0000001108687547 */ /* 0x000fea000b800000 */
[----:B------:R-:W0:Y:S01]  /*0d60*/  LDCU UR5, c[0x0][0x39c] ;  /* 0x00007380ff0577ac */ /* 0x000e220008000800 */
[----:B------:R-:W-:Y:S01]  /*0d70*/  IMAD.MOV.U32 R27, RZ, RZ, R15 ;  /* 0x000000ffff1b7224 */ /* 0x000fe200078e000f */
[----:B------:R-:W-:Y:S01]  /*0d80*/  MOV R28, R0 ;  /* 0x00000000001c7202 */ /* 0x000fe20000000f00 */
[----:B------:R-:W1:Y:S01]  /*0d90*/  LDCU UR23, c[0x0][0x39c] ;  /* 0x00007380ff1777ac */ /* 0x000e620008000800 */
[----:B------:R-:W2:Y:S01]  /*0da0*/  LDCU UR15, c[0x0][0x398] ;  /* 0x00007300ff0f77ac */ /* 0x000ea20008000800 */
[----:B------:R-:W3:Y:S01]  /*0db0*/  LDCU UR22, c[0x0][0x3c4] ;  /* 0x00007880ff1677ac */ /* 0x000ee20008000800 */
[----:B------:R-:W4:Y:S01]  /*0dc0*/  LDCU.64 UR18, c[0x0][0x390] ;  /* 0x00007200ff1277ac */ /* 0x000f220008000a00 */
[----:B0-----:R-:W-:Y:S01]  /*0dd0*/  UIMAD UR5, UR12, UR5, URZ ;  /* 0x000000050c0572a4 */ /* 0x001fe2000f8e02ff */
[----:B------:R-:W0:Y:S03]  /*0de0*/  LDCU.64 UR20, c[0x0][0x388] ;  /* 0x00007100ff1477ac */ /* 0x000e260008000a00 */
[----:B------:R-:W-:-:S04]  /*0df0*/  UIMAD UR14, UR5, UR4, URZ ;  /* 0x00000004050e72a4 */ /* 0x000fc8000f8e02ff */
[----:B------:R-:W-:-:S03]  /*0e00*/  UIADD3 UR10, UPT, UPT, UR5, UR14, URZ ;  /* 0x0000000e050a7290 */ /* 0x000fc6000fffe0ff */
[----:B-1234-:R-:W-:-:S09]  /*0e10*/  UMOV UR5, URZ ;  /* 0x000000ff00057c82 */ /* 0x01efd20008000000 */
.L_x_37:
[----:B------:R-:W-:Y:S01]  /*0e20*/  ISETP.GT.U32.AND P0, PT, R15, 0x3, PT ;  /* 0x000000030f00780c */ /* 0x000fe20003f04070 */
[----:B------:R-:W-:-:S12]  /*0e30*/  BSSY.RECONVERGENT B0, `(.L_x_30) ;  /* 0x0000015000007945 */ /* 0x000fd80003800200 */
[----:B------:R-:W-:Y:S05]  /*0e40*/  @P0 BRA `(.L_x_31) ;  /* 0x00000000004c0947 */ /* 0x000fea0003800000 */
[----:B------:R-:W-:-:S13]  /*0e50*/  ISETP.GE.AND P0, PT, R27, UR12, PT ;  /* 0x0000000c1b007c0c */ /* 0x000fda000bf06270 */
[----:B------:R-:W-:Y:S05]  /*0e60*/  @P0 BRA `(.L_x_32) ;  /* 0x00000000003c0947 */ /* 0x000fea0003800000 */
[----:B------:R-:W-:Y:S01]  /*0e70*/  IMAD.U32 R30, RZ, RZ, UR10 ;  /* 0x0000000aff1e7e24 */ /* 0x000fe2000f8e00ff */
[C---:B------:R-:W-:Y:S02]  /*0e80*/  IADD3 R19, P0, PT, R22.reuse, UR14, RZ ;  /* 0x0000000e16137c10 */ /* 0x040fe4000ff1e0ff */
[----:B------:R-:W-:Y:S02]  /*0e90*/  MOV R32, UR14 ;  /* 0x0000000e00207c02 */ /* 0x000fe40008000f00 */
[----:B------:R-:W-:Y:S02]  /*0ea0*/  IADD3 R21, P1, PT, R22, UR10, RZ ;  /* 0x0000000a16157c10 */ /* 0x000fe4000ff3e0ff */
[-C--:B------:R-:W-:Y:S02]  /*0eb0*/  LEA.HI.X.SX32 R32, R32, R25.reuse, 0x1, P0 ;  /* 0x0000001920207211 */ /* 0x080fe400000f0eff */
[----:B------:R-:W-:Y:S02]  /*0ec0*/  LEA.HI.X.SX32 R30, R30, R25, 0x1, P1 ;  /* 0x000000191e1e7211 */ /* 0x000fe400008f0eff */
[----:B------:R-:W-:-:S02]  /*0ed0*/  LEA R18, P0, R19, UR18, 0x2 ;  /* 0x0000001213127c11 */ /* 0x000fc4000f8010ff */
[----:B------:R-:W-:Y:S02]  /*0ee0*/  LEA R20, P1, R21, UR18, 0x2 ;  /* 0x0000001215147c11 */ /* 0x000fe4000f8210ff */
[----:B------:R-:W-:Y:S02]  /*0ef0*/  LEA.HI.X R19, R19, UR19, R32, 0x2, P0 ;  /* 0x0000001313137c11 */ /* 0x000fe400080f1420 */
[----:B------:R-:W-:-:S04]  /*0f00*/  LEA.HI.X R21, R21, UR19, R30, 0x2, P1 ;  /* 0x0000001315157c11 */ /* 0x000fc800088f141e */
[----:B------:R-:W2:Y:S04]  /*0f10*/  LDG.E R19, desc[UR16][R18.64] ;  /* 0x0000001012137981 */ /* 0x000ea8000c1e1900 */
[----:B------:R-:W3:Y:S04]  /*0f20*/  LDG.E R21, desc[UR16][R20.64] ;  /* 0x0000001014157981 */ /* 0x000ee8000c1e1900 */
[----:B--2---:R1:W-:Y:S04]  /*0f30*/  STS [R24], R19 ;  /* 0x0000001318007388 */ /* 0x0043e80000000800 */
[----:B---3--:R1:W-:Y:S01]  /*0f40*/  STS [R24+0x200], R21 ;  /* 0x0002001518007388 */ /* 0x0083e20000000800 */
[----:B------:R-:W-:Y:S05]  /*0f50*/  BRA `(.L_x_31) ;  /* 0x0000000000087947 */ /* 0x000fea0003800000 */
.L_x_32:
[----:B------:R2:W-:Y:S04]  /*0f60*/  STS [R24], RZ ;  /* 0x000000ff18007388 */ /* 0x0005e80000000800 */
[----:B------:R2:W-:Y:S02]  /*0f70*/  STS [R24+0x200], RZ ;  /* 0x000200ff18007388 */ /* 0x0005e40000000800 */
.L_x_31:
[----:B0-----:R-:W-:Y:S05]  /*0f80*/  BSYNC.RECONVERGENT B0 ;  /* 0x0000000000007941 */ /* 0x001fea0003800200 */
.L_x_30:
[----:B------:R-:W-:Y:S01]  /*0f90*/  ISETP.GE.AND P0, PT, R28, UR12, PT ;  /* 0x0000000c1c007c0c */ /* 0x000fe2000bf06270 */
[----:B------:R-:W-:-:S12]  /*0fa0*/  BSSY.RECONVERGENT B0, `(.L_x_33) ;  /* 0x0000064000007945 */ /* 0x000fd80003800200 */
[----:B------:R-:W-:Y:S05]  /*0fb0*/  @P0 BRA `(.L_x_34) ;  /* 0x0000000400880947 */ /* 0x000fea0003800000 */
[----:B-1----:R-:W0:Y:S01]  /*0fc0*/  LDC R21, c[0x0][0x3ac] ;  /* 0x0000eb00ff157b82 */ /* 0x002e220000000800 */
[----:B------:R-:W-:Y:S01]  /*0fd0*/  IMAD.MOV.U32 R18, RZ, RZ, RZ ;  /* 0x000000ffff127224 */ /* 0x000fe200078e00ff */
[----:B------:R-:W-:Y:S02]  /*0fe0*/  IABS R31, R28 ;  /* 0x0000001c001f7213 */ /* 0x000fe40000000000 */
[----:B------:R-:W-:-:S04]  /*0ff0*/  IABS R32, UR13 ;  /* 0x0000000d00207c13 */ /* 0x000fc80008000000 */
[----:B------:R-:W1:Y:S08]  /*1000*/  I2F.RP R34, R32 ;  /* 0x0000002000227306 */ /* 0x000e700000209400 */
[----:B-1----:R-:W-:Y:S01]  /*1010*/  MUFU.RCP R34, R34 ;  /* 0x0000002200227308 */ /* 0x002fe20000001000 */
[----:B0-----:R-:W-:-:S07]  /*1020*/  IABS R30, R21 ;  /* 0x00000015001e7213 */ /* 0x001fce0000000000 */
[----:B------:R-:W0:Y:S08]  /*1030*/  I2F.RP R20, R30 ;  /* 0x0000001e00147306 */ /* 0x000e300000209400 */
[----:B0-----:R-:W0:Y:S02]  /*1040*/  MUFU.RCP R20, R20 ;  /* 0x0000001400147308 */ /* 0x001e240000001000 */
[----:B0-----:R-:W-:-:S02]  /*1050*/  IADD3 R19, PT, PT, R20, 0xffffffe, RZ ;  /* 0x0ffffffe14137810 */ /* 0x001fc40007ffe0ff */
[----:B------:R-:W-:-:S04]  /*1060*/  LOP3.LUT R20, RZ, R21, RZ, 0x33, !PT ;  /* 0x00000015ff147212 */ /* 0x000fc800078e33ff */
[----:B------:R-:W0:Y:S02]  /*1070*/  F2I.FTZ.U32.TRUNC.NTZ R19, R19 ;  /* 0x0000001300137305 */ /* 0x000e24000021f000 */
[----:B0-----:R-:W-:-:S05]  /*1080*/  IADD3 R29, PT, PT, RZ, -R19, RZ ;  /* 0x80000013ff1d7210 */ /* 0x001fca0007ffe0ff */
[----:B------:R-:W-:-:S04]  /*1090*/  IMAD R29, R29, R30, RZ ;  /* 0x0000001e1d1d7224 */ /* 0x000fc800078e02ff */
[----:B------:R-:W-:Y:S01]  /*10a0*/  IMAD.HI.U32 R18, R19, R29, R18 ;  /* 0x0000001d13127227 */ /* 0x000fe200078e0012 */
[----:B------:R-:W-:-:S04]  /*10b0*/  LOP3.LUT R19, R28, R21, RZ, 0x3c, !PT ;  /* 0x000000151c137212 */ /* 0x000fc800078e3cff */
[----:B------:R-:W-:Y:S01]  /*10c0*/  ISETP.GE.AND P2, PT, R19, RZ, PT ;  /* 0x000000ff1300720c */ /* 0x000fe20003f46270 */
[----:B------:R-:W-:-:S05]  /*10d0*/  IMAD.HI.U32 R29, R18, R31, RZ ;  /* 0x0000001f121d7227 */ /* 0x000fca00078e00ff */
[----:B------:R-:W-:-:S05]  /*10e0*/  IADD3 R33, PT, PT, -R29, RZ, RZ ;  /* 0x000000ff1d217210 */ /* 0x000fca0007ffe1ff */
[----:B------:R-:W-:-:S05]  /*10f0*/  IMAD R33, R30, R33, R31 ;  /* 0x000000211e217224 */ /* 0x000fca00078e021f */
[----:B------:R-:W-:-:S13]  /*1100*/  ISETP.GT.U32.AND P1, PT, R30, R33, PT ;  /* 0x000000211e00720c */ /* 0x000fda0003f24070 */
[----:B------:R-:W-:Y:S01]  /*1110*/  @!P1 IADD3 R33, PT, PT, R33, -R30, RZ ;  /* 0x8000001e21219210 */ /* 0x000fe20007ffe0ff */
[----:B------:R-:W-:-:S03]  /*1120*/  @!P1 VIADD R29, R29, 0x1 ;  /* 0x000000011d1d9836 */ /* 0x000fc60000000000 */
[----:B------:R-:W-:-:S13]  /*1130*/  ISETP.GE.U32.AND P0, PT, R33, R30, PT ;  /* 0x0000001e2100720c */ /* 0x000fda0003f06070 */
[----:B------:R-:W-:Y:S02]  /*1140*/  @P0 IADD3 R29, PT, PT, R29, 0x1, RZ ;  /* 0x000000011d1d0810 */ /* 0x000fe40007ffe0ff */
[----:B------:R-:W-:Y:S02]  /*1150*/  ISETP.NE.AND P0, PT, R21, RZ, PT ;  /* 0x000000ff1500720c */ /* 0x000fe40003f05270 */
[----:B------:R-:W-:-:S04]  /*1160*/  @!P2 IADD3 R29, PT, PT, -R29, RZ, RZ ;  /* 0x000000ff1d1da210 */ /* 0x000fc80007ffe1ff */
[----:B------:R-:W-:-:S04]  /*1170*/  SEL R29, R20, R29, !P0 ;  /* 0x0000001d141d7207 */ /* 0x000fc80004000000 */
[----:B------:R-:W-:Y:S02]  /*1180*/  IABS R33, R29 ;  /* 0x0000001d00217213 */ /* 0x000fe40000000000 */
[----:B------:R-:W-:Y:S01]  /*1190*/  ISETP.GE.AND P3, PT, R29, RZ, PT ;  /* 0x000000ff1d00720c */ /* 0x000fe20003f66270 */
[----:B------:R-:W-:Y:S02]  /*11a0*/  IMAD.MOV R29, RZ, RZ, -R29 ;  /* 0x000000ffff1d7224 */ /* 0x000fe400078e0a1d */
[----:B------:R-:W-:-:S04]  /*11b0*/  IMAD.HI.U32 R18, R18, R33, RZ ;  /* 0x0000002112127227 */ /* 0x000fc800078e00ff */
[----:B------:R-:W-:Y:S02]  /*11c0*/  IMAD.MOV R18, RZ, RZ, -R18 ;  /* 0x000000ffff127224 */ /* 0x000fe400078e0a12 */
[----:B------:R-:W-:Y:S02]  /*11d0*/  IMAD R21, R21, R29, R28 ;  /* 0x0000001d15157224 */ /* 0x000fe400078e021c */
[----:B------:R-:W-:Y:S01]  /*11e0*/  IMAD R33, R30, R18, R33 ;  /* 0x000000121e217224 */ /* 0x000fe200078e0221 */
[----:B------:R-:W-:Y:S02]  /*11f0*/  IADD3 R18, PT, PT, R34, 0xffffffe, RZ ;  /* 0x0ffffffe22127810 */ /* 0x000fe40007ffe0ff */
[----:B------:R-:W-:Y:S02]  /*1200*/  IADD3 R21, PT, PT, R4, R21, RZ ;  /* 0x0000001504157210 */ /* 0x000fe40007ffe0ff */
[----:B------:R0:W1:Y:S01]  /*1210*/  F2I.FTZ.U32.TRUNC.NTZ R19, R18 ;  /* 0x0000001200137305 */ /* 0x000062000021f000 */
[----:B------:R-:W-:Y:S01]  /*1220*/  ISETP.GT.U32.AND P1, PT, R30, R33, PT ;  /* 0x000000211e00720c */ /* 0x000fe20003f24070 */
[----:B0-----:R-:W-:-:S12]  /*1230*/  HFMA2 R18, -RZ, RZ, 0, 0 ;  /* 0x00000000ff127431 */ /* 0x001fd800000001ff */
[----:B------:R-:W-:Y:S01]  /*1240*/  @!P1 IADD3 R33, PT, PT, R33, -R30, RZ ;  /* 0x8000001e21219210 */ /* 0x000fe20007ffe0ff */
[----:B-1----:R-:W-:-:S03]  /*1250*/  IMAD.MOV R35, RZ, RZ, -R19 ;  /* 0x000000ffff237224 */ /* 0x002fc600078e0a13 */
[----:B------:R-:W-:Y:S01]  /*1260*/  ISETP.GT.U32.AND P1, PT, R30, R33, PT ;  /* 0x000000211e00720c */ /* 0x000fe20003f24070 */
[----:B------:R-:W-:-:S04]  /*1270*/  IMAD R35, R35, R32, RZ ;  /* 0x0000002023237224 */ /* 0x000fc800078e02ff */
[----:B------:R-:W-:Y:S01]  /*1280*/  IMAD.HI.U32 R34, R19, R35, R18 ;  /* 0x0000002313227227 */ /* 0x000fe200078e0012 */
[----:B------:R-:W-:-:S05]  /*1290*/  IABS R19, UR13 ;  /* 0x0000000d00137c13 */ /* 0x000fca0008000000 */
[----:B------:R-:W-:Y:S02]  /*12a0*/  IMAD.MOV R18, RZ, RZ, -R19 ;  /* 0x000000ffff127224 */ /* 0x000fe400078e0a13 */
[----:B------:R-:W-:Y:S01]  /*12b0*/  IMAD.HI.U32 R34, R34, R31, RZ ;  /* 0x0000001f22227227 */ /* 0x000fe200078e00ff */
[----:B------:R-:W-:Y:S02]  /*12c0*/  @!P1 IADD3 R33, PT, PT, R33, -R30, RZ ;  /* 0x8000001e21219210 */ /* 0x000fe40007ffe0ff */
[----:B------:R-:W0:Y:S01]  /*12d0*/  LDC R30, c[0x0][0x3a8] ;  /* 0x0000ea00ff1e7b82 */ /* 0x000e220000000800 */
[----:B------:R-:W-:Y:S01]  /*12e0*/  IMAD R31, R34, R18, R31 ;  /* 0x00000012221f7224 */ /* 0x000fe200078e021f */
[----:B------:R-:W-:Y:S01]  /*12f0*/  LOP3.LUT R18, R28, UR13, RZ, 0x3c, !PT ;  /* 0x0000000d1c127c12 */ /* 0x000fe2000f8e3cff */
[----:B------:R-:W-:-:S03]  /*1300*/  @!P3 IMAD.MOV R33, RZ, RZ, -R33 ;  /* 0x000000ffff21b224 */ /* 0x000fc600078e0a21 */
[----:B------:R-:W-:Y:S02]  /*1310*/  ISETP.GT.U32.AND P2, PT, R32, R31, PT ;  /* 0x0000001f2000720c */ /* 0x000fe40003f44070 */
[----:B------:R-:W-:Y:S02]  /*1320*/  ISETP.GE.AND P4, PT, R18, RZ, PT ;  /* 0x000000ff1200720c */ /* 0x000fe40003f86270 */
[----:B------:R-:W1:Y:S01]  /*1330*/  LDC.64 R18, c[0x0][0x3a0] ;  /* 0x0000e800ff127b82 */ /* 0x000e620000000a00 */
[----:B------:R-:W-:-:S05]  /*1340*/  SEL R20, R20, R33, !P0 ;  /* 0x0000002114147207 */ /* 0x000fca0004000000 */
[----:B------:R-:W-:-:S03]  /*1350*/  IMAD.IADD R20, R5, 0x1, R20 ;  /* 0x0000000105147824 */ /* 0x000fc600078e0214 */
[-C--:B------:R-:W-:Y:S02]  /*1360*/  @!P2 IADD3 R31, PT, PT, R31, -R32.reuse, RZ ;  /* 0x800000201f1fa210 */ /* 0x080fe40007ffe0ff */
[----:B------:R-:W-:Y:S02]  /*1370*/  @!P2 IADD3 R34, PT, PT, R34, 0x1, RZ ;  /* 0x000000012222a810 */ /* 0x000fe40007ffe0ff */
[----:B------:R-:W-:Y:S02]  /*1380*/  ISETP.GE.U32.AND P1, PT, R31, R32, PT ;  /* 0x000000201f00720c */ /* 0x000fe40003f26070 */
[----:B------:R-:W-:-:S11]  /*1390*/  ISETP.NE.AND P2, PT, RZ, UR13, PT ;  /* 0x0000000dff007c0c */ /* 0x000fd6000bf45270 */
[----:B------:R-:W-:Y:S02]  /*13a0*/  @P1 IADD3 R34, PT, PT, R34, 0x1, RZ ;  /* 0x0000000122221810 */ /* 0x000fe40007ffe0ff */
[----:B-1----:R-:W-:Y:S02]  /*13b0*/  ISETP.GE.AND P1, PT, R20, R19, PT ;  /* 0x000000131400720c */ /* 0x002fe40003f26270 */
[----:B------:R-:W-:Y:S02]  /*13c0*/  @!P4 IADD3 R34, PT, PT, -R34, RZ, RZ ;  /* 0x000000ff2222c210 */ /* 0x000fe40007ffe1ff */
[----:B------:R-:W-:Y:S02]  /*13d0*/  @!P2 LOP3.LUT R34, RZ, UR13, RZ, 0x33, !PT ;  /* 0x0000000dff22ac12 */ /* 0x000fe4000f8e33ff */
[----:B0-----:R-:W-:Y:S02]  /*13e0*/  ISETP.GE.AND P2, PT, R21, R30, PT ;  /* 0x0000001e1500720c */ /* 0x001fe40003f46270 */
[----:B------:R-:W-:-:S02]  /*13f0*/  IADD3 R29, PT, PT, R3, R34, RZ ;  /* 0x00000022031d7210 */ /* 0x000fc40007ffe0ff */
[----:B------:R-:W-:Y:S02]  /*1400*/  ISETP.GT.AND P2, PT, R21, -0x1, !P2 ;  /* 0xffffffff1500780c */ /* 0x000fe40005744270 */
[C---:B------:R-:W-:Y:S02]  /*1410*/  ISETP.GE.AND P0, PT, R29.reuse, R18, PT ;  /* 0x000000121d00720c */ /* 0x040fe40003f06270 */
[----:B------:R-:W-:Y:S02]  /*1420*/  ISETP.GT.AND P1, PT, R20, -0x1, !P1 ;  /* 0xffffffff1400780c */ /* 0x000fe40004f24270 */
[----:B------:R-:W-:-:S04]  /*1430*/  ISETP.GT.AND P0, PT, R29, -0x1, !P0 ;  /* 0xffffffff1d00780c */ /* 0x000fc80004704270 */
[----:B------:R-:W-:-:S13]  /*1440*/  PLOP3.LUT P0, PT, P2, P0, P1, 0x80, 0x0 ;  /* 0x000000000000781c */ /* 0x000fda0001701010 */
[----:B------:R-:W-:Y:S05]  /*1450*/  @!P0 BRA `(.L_x_35) ;  /* 0x0000000000588947 */ /* 0x000fea0003800000 */
[----:B------:R-:W-:-:S13]  /*1460*/  ISETP.GE.AND P0, PT, R14, UR15, PT ;  /* 0x0000000f0e007c0c */ /* 0x000fda000bf06270 */
[----:B------:R-:W-:Y:S05]  /*1470*/  @P0 BRA `(.L_x_36) ;  /* 0x0000000000440947 */ /* 0x000fea0003800000 */
[----:B------:R-:W-:Y:S01]  /*1480*/  MOV R18, UR11 ;  /* 0x0000000b00127c02 */ /* 0x000fe20008000f00 */
[----:B------:R-:W-:-:S04]  /*1490*/  IMAD R19, R29, R19, R20 ;  /* 0x000000131d137224 */ /* 0x000fc800078e0214 */
[----:B------:R-:W-:Y:S01]  /*14a0*/  IMAD R18, R18, UR4, R21 ;  /* 0x0000000412127c24 */ /* 0x000fe2000f8e0215 */
[----:B------:R-:W-:-:S03]  /*14b0*/  MOV R21, UR8 ;  /* 0x0000000800157c02 */ /* 0x000fc60008000f00 */
[----:B------:R-:W-:-:S04]  /*14c0*/  IMAD R18, R19, R30, R18 ;  /* 0x0000001e13127224 */ /* 0x000fc800078e0212 */
[----:B------:R-:W-:-:S05]  /*14d0*/  IMAD R18, R18, UR22, RZ ;  /* 0x0000001612127c24 */ /* 0x000fca000f8e02ff */
[----:B------:R-:W-:Y:S02]  /*14e0*/  SHF.R.S32.HI R20, RZ, 0x1f, R18 ;  /* 0x0000001fff147819 */ /* 0x000fe40000011412 */
[----:B------:R-:W-:-:S04]  /*14f0*/  IADD3 R19, P0, PT, R18, R17, RZ ;  /* 0x0000001112137210 */ /* 0x000fc80007f1e0ff */
[----:B------:R-:W-:Y:S02]  /*1500*/  LEA.HI.X.SX32 R20, R17, R20, 0x1, P0 ;  /* 0x0000001411147211 */ /* 0x000fe400000f0eff */
[----:B------:R-:W-:-:S04]  /*1510*/  LEA R18, P0, R19, UR20, 0x2 ;  /* 0x0000001413127c11 */ /* 0x000fc8000f8010ff */
[----:B------:R-:W-:-:S03]  /*1520*/  LEA.HI.X R19, R19, UR21, R20, 0x2, P0 ;  /* 0x0000001513137c11 */ /* 0x000fc600080f1414 */
[----:B------:R-:W-:-:S03]  /*1530*/  IMAD.WIDE R20, R21, 0x4, R18 ;  /* 0x0000000415147825 */ /* 0x000fc600078e0212 */
[----:B------:R-:W3:Y:S04]  /*1540*/  LDG.E R19, desc[UR16][R18.64] ;  /* 0x0000001012137981 */ /* 0x000ee8000c1e1900 */
[----:B------:R-:W4:Y:S04]  /*1550*/  LDG.E R21, desc[UR16][R20.64] ;  /* 0x0000001014157981 */ /* 0x000f28000c1e1900 */
[----:B---3--:R0:W-:Y:S04]  /*1560*/  STS [R26], R19 ;  /* 0x000000131a007388 */ /* 0x0081e80000000800 */
[----:B----4-:R0:W-:Y:S01]  /*1570*/  STS [R26+0x200], R21 ;  /* 0x000200151a007388 */ /* 0x0101e20000000800 */
[----:B------:R-:W-:Y:S05]  /*1580*/  BRA `(.L_x_34) ;  /* 0x0000000000147947 */ /* 0x000fea0003800000 */
.L_x_36:
[----:B------:R3:W-:Y:S04]  /*1590*/  STS [R26], RZ ;  /* 0x000000ff1a007388 */ /* 0x0007e80000000800 */
[----:B------:R3:W-:Y:S01]  /*15a0*/  STS [R26+0x200], RZ ;  /* 0x000200ff1a007388 */ /* 0x0007e20000000800 */
[----:B------:R-:W-:Y:S05]  /*15b0*/  BRA `(.L_x_34) ;  /* 0x0000000000087947 */ /* 0x000fea0003800000 */
.L_x_35:
[----:B------:R4:W-:Y:S04]  /*15c0*/  STS [R26], RZ ;  /* 0x000000ff1a007388 */ /* 0x0009e80000000800 */
[----:B------:R4:W-:Y:S02]  /*15d0*/  STS [R26+0x200], RZ ;  /* 0x000200ff1a007388 */ /* 0x0009e40000000800 */
.L_x_34:
[----:B------:R-:W-:Y:S05]  /*15e0*/  BSYNC.RECONVERGENT B0 ;  /* 0x0000000000007941 */ /* 0x000fea0003800200 */
.L_x_33:
[----:B------:R-:W-:Y:S01]  /*15f0*/  BAR.SYNC.DEFER_BLOCKING 0x0 ;  /* 0x0000000000007b1d */ /* 0x000fe20000010000 */
[----:B------:R-:W-:Y:S01]  /*1600*/  UIADD3 UR5, UPT, UPT, UR5, 0x4, URZ ;  /* 0x0000000405057890 */ /* 0x000fe2000fffe0ff */
[----:B------:R-:W-:Y:S01]  /*1610*/  VIADD R28, R28, 0x4 ;  /* 0x000000041c1c7836 */ /* 0x000fe20000000000 */
[----:B------:R-:W-:Y:S01]  /*1620*/  IADD3 R27, PT, PT, R27, 0x4, RZ ;  /* 0x000000041b1b7810 */ /* 0x000fe20007ffe0ff */
[----:B------:R-:W-:Y:S02]  /*1630*/  ULEA UR10, UR23, UR10, 0x2 ;  /* 0x0000000a170a7291 */ /* 0x000fe4000f8e10ff */
[----:B------:R-:W-:Y:S02]  /*1640*/  UISETP.GE.AND UP0, UPT, UR5, UR12, UPT ;  /* 0x0000000c0500728c */ /* 0x000fe4000bf06270 */
[----:B------:R-:W-:Y:S01]  /*1650*/  ULEA UR14, UR23, UR14, 0x2 ;  /* 0x0000000e170e7291 */ /* 0x000fe2000f8e10ff */
[----:B------:R-:W-:Y:S04]  /*1660*/  LDS R30, [R16+UR9] ;  /* 0x00000009101e7984 */ /* 0x000fe80008000800 */
[----:B01----:R-:W0:Y:S04]  /*1670*/  LDS R21, [R23] ;  /* 0x0000000017157984 */ /* 0x003e280000000800 */
[----:B------:R-:W1:Y:S04]  /*1680*/  LDS R19, [R23+0x10] ;  /* 0x0000100017137984 */ /* 0x000e680000000800 */
[----:B------:R-:W5:Y:S04]  /*1690*/  LDS R33, [R23+0x30] ;  /* 0x0000300017217984 */ /* 0x000f680000000800 */
[----:B------:R-:W2:Y:S04]  /*16a0*/  LDS R31, [R23+0x50] ;  /* 0x00005000171f7984 */ /* 0x000ea80000000800 */
[----:B------:R-:W3:Y:S04]  /*16b0*/  LDS R20, [R23+0x40] ;  /* 0x0000400017147984 */ /* 0x000ee80000000800 */
[----:B------:R-:W4:Y:S04]  /*16c0*/  LDS R29, [R23+0x60] ;  /* 0x00006000171d7984 */ /* 0x000f280000000800 */
[----:B------:R-:W4:Y:S04]  /*16d0*/  LDS R18, [R23+0x20] ;  /* 0x0000200017127984 */ /* 0x000f280000000800 */
[----:B------:R-:W-:Y:S04]  /*16e0*/  LDS R34, [R23+0x90] ;  /* 0x0000900017227984 */ /* 0x000fe80000000800 */
[----:B------:R-:W-:Y:S04]  /*16f0*/  LDS R35, [R23+0x80] ;  /* 0x0000800017237984 */ /* 0x000fe80000000800 */
[----:B------:R-:W-:Y:S01]  /*1700*/  LDS R32, [R23+0xa0] ;  /* 0x0000a00017207984 */ /* 0x000fe20000000800 */
[----:B0-----:R-:W-:-:S03]  /*1710*/  FFMA R21, R30, R21, R13 ;  /* 0x000000151e157223 */ /* 0x001fc6000000000d */
[----:B------:R-:W-:Y:S01]  /*1720*/  LDS R36, [R23+0x110] ;  /* 0x0001100017247984 */ /* 0x000fe20000000800 */
[----:B-1----:R-:W-:-:S03]  /*1730*/  FFMA R13, R30, R19, R12 ;  /* 0x000000131e0d7223 */ /* 0x002fc6000000000c */
[----:B------:R-:W-:Y:S01]  /*1740*/  LDS R12, [R23+0xe0] ;  /* 0x0000e000170c7984 */ /* 0x000fe20000000800 */
[----:B-----5:R-:W-:-:S03]  /*1750*/  FFMA R33, R30, R33, R10 ;  /* 0x000000211e217223 */ /* 0x020fc6000000000a */
[----:B------:R-:W-:Y:S01]  /*1760*/  LDS R10, [R23+0xb0] ;  /* 0x0000b000170a7984 */ /* 0x000fe20000000800 */
[----:B--2---:R-:W-:-:S03]  /*1770*/  FFMA R19, R30, R31, R8 ;  /* 0x0000001f1e137223 */ /* 0x004fc60000000008 */
[----:B------:R-:W0:Y:S01]  /*1780*/  LDS R31, [R23+0x70] ;  /* 0x00007000171f7984 */ /* 0x000e220000000800 */
[----:B---3--:R-:W-:-:S03]  /*1790*/  FFMA R9, R30, R20, R9 ;  /* 0x000000141e097223 */ /* 0x008fc60000000009 */
[----:B------:R-:W1:Y:S01]  /*17a0*/  LDS R8, [R16+UR9+0x80] ;  /* 0x0000800910087984 */ /* 0x000e620008000800 */
[----:B----4-:R-:W-:-:S03]  /*17b0*/  FFMA R29, R30, R29, R7 ;  /* 0x0000001d1e1d7223 */ /* 0x010fc60000000007 */
[----:B------:R-:W2:Y:S01]  /*17c0*/  LDS R20, [R23+0xc0] ;  /* 0x0000c00017147984 */ /* 0x000ea20000000800 */
[----:B------:R-:W-:-:S03]  /*17d0*/  FFMA R11, R30, R18, R11 ;  /* 0x000000121e0b7223 */ /* 0x000fc6000000000b */
[----:B------:R-:W3:Y:S01]  /*17e0*/  LDS R18, [R23+0xd0] ;  /* 0x0000d00017127984 */ /* 0x000ee20000000800 */
[----:B0-----:R-:W-:-:S03]  /*17f0*/  FFMA R31, R30, R31, R6 ;  /* 0x0000001f1e1f7223 */ /* 0x001fc60000000006 */
[----:B------:R-:W0:Y:S01]  /*1800*/  LDS R6, [R16+UR9+0x100] ;  /* 0x0001000910067984 */ /* 0x000e220008000800 */
[C---:B-1----:R-:W-:Y:S01]  /*1810*/  FFMA R7, R8.reuse, R10, R33 ;  /* 0x0000000a08077223 */ /* 0x042fe20000000021 */
[C---:B------:R-:W-:Y:S02]  /*1820*/  FFMA R13, R8.reuse, R34, R13 ;  /* 0x00000022080d7223 */ /* 0x040fe4000000000d */
[----:B------:R-:W1:Y:S01]  /*1830*/  LDS R10, [R23+0x100] ;  /* 0x00010000170a7984 */ /* 0x000e620000000800 */
[C---:B------:R-:W-:Y:S01]  /*1840*/  FFMA R29, R8.reuse, R12, R29 ;  /* 0x0000000c081d7223 */ /* 0x040fe2000000001d */
[C---:B--2---:R-:W-:Y:S01]  /*1850*/  FFMA R9, R8.reuse, R20, R9 ;  /* 0x0000001408097223 */ /* 0x044fe20000000009 */
[C---:B------:R-:W-:Y:S01]  /*1860*/  FFMA R21, R8.reuse, R35, R21 ;  /* 0x0000002308157223 */ /* 0x040fe20000000015 */
[----:B------:R-:W2:Y:S01]  /*1870*/  LDS R30, [R23+0xf0] ;  /* 0x0000f000171e7984 */ /* 0x000ea20000000800 */
[C---:B------:R-:W-:Y:S01]  /*1880*/  FFMA R11, R8.reuse, R32, R11 ;  /* 0x00000020080b7223 */ /* 0x040fe2000000000b */
[----:B---3--:R-:W-:-:S02]  /*1890*/  FFMA R19, R8, R18, R19 ;  /* 0x0000001208137223 */ /* 0x008fc40000000013 */
[----:B------:R-:W3:Y:S04]  /*18a0*/  LDS R34, [R23+0x120] ;  /* 0x0001200017227984 */ /* 0x000ee80000000800 */
[----:B------:R-:W4:Y:S04]  /*18b0*/  LDS R20, [R23+0x140] ;  /* 0x0001400017147984 */ /* 0x000f280000000800 */
[----:B------:R-:W5:Y:S04]  /*18c0*/  LDS R12, [R23+0x160] ;  /* 0x00016000170c7984 */ /* 0x000f680000000800 */
[----:B------:R-:W5:Y:S04]  /*18d0*/  LDS R32, [R23+0x130] ;  /* 0x0001300017207984 */ /* 0x000f680000000800 */
[----:B------:R-:W5:Y:S04]  /*18e0*/  LDS R18, [R23+0x150] ;  /* 0x0001500017127984 */ /* 0x000f680000000800 */
[----:B------:R-:W-:Y:S04]  /*18f0*/  LDS R33, [R23+0x180] ;  /* 0x0001800017217984 */ /* 0x000fe80000000800 */
[----:B------:R-:W-:Y:S01]  /*1900*/  LDS R35, [R23+0x390] ;  /* 0x0003900017237984 */ /* 0x000fe20000000800 */
[----:B0-----:R-:W-:-:S03]  /*1910*/  FFMA R13, R6, R36, R13 ;  /* 0x00000024060d7223 */ /* 0x001fc6000000000d */
[----:B------:R-:W-:Y:S01]  /*1920*/  LDS R36, [R23+0x190] ;  /* 0x0001900017247984 */ /* 0x000fe20000000800 */
[----:B-1----:R-:W-:-:S03]  /*1930*/  FFMA R10, R6, R10, R21 ;  /* 0x0000000a060a7223 */ /* 0x002fc60000000015 */
[----:B------:R-:W0:Y:S01]  /*1940*/  LDS R21, [R23+0x170] ;  /* 0x0001700017157984 */ /* 0x000e220000000800 */
[----:B--2---:R-:W-:-:S03]  /*1950*/  FFMA R31, R8, R30, R31 ;  /* 0x0000001e081f7223 */ /* 0x004fc6000000001f */
[----:B------:R-:W1:Y:S01]  /*1960*/  LDS R8, [R16+UR9+0x180] ;  /* 0x0001800910087984 */ /* 0x000e620008000800 */
[----:B---3--:R-:W-:-:S03]  /*1970*/  FFMA R11, R6, R34, R11 ;  /* 0x00000022060b7223 */ /* 0x008fc6000000000b */
[----:B------:R-:W2:Y:S01]  /*1980*/  LDS R34, [R23+0x1a0] ;  /* 0x0001a00017227984 */ /* 0x000ea20000000800 */
[----:B----4-:R-:W-:-:S03]  /*1990*/  FFMA R9, R6, R20, R9 ;  /* 0x0000001406097223 */ /* 0x010fc60000000009 */
[----:B------:R-:W3:Y:S01]  /*19a0*/  LDS R30, [R23+0x1c0] ;  /* 0x0001c000171e7984 */ /* 0x000ee20000000800 */
[----:B-----5:R-:W-:-:S03]  /*19b0*/  FFMA R29, R6, R12, R29 ;  /* 0x0000000c061d7223 */ /* 0x020fc6000000001d */
[----:B------:R-:W4:Y:S01]  /*19c0*/  LDS R20, [R23+0x1d0] ;  /* 0x0001d00017147984 */ /* 0x000f220000000800 */
[----:B------:R-:W-:-:S03]  /*19d0*/  FFMA R7, R6, R32, R7 ;  /* 0x0000002006077223 */ /* 0x000fc60000000007 */
[----:B------:R-:W5:Y:S01]  /*19e0*/  LDS R12, [R23+0x1e0] ;  /* 0x0001e000170c7984 */ /* 0x000f620000000800 */
[----:B------:R-:W-:-:S03]  /*19f0*/  FFMA R19, R6, R18, R19 ;  /* 0x0000001206137223 */ /* 0x000fc60000000013 */
[----:B------:R-:W5:Y:S04]  /*1a00*/  LDS R32, [R23+0x1b0] ;  /* 0x0001b00017207984 */ /* 0x000f680000000800 */
[----:B------:R-:W5:Y:S01]  /*1a10*/  LDS R18, [R23+0x1f0] ;  /* 0x0001f00017127984 */ /* 0x000f620000000800 */
[----:B0-----:R-:W-:-:S03]  /*1a20*/  FFMA R31, R6, R21, R31 ;  /* 0x00000015061f7223 */ /* 0x001fc6000000001f */
[----:B------:R-:W-:Y:S01]  /*1a30*/  LDS R6, [R16+UR9+0x200] ;  /* 0x0002000910067984 */ /* 0x000fe20008000800 */
[C---:B-1----:R-:W-:Y:S01]  /*1a40*/  FFMA R21, R8.reuse, R33, R10 ;  /* 0x0000002108157223 */ /* 0x042fe2000000000a */
[C---:B------:R-:W-:Y:S02]  /*1a50*/  FFMA R13, R8.reuse, R36, R13 ;  /* 0x00000024080d7223 */ /* 0x040fe4000000000d */
[----:B------:R-:W0:Y:S01]  /*1a60*/  LDS R10, [R23+0x200] ;  /* 0x00020000170a7984 */ /* 0x000e220000000800 */
[----:B--2---:R-:W-:-:S03]  /*1a70*/  FFMA R11, R8, R34, R11 ;  /* 0x00000022080b7223 */ /* 0x004fc6000000000b */
[----:B------:R-:W1:Y:S01]  /*1a80*/  LDS R33, [R23+0x210] ;  /* 0x0002100017217984 */ /* 0x000e620000000800 */
        /* <DEDUP_REMOVED lines=12> */
[----:B------:R-:W-:Y:S01]  /*1b50*/  LDS R21, [R23+0x2c0] ;  /* 0x0002c00017157984 */ /* 0x000fe20000000800 */
[----:B-1----:R-:W-:-:S03]  /*1b60*/  FFMA R10, R6, R33, R13 ;  /* 0x00000021060a7223 */ /* 0x002fc6000000000d */
[----:B------:R-:W-:Y:S01]  /*1b70*/  LDS R13, [R23+0x2a0] ;  /* 0x0002a000170d7984 */ /* 0x000fe20000000800 */
[----:B--2---:R-:W-:-:S03]  /*1b80*/  FFMA R18, R6, R36, R7 ;  /* 0x0000002406127223 */ /* 0x004fc60000000007 */
[----:B------:R-:W0:Y:S01]  /*1b90*/  LDS R7, [R16+UR9+0x280] ;  /* 0x0002800910077984 */ /* 0x000e220008000800 */
[----:B---3--:R-:W-:-:S03]  /*1ba0*/  FFMA R34, R6, R34, R19 ;  /* 0x0000002206227223 */ /* 0x008fc60000000013 */
[----:B------:R-:W1:Y:S01]  /*1bb0*/  LDS R33, [R23+0x2d0] ;  /* 0x0002d00017217984 */ /* 0x000e620000000800 */
[----:B----4-:R-:W-:-:S03]  /*1bc0*/  FFMA R12, R6, R12, R11 ;  /* 0x0000000c060c7223 */ /* 0x010fc6000000000b */
[----:B------:R-:W2:Y:S01]  /*1bd0*/  LDS R19, [R23+0x2b0] ;  /* 0x0002b00017137984 */ /* 0x000ea20000000800 */
[----:B-----5:R-:W-:-:S03]  /*1be0*/  FFMA R20, R6, R20, R9 ;  /* 0x0000001406147223 */ /* 0x020fc60000000009 */
[----:B------:R-:W3:Y:S01]  /*1bf0*/  LDS R9, [R23+0x280] ;  /* 0x0002800017097984 */ /* 0x000ee20000000800 */
[----:B------:R-:W-:-:S03]  /*1c00*/  FFMA R30, R6, R30, R29 ;  /* 0x0000001e061e7223 */ /* 0x000fc6000000001d */
[----:B------:R-:W4:Y:S01]  /*1c10*/  LDS R11, [R23+0x290] ;  /* 0x00029000170b7984 */ /* 0x000f220000000800 */
[----:B------:R-:W-:-:S03]  /*1c20*/  FFMA R36, R6, R32, R31 ;  /* 0x0000002006247223 */ /* 0x000fc6000000001f */
[----:B------:R-:W5:Y:S04]  /*1c30*/  LDS R29, [R23+0x2e0] ;  /* 0x0002e000171d7984 */ /* 0x000f680000000800 */
[----:B------:R-:W5:Y:S04]  /*1c40*/  LDS R32, [R23+0x2f0] ;  /* 0x0002f00017207984 */ /* 0x000f680000000800 */
[----:B------:R-:W-:Y:S01]  /*1c50*/  LDS R6, [R16+UR9+0x300] ;  /* 0x0003000910067984 */ /* 0x000fe20008000800 */
[C---:B0-----:R-:W-:Y:S01]  /*1c60*/  FFMA R13, R7.reuse, R13, R12 ;  /* 0x0000000d070d7223 */ /* 0x041fe2000000000c */
[----:B------:R-:W-:-:S02]  /*1c70*/  FFMA R21, R7, R21, R20 ;  /* 0x0000001507157223 */ /* 0x000fc40000000014 */
[----:B------:R-:W0:Y:S01]  /*1c80*/  LDS R12, [R23+0x300] ;  /* 0x00030000170c7984 */ /* 0x000e220000000800 */
[----:B-1----:R-:W-:-:S03]  /*1c90*/  FFMA R31, R7, R33, R34 ;  /* 0x00000021071f7223 */ /* 0x002fc60000000022 */
[----:B------:R-:W1:Y:S01]  /*1ca0*/  LDS R33, [R23+0x310] ;  /* 0x0003100017217984 */ /* 0x000e620000000800 */
[----:B--2---:R-:W-:-:S03]  /*1cb0*/  FFMA R19, R7, R19, R18 ;  /* 0x0000001307137223 */ /* 0x004fc60000000012 */
[----:B------:R-:W2:Y:S01]  /*1cc0*/  LDS R34, [R23+0x320] ;  /* 0x0003200017227984 */ /* 0x000ea20000000800 */
[----:B---3--:R-:W-:-:S03]  /*1cd0*/  FFMA R9, R7, R9, R8 ;  /* 0x0000000907097223 */ /* 0x008fc60000000008 */
[----:B------:R-:W3:Y:S01]  /*1ce0*/  LDS R18, [R23+0x350] ;  /* 0x0003500017127984 */ /* 0x000ee20000000800 */
[----:B----4-:R-:W-:-:S03]  /*1cf0*/  FFMA R11, R7, R11, R10 ;  /* 0x0000000b070b7223 */ /* 0x010fc6000000000a */
[----:B------:R-:W4:Y:S01]  /*1d00*/  LDS R20, [R23+0x340] ;  /* 0x0003400017147984 */ /* 0x000f220000000800 */
[----:B-----5:R-:W-:-:S03]  /*1d10*/  FFMA R29, R7, R29, R30 ;  /* 0x0000001d071d7223 */ /* 0x020fc6000000001e */
[----:B------:R-:W5:Y:S01]  /*1d20*/  LDS R30, [R23+0x330] ;  /* 0x00033000171e7984 */ /* 0x000f620000000800 */
[----:B------:R-:W-:-:S03]  /*1d30*/  FFMA R7, R7, R32, R36 ;  /* 0x0000002007077223 */ /* 0x000fc60000000024 */
[----:B------:R-:W5:Y:S04]  /*1d40*/  LDS R10, [R23+0x360] ;  /* 0x00036000170a7984 */ /* 0x000f680000000800 */
[----:B------:R-:W5:Y:S04]  /*1d50*/  LDS R8, [R23+0x370] ;  /* 0x0003700017087984 */ /* 0x000f680000000800 */
[----:B------:R-:W-:Y:S01]  /*1d60*/  LDS R32, [R23+0x3c0] ;  /* 0x0003c00017207984 */ /* 0x000fe20000000800 */
[C---:B0-----:R-:W-:Y:S01]  /*1d70*/  FFMA R9, R6.reuse, R12, R9 ;  /* 0x0000000c06097223 */ /* 0x041fe20000000009 */
[C---:B-1----:R-:W-:Y:S01]  /*1d80*/  FFMA R12, R6.reuse, R33, R11 ;  /* 0x00000021060c7223 */ /* 0x042fe2000000000b */
[----:B--2---:R-:W-:-:S02]  /*1d90*/  FFMA R11, R6, R34, R13 ;  /* 0x00000022060b7223 */ /* 0x004fc4000000000d */
[----:B------:R-:W-:Y:S01]  /*1da0*/  LDS R13, [R23+0x380] ;  /* 0x00038000170d7984 */ /* 0x000fe20000000800 */
[----:B---3--:R-:W-:-:S03]  /*1db0*/  FFMA R31, R6, R18, R31 ;  /* 0x00000012061f7223 */ /* 0x008fc6000000001f */
[----:B------:R-:W0:Y:S01]  /*1dc0*/  LDS R18, [R16+UR9+0x380] ;  /* 0x0003800910127984 */ /* 0x000e220008000800 */
[----:B----4-:R-:W-:-:S03]  /*1dd0*/  FFMA R21, R6, R20, R21 ;  /* 0x0000001406157223 */ /* 0x010fc60000000015 */
[----:B------:R-:W1:Y:S01]  /*1de0*/  LDS R20, [R23+0x3a0] ;  /* 0x0003a00017147984 */ /* 0x000e620000000800 */
[----:B-----5:R-:W-:-:S03]  /*1df0*/  FFMA R19, R6, R30, R19 ;  /* 0x0000001e06137223 */ /* 0x020fc60000000013 */
[----:B------:R-:W2:Y:S01]  /*1e00*/  LDS R30, [R23+0x3e0] ;  /* 0x0003e000171e7984 */ /* 0x000ea20000000800 */
[----:B------:R-:W-:-:S03]  /*1e10*/  FFMA R29, R6, R10, R29 ;  /* 0x0000000a061d7223 */ /* 0x000fc6000000001d */
[----:B------:R-:W3:Y:S01]  /*1e20*/  LDS R10, [R23+0x3b0] ;  /* 0x0003b000170a7984 */ /* 0x000ee20000000800 */
[----:B------:R-:W-:-:S03]  /*1e30*/  FFMA R33, R6, R8, R7 ;  /* 0x0000000806217223 */ /* 0x000fc60000000007 */
[----:B------:R-:W4:Y:S04]  /*1e40*/  LDS R8, [R23+0x3d0] ;  /* 0x0003d00017087984 */ /* 0x000f280000000800 */
[----:B------:R-:W5:Y:S01]  /*1e50*/  LDS R6, [R23+0x3f0] ;  /* 0x0003f00017067984 */ /* 0x000f620000000800 */
[C---:B0-----:R-:W-:Y:S01]  /*1e60*/  FFMA R13, R18.reuse, R13, R9 ;  /* 0x0000000d120d7223 */ /* 0x041fe20000000009 */
[C---:B------:R-:W-:Y:S01]  /*1e70*/  FFMA R12, R18.reuse, R35, R12 ;  /* 0x00000023120c7223 */ /* 0x040fe2000000000c */
[C---:B------:R-:W-:Y:S01]  /*1e80*/  FFMA R9, R18.reuse, R32, R21 ;  /* 0x0000002012097223 */ /* 0x040fe20000000015 */
[C---:B-1----:R-:W-:Y:S01]  /*1e90*/  FFMA R11, R18.reuse, R20, R11 ;  /* 0x00000014120b7223 */ /* 0x042fe2000000000b */
[C---:B--2---:R-:W-:Y:S01]  /*1ea0*/  FFMA R7, R18.reuse, R30, R29 ;  /* 0x0000001e12077223 */ /* 0x044fe2000000001d */
[C---:B---3--:R-:W-:Y:S01]  /*1eb0*/  FFMA R10, R18.reuse, R10, R19 ;  /* 0x0000000a120a7223 */ /* 0x048fe20000000013 */
[C---:B----4-:R-:W-:Y:S01]  /*1ec0*/  FFMA R8, R18.reuse, R8, R31 ;  /* 0x0000000812087223 */ /* 0x050fe2000000001f */
[----:B-----5:R-:W-:Y:S01]  /*1ed0*/  FFMA R6, R18, R6, R33 ;  /* 0x0000000612067223 */ /* 0x020fe20000000021 */
[----:B------:R-:W-:Y:S06]  /*1ee0*/  BAR.SYNC.DEFER_BLOCKING 0x0 ;  /* 0x0000000000007b1d */ /* 0x000fec0000010000 */
[----:B------:R-:W-:Y:S05]  /*1ef0*/  BRA.U !UP0, `(.L_x_37) ;  /* 0xffffffed08c87547 */ /* 0x000fea000b83ffff */
.L_x_29:
[----:B------:R-:W-:-:S06]  /*1f00*/  UIADD3 UR4, UPT, UPT, UR4, 0x2, URZ ;  /* 0x0000000204047890 */ /* 0x000fcc000fffe0ff */
[----:B------:R-:W-:-:S13]  /*1f10*/  ISETP.LE.AND P0, PT, R2, UR4, PT ;  /* 0x0000000402007c0c */ /* 0x000fda000bf03270 */
[----:B------:R-:W-:Y:S05]  /*1f20*/  @!P0 BRA `(.L_x_38) ;  /* 0xffffffec00848947 */ /* 0x000fea000383ffff */
.L_x_28:
[----:B------:R-:W0:Y:S01]  /*1f30*/  LDCU UR5, c[0x0][0x398] ;  /* 0x00007300ff0577ac */ /* 0x000e220008000800 */
[----:B------:R-:W1:Y:S01]  /*1f40*/  LDC.64 R4, c[0x0][0x3b8] ;  /* 0x0000ee00ff047b82 */ /* 0x000e620000000a00 */
[----:B------:R-:W1:Y:S01]  /*1f50*/  LDCU UR10, c[0x0][0x3c0] ;  /* 0x00007800ff0a77ac */ /* 0x000e620008000800 */
[----:B0-----:R-:W-:Y:S01]  /*1f60*/  ISETP.GE.AND P0, PT, R14, UR5, PT ;  /* 0x000000050e007c0c */ /* 0x001fe2000bf06270 */
[----:B-1----:R-:W-:-:S12]  /*1f70*/  IMAD R5, R5, UR10, RZ ;  /* 0x0000000a05057c24 */ /* 0x002fd8000f8e02ff */
[----:B------:R-:W-:Y:S05]  /*1f80*/  @P0 EXIT ;  /* 0x000000000000094d */ /* 0x000fea0003800000 */
[----:B------:R-:W0:Y:S01]  /*1f90*/  LDC.64 R2, c[0x0][0x380] ;  /* 0x0000e000ff027b82 */ /* 0x000e220000000a00 */
[----:B------:R-:W-:Y:S01]  /*1fa0*/  IADD3 R0, PT, PT, R0, UR6, RZ ;  /* 0x0000000600007c10 */ /* 0x000fe2000fffe0ff */
[----:B------:R-:W-:-:S04]  /*1fb0*/  IMAD R15, R5, R4, RZ ;  /* 0x00000004050f7224 */ /* 0x000fc800078e02ff */
[----:B------:R-:W-:Y:S02]  /*1fc0*/  IMAD R5, R0, R15, UR7 ;  /* 0x0000000700057e24 */ /* 0x000fe4000f8e020f */
[----:B------:R-:W-:Y:S02]  /*1fd0*/  IMAD R0, R15, UR5, RZ ;  /* 0x000000050f007c24 */ /* 0x000fe4000f8e02ff */
[----:B------:R-:W-:Y:S02]  /*1fe0*/  IMAD R5, R5, UR5, R14 ;  /* 0x0000000505057c24 */ /* 0x000fe4000f8e020e */
[C---:B------:R-:W-:Y:S01]  /*1ff0*/  IMAD R17, R0.reuse, 0xc, RZ ;  /* 0x0000000c00117824 */ /* 0x040fe200078e02ff */
[C---:B------:R-:W-:Y:S01]  /*2000*/  SHF.L.U32 R15, R0.reuse, 0x3, RZ ;  /* 0x00000003000f7819 */ /* 0x040fe200000006ff */
[C---:B------:R-:W-:Y:S01]  /*2010*/  IMAD R21, R0.reuse, 0x14, RZ ;  /* 0x0000001400157824 */ /* 0x040fe200078e02ff */
[C---:B------:R-:W-:Y:S01]  /*2020*/  SHF.L.U32 R19, R0.reuse, 0x4, RZ ;  /* 0x0000000400137819 */ /* 0x040fe200000006ff */
[----:B------:R-:W-:-:S02]  /*2030*/  IMAD R23, R0, 0x18, RZ ;  /* 0x0000001800177824 */ /* 0x000fc400078e02ff */
[----:B------:R-:W-:Y:S02]  /*2040*/  IMAD R25, R0, 0x1c, RZ ;  /* 0x0000001c00197824 */ /* 0x000fe400078e02ff */
[----:B0-----:R-:W-:-:S04]  /*2050*/  IMAD.WIDE.U32 R2, R5, 0x4, R2 ;  /* 0x0000000405027825 */ /* 0x001fc800078e0002 */
[----:B------:R-:W-:Y:S01]  /*2060*/  IMAD.SHL.U32 R5, R0, 0x4, RZ ;  /* 0x0000000400057824 */ /* 0x000fe200078e00ff */
[----:B------:R0:W-:Y:S01]  /*2070*/  STG.E desc[UR16][R2.64], R13 ;  /* 0x0000000d02007986 */ /* 0x0001e2000c101910 */
[----:B------:R-:W-:-:S04]  /*2080*/  IMAD.WIDE R14, R15, 0x4, R2 ;  /* 0x000000040f0e7825 */ /* 0x000fc800078e0202 */
[----:B------:R-:W-:-:S04]  /*2090*/  IMAD.WIDE R4, R5, 0x4, R2 ;  /* 0x0000000405047825 */ /* 0x000fc800078e0202 */
[--C-:B------:R-:W-:Y:S01]  /*20a0*/  IMAD.WIDE R16, R17, 0x4, R2.reuse ;  /* 0x0000000411107825 */ /* 0x100fe200078e0202 */
[----:B------:R-:W-:Y:S03]  /*20b0*/  STG.E desc[UR16][R4.64], R12 ;  /* 0x0000000c04007986 */ /* 0x000fe6000c101910 */
[--C-:B------:R-:W-:Y:S01]  /*20c0*/  IMAD.WIDE R18, R19, 0x4, R2.reuse ;  /* 0x0000000413127825 */ /* 0x100fe200078e0202 */
[----:B------:R-:W-:Y:S03]  /*20d0*/  STG.E desc[UR16][R14.64], R11 ;  /* 0x0000000b0e007986 */ /* 0x000fe6000c101910 */
[--C-:B------:R-:W-:Y:S01]  /*20e0*/  IMAD.WIDE R20, R21, 0x4, R2.reuse ;  /* 0x0000000415147825 */ /* 0x100fe200078e0202 */
[----:B------:R-:W-:Y:S03]  /*20f0*/  STG.E desc[UR16][R16.64], R10 ;  /* 0x0000000a10007986 */ /* 0x000fe6000c101910 */
[--C-:B------:R-:W-:Y:S01]  /*2100*/  IMAD.WIDE R22, R23, 0x4, R2.reuse ;  /* 0x0000000417167825 */ /* 0x100fe200078e0202 */
[----:B------:R-:W-:Y:S03]  /*2110*/  STG.E desc[UR16][R18.64], R9 ;  /* 0x0000000912007986 */ /* 0x000fe6000c101910 */
[----:B0-----:R-:W-:Y:S01]  /*2120*/  IMAD.WIDE R2, R25, 0x4, R2 ;  /* 0x0000000419027825 */ /* 0x001fe200078e0202 */
[----:B------:R-:W-:Y:S04]  /*2130*/  STG.E desc[UR16][R20.64], R8 ;  /* 0x0000000814007986 */ /* 0x000fe8000c101910 */
[----:B------:R-:W-:Y:S04]  /*2140*/  STG.E desc[UR16][R22.64], R7 ;  /* 0x0000000716007986 */ /* 0x000fe8000c101910 */
[----:B------:R-:W-:Y:S01]  /*2150*/  STG.E desc[UR16][R2.64], R6 ;  /* 0x0000000602007986 */ /* 0x000fe2000c101910 */
[----:B------:R-:W-:Y:S05]  /*2160*/  EXIT ;  /* 0x000000000000794d */ /* 0x000fea0003800000 */
.L_x_39:
        /* <DEDUP_REMOVED lines=9> */
.L_x_110:


//--------------------- .text._Z18kConvolve_backwardPfPKfS1_iiiiiiiiiii --------------------------
	.section	.text._Z18kConvolve_backwardPfPKfS1_iiiiiiiiiii,"ax",@progbits
	.align	128
        .global         _Z18kConvolve_backwardPfPKfS1_iiiiiiiiiii
        .type           _Z18kConvolve_backwardPfPKfS1_iiiiiiiiiii,@function
        .size           _Z18kConvolve_backwardPfPKfS1_iiiiiiiiiii,(.L_x_111 - _Z18kConvolve_backwardPfPKfS1_iiiiiiiiiii)
        .other          _Z18kConvolve_backwardPfPKfS1_iiiiiiiiiii,@"STO_CUDA_ENTRY STV_DEFAULT"
_Z18kConvolve_backwardPfPKfS1_iiiiiiiiiii:
.text._Z18kConvolve_backwardPfPKfS1_iiiiiiiiiii:
[----:B------:R-:W-:Y:S08]  /*0000*/  LDC R1, c[0x0][0x37c] ;  /* 0x0000df00ff017b82 */ /* 0x000ff00000000800 */
[----:B------:R-:W0:Y:S01]  /*0010*/  LDC R3, c[0x0][0x3b8] ;  /* 0x0000ee00ff037b82 */ /* 0x000e220000000800 */
[----:B------:R-:W1:Y:S01]  /*0020*/  LDCU UR14, c[0x0][0x3c0] ;  /* 0x00007800ff0e77ac */ /* 0x000e620008000800 */
[----:B------:R-:W2:Y:S01]  /*0030*/  S2R R24, SR_CTAID.X ;  /* 0x0000000000187919 */ /* 0x000ea20000002500 */
[----:B------:R-:W3:Y:S01]  /*0040*/  LDCU UR13, c[0x0][0x3bc] ;  /* 0x00007780ff0d77ac */ /* 0x000ee20008000800 */
[----:B------:R-:W4:Y:S01]  /*0050*/  LDCU UR10, c[0x0][0x3a0] ;  /* 0x00007400ff0a77ac */ /* 0x000f220008000800 */
[----:B------:R-:W0:Y:S01]  /*0060*/  LDCU UR12, c[0x0][0x3b0] ;  /* 0x00007600ff0c77ac */ /* 0x000e220008000800 */
[----:B------:R-:W0:Y:S01]  /*0070*/  LDCU UR8, c[0x0][0x398] ;  /* 0x00007300ff0877ac */ /* 0x000e220008000800 */
[----:B-1----:R-:W-:-:S02]  /*0080*/  UISETP.NE.AND UP2, UPT, UR14, URZ, UPT ;  /* 0x000000ff0e00728c */ /* 0x002fc4000bf45270 */
[----:B------:R-:W-:Y:S01]  /*0090*/  ULOP3.LUT UR11, URZ, UR14, URZ, 0x33, !UPT ;  /* 0x0000000eff0b7292 */ /* 0x000fe2000f8e33ff */
[----:B0-----:R-:W-:Y:S01]  /*00a0*/  VIADD R0, R3, 0x3 ;  /* 0x0000000303007836 */ /* 0x001fe20000000000 */
[----:B------:R-:W0:Y:S04]  /*00b0*/  LDCU UR9, c[0x0][0x39c] ;  /* 0x00007380ff0977ac */ /* 0x000e280008000800 */
[----:B------:R-:W-:-:S04]  /*00c0*/  SHF.R.S32.HI R5, RZ, 0x1f, R0 ;  /* 0x0000001fff057819 */ /* 0x000fc80000011400 */
[----:B------:R-:W-:Y:S02]  /*00d0*/  LEA.HI R5, R5, R0, RZ, 0x2 ;  /* 0x0000000005057211 */ /* 0x000fe400078f10ff */
[----:B------:R-:W1:Y:S02]  /*00e0*/  S2R R0, SR_CTAID.Y ;  /* 0x0000000000007919 */ /* 0x000e640000002600 */
[----:B------:R-:W-:Y:S02]  /*00f0*/  SHF.R.S32.HI R11, RZ, 0x2, R5 ;  /* 0x00000002ff0b7819 */ /* 0x000fe40000011405 */
[----:B------:R-:W5:Y:S02]  /*0100*/  LDC R5, c[0x0][0x3b4] ;  /* 0x0000ed00ff057b82 */ /* 0x000f640000000800 */
[----:B------:R-:W-:-:S04]  /*0110*/  IABS R6, R11 ;  /* 0x0000000b00067213 */ /* 0x000fc80000000000 */
[----:B------:R-:W3:Y:S08]  /*0120*/  I2F.RP R10, R6 ;  /* 0x00000006000a7306 */ /* 0x000ef00000209400 */
[----:B---3--:R-:W3:Y:S01]  /*0130*/  MUFU.RCP R10, R10 ;  /* 0x0000000a000a7308 */ /* 0x008ee20000001000 */
[----:B-----5:R-:W-:Y:S01]  /*0140*/  VIADD R2, R5, 0x3 ;  /* 0x0000000305027836 */ /* 0x020fe20000000000 */
[----:B-1----:R-:W-:-:S04]  /*0150*/  IABS R14, R0 ;  /* 0x00000000000e7213 */ /* 0x002fc80000000000 */
[----:B------:R-:W-:-:S04]  /*0160*/  SHF.R.S32.HI R7, RZ, 0x1f, R2 ;  /* 0x0000001fff077819 */ /* 0x000fc80000011402 */
[----:B------:R-:W-:Y:S02]  /*0170*/  LEA.HI R4, R7, R2, RZ, 0x2 ;  /* 0x0000000207047211 */ /* 0x000fe400078f10ff */
[----:B------:R-:W-:Y:S01]  /*0180*/  IABS R2, R11 ;  /* 0x0000000b00027213 */ /* 0x000fe20000000000 */
[----:B---3--:R-:W-:Y:S01]  /*0190*/  VIADD R8, R10, 0xffffffe ;  /* 0x0ffffffe0a087836 */ /* 0x008fe20000000000 */
[----:B------:R-:W-:-:S03]  /*01a0*/  SHF.R.S32.HI R4, RZ, 0x2, R4 ;  /* 0x00000002ff047819 */ /* 0x000fc60000011404 */
[----:B------:R1:W3:Y:S01]  /*01b0*/  F2I.FTZ.U32.TRUNC.NTZ R9, R8 ;  /* 0x0000000800097305 */ /* 0x0002e2000021f000 */
[-C--:B------:R-:W-:Y:S01]  /*01c0*/  IABS R10, R4.reuse ;  /* 0x00000004000a7213 */ /* 0x080fe20000000000 */
[----:B------:R-:W-:-:S05]  /*01d0*/  IMAD R13, R11, R4, RZ ;  /* 0x000000040b0d7224 */ /* 0x000fca00078e02ff */
[----:B------:R-:W-:Y:S01]  /*01e0*/  IABS R12, R13 ;  /* 0x0000000d000c7213 */ /* 0x000fe20000000000 */
[----:B------:R-:W5:Y:S01]  /*01f0*/  I2F.RP R15, R10 ;  /* 0x0000000a000f7306 */ /* 0x000f620000209400 */
[----:B-1----:R-:W-:Y:S02]  /*0200*/  HFMA2 R8, -RZ, RZ, 0, 0 ;  /* 0x00000000ff087431 */ /* 0x002fe400000001ff */
[----:B---3--:R-:W-:-:S05]  /*0210*/  IMAD.MOV R7, RZ, RZ, -R9 ;  /* 0x000000ffff077224 */ /* 0x008fca00078e0a09 */
[----:B------:R-:W1:Y:S01]  /*0220*/  I2F.RP R16, R12 ;  /* 0x0000000c00107306 */ /* 0x000e620000209400 */
[----:B------:R-:W-:-:S04]  /*0230*/  IMAD R7, R7, R6, RZ ;  /* 0x0000000607077224 */ /* 0x000fc800078e02ff */
[----:B------:R-:W-:-:S03]  /*0240*/  IMAD.HI.U32 R9, R9, R7, R8 ;  /* 0x0000000709097227 */ /* 0x000fc600078e0008 */
[----:B-----5:R-:W3:Y:S01]  /*0250*/  MUFU.RCP R15, R15 ;  /* 0x0000000f000f7308 */ /* 0x020ee20000001000 */
[----:B------:R-:W-:Y:S01]  /*0260*/  IMAD.MOV R7, RZ, RZ, -R2 ;  /* 0x000000ffff077224 */ /* 0x000fe200078e0a02 */
[----:B------:R-:W-:Y:S01]  /*0270*/  IABS R2, UR14 ;  /* 0x0000000e00027c13 */ /* 0x000fe20008000000 */
[----:B------:R-:W-:-:S05]  /*0280*/  IMAD.HI.U32 R18, R9, R14, RZ ;  /* 0x0000000e09127227 */ /* 0x000fca00078e00ff */
[----:B-1----:R-:W1:Y:S01]  /*0290*/  MUFU.RCP R16, R16 ;  /* 0x0000001000107308 */ /* 0x002e620000001000 */
[----:B------:R-:W-:-:S05]  /*02a0*/  IMAD R7, R18, R7, R14 ;  /* 0x0000000712077224 */ /* 0x000fca00078e020e */
[----:B------:R-:W-:Y:S02]  /*02b0*/  ISETP.GT.U32.AND P1, PT, R6, R7, PT ;  /* 0x000000070600720c */ /* 0x000fe40003f24070 */
[----:B------:R-:W-:Y:S01]  /*02c0*/  I2F.RP R19, R2 ;  /* 0x0000000200137306 */ /* 0x000fe20000209400 */
[----:B---3--:R-:W-:Y:S02]  /*02d0*/  VIADD R8, R15, 0xffffffe ;  /* 0x0ffffffe0f087836 */ /* 0x008fe40000000000 */
[----:B-1----:R-:W-:Y:S01]  /*02e0*/  VIADD R9, R16, 0xffffffe ;  /* 0x0ffffffe10097836 */ /* 0x002fe20000000000 */
[----:B------:R-:W-:-:S07]  /*02f0*/  IABS R16, R4 ;  /* 0x0000000400107213 */ /* 0x000fce0000000000 */
[----:B------:R-:W-:Y:S01]  /*0300*/  @!P1 IMAD.IADD R7, R7, 0x1, -R6 ;  /* 0x0000000107079824 */ /* 0x000fe200078e0a06 */
[----:B------:R-:W-:Y:S02]  /*0310*/  @!P1 IADD3 R18, PT, PT, R18, 0x1, RZ ;  /* 0x0000000112129810 */ /* 0x000fe40007ffe0ff */
[----:B------:R-:W-:Y:S01]  /*0320*/  ISETP.NE.AND P1, PT, R11, RZ, PT ;  /* 0x000000ff0b00720c */ /* 0x000fe20003f25270 */
[----:B------:R-:W1:Y:S01]  /*0330*/  F2I.FTZ.U32.TRUNC.NTZ R9, R9 ;  /* 0x0000000900097305 */ /* 0x000e62000021f000 */
[----:B------:R-:W-:Y:S02]  /*0340*/  ISETP.GE.U32.AND P0, PT, R7, R6, PT ;  /* 0x000000060700720c */ /* 0x000fe40003f06070 */
[----:B------:R-:W-:-:S04]  /*0350*/  LOP3.LUT R6, R0, R11, RZ, 0x3c, !PT ;  /* 0x0000000b00067212 */ /* 0x000fc800078e3cff */
[----:B------:R-:W-:Y:S01]  /*0360*/  ISETP.GE.AND P2, PT, R6, RZ, PT ;  /* 0x000000ff0600720c */ /* 0x000fe20003f46270 */
[----:B------:R3:W5:Y:S01]  /*0370*/  F2I.FTZ.U32.TRUNC.NTZ R7, R8 ;  /* 0x0000000800077305 */ /* 0x000762000021f000 */
[----:B------:R-:W-:-:S05]  /*0380*/  IABS R6, R13 ;  /* 0x0000000d00067213 */ /* 0x000fca0000000000 */
[----:B------:R-:W-:Y:S02]  /*0390*/  @P0 VIADD R18, R18, 0x1 ;  /* 0x0000000112120836 */ /* 0x000fe40000000000 */
[----:B-1----:R-:W-:Y:S01]  /*03a0*/  IMAD.MOV R17, RZ, RZ, -R9 ;  /* 0x000000ffff117224 */ /* 0x002fe200078e0a09 */
[----:B------:R1:W4:Y:S01]  /*03b0*/  MUFU.RCP R15, R19 ;  /* 0x00000013000f7308 */ /* 0x0003220000001000 */
[----:B---3--:R-:W-:Y:S02]  /*03c0*/  IMAD.MOV.U32 R8, RZ, RZ, RZ ;  /* 0x000000ffff087224 */ /* 0x008fe400078e00ff */
[----:B------:R-:W-:Y:S01]  /*03d0*/  IMAD R17, R17, R12, RZ ;  /* 0x0000000c11117224 */ /* 0x000fe200078e02ff */
[----:B------:R-:W-:Y:S01]  /*03e0*/  @!P2 IADD3 R18, PT, PT, -R18, RZ, RZ ;  /* 0x000000ff1212a210 */ /* 0x000fe20007ffe1ff */
[----:B------:R-:W-:Y:S01]  /*03f0*/  IMAD.MOV R6, RZ, RZ, -R6 ;  /* 0x000000ffff067224 */ /* 0x000fe200078e0a06 */
[----:B------:R-:W-:Y:S01]  /*0400*/  @!P1 LOP3.LUT R18, RZ, R11, RZ, 0x33, !PT ;  /* 0x0000000bff129212 */ /* 0x000fe200078e33ff */
[----:B-----5:R-:W-:-:S02]  /*0410*/  IMAD.MOV R21, RZ, RZ, -R7 ;  /* 0x000000ffff157224 */ /* 0x020fc400078e0a07 */
[----:B------:R-:W-:Y:S01]  /*0420*/  IMAD.HI.U32 R9, R9, R17, R8 ;  /* 0x0000001109097227 */ /* 0x000fe200078e0008 */
[----:B-1----:R-:W-:-:S03]  /*0430*/  IABS R19, R18 ;  /* 0x0000001200137213 */ /* 0x002fc60000000000 */
[----:B------:R-:W-:Y:S02]  /*0440*/  IMAD.MOV.U32 R8, RZ, RZ, R6 ;  /* 0x000000ffff087224 */ /* 0x000fe400078e0006 */
[----:B------:R-:W-:Y:S02]  /*0450*/  IMAD R17, R21, R10, RZ ;  /* 0x0000000a15117224 */ /* 0x000fe400078e02ff */
[----:B------:R-:W-:Y:S02]  /*0460*/  IMAD.MOV.U32 R6, RZ, RZ, RZ ;  /* 0x000000ffff067224 */ /* 0x000fe400078e00ff */
[----:B------:R-:W-:-:S04]  /*0470*/  IMAD.HI.U32 R9, R9, R14, RZ ;  /* 0x0000000e09097227 */ /* 0x000fc800078e00ff */
[----:B------:R-:W-:Y:S01]  /*0480*/  IMAD.HI.U32 R6, R7, R17, R6 ;  /* 0x0000001107067227 */ /* 0x000fe200078e0006 */
[----:B------:R-:W-:-:S03]  /*0490*/  IADD3 R17, PT, PT, RZ, -R16, RZ ;  /* 0x80000010ff117210 */ /* 0x000fc60007ffe0ff */
[----:B------:R-:W-:Y:S02]  /*04a0*/  IMAD R7, R9, R8, R14 ;  /* 0x0000000809077224 */ /* 0x000fe400078e020e */
[----:B------:R-:W-:Y:S02]  /*04b0*/  IMAD.MOV.U32 R8, RZ, RZ, R17 ;  /* 0x000000ffff087224 */ /* 0x000fe400078e0011 */
[----:B------:R-:W-:Y:S01]  /*04c0*/  IMAD.HI.U32 R6, R6, R19, RZ ;  /* 0x0000001306067227 */ /* 0x000fe200078e00ff */
[----:B------:R-:W-:-:S03]  /*04d0*/  ISETP.GT.U32.AND P3, PT, R12, R7, PT ;  /* 0x000000070c00720c */ /* 0x000fc60003f64070 */
[----:B------:R-:W-:Y:S02]  /*04e0*/  IMAD R19, R6, R8, R19 ;  /* 0x0000000806137224 */ /* 0x000fe400078e0213 */
[----:B----4-:R-:W-:Y:S02]  /*04f0*/  VIADD R16, R15, 0xffffffe ;  /* 0x0ffffffe0f107836 */ /* 0x010fe40000000000 */
[----:B------:R-:W-:Y:S01]  /*0500*/  IMAD.MOV R6, RZ, RZ, -R18 ;  /* 0x000000ffff067224 */ /* 0x000fe200078e0a12 */
[----:B------:R-:W-:Y:S01]  /*0510*/  ISETP.GT.U32.AND P1, PT, R10, R19, PT ;  /* 0x000000130a00720c */ /* 0x000fe20003f24070 */
[----:B------:R1:W3:Y:S02]  /*0520*/  F2I.FTZ.U32.TRUNC.NTZ R17, R16 ;  /* 0x0000001000117305 */ /* 0x0002e4000021f000 */
[----:B------:R-:W-:Y:S01]  /*0530*/  IMAD R6, R11, R6, R0 ;  /* 0x000000060b067224 */ /* 0x000fe200078e0200 */
[----:B------:R-:W-:Y:S01]  /*0540*/  LOP3.LUT R0, R0, R13, RZ, 0x3c, !PT ;  /* 0x0000000d00007212 */ /* 0x000fe200078e3cff */
[----:B------:R-:W-:Y:S01]  /*0550*/  @!P3 VIADD R9, R9, 0x1 ;  /* 0x000000010909b836 */ /* 0x000fe20000000000 */
[----:B------:R-:W-:Y:S01]  /*0560*/  @!P3 IADD3 R7, PT, PT, R7, -R12, RZ ;  /* 0x8000000c0707b210 */ /* 0x000fe20007ffe0ff */
[----:B------:R-:W-:Y:S01]  /*0570*/  IMAD.SHL.U32 R15, R6, 0x4, RZ ;  /* 0x00000004060f7824 */ /* 0x000fe200078e00ff */
[----:B------:R-:W-:-:S02]  /*0580*/  ISETP.GE.AND P4, PT, R0, RZ, PT ;  /* 0x000000ff0000720c */ /* 0x000fc40003f86270 */
[----:B------:R-:W-:Y:S01]  /*0590*/  ISETP.GE.U32.AND P0, PT, R7, R12, PT ;  /* 0x0000000c0700720c */ /* 0x000fe20003f06070 */
[----:B-1----:R-:W-:Y:S01]  /*05a0*/  IMAD.MOV.U32 R16, RZ, RZ, RZ ;  /* 0x000000ffff107224 */ /* 0x002fe200078e00ff */
[----:B------:R-:W-:Y:S01]  /*05b0*/  IADD3 R7, PT, PT, R15, -UR13, RZ ;  /* 0x8000000d0f077c10 */ /* 0x000fe2000fffe0ff */
[----:B------:R-:W-:Y:S01]  /*05c0*/  @!P1 IMAD.IADD R19, R19, 0x1, -R10 ;  /* 0x0000000113139824 */ /* 0x000fe200078e0a0a */
[----:B------:R-:W-:Y:S01]  /*05d0*/  ISETP.GE.AND P3, PT, R18, RZ, PT ;  /* 0x000000ff1200720c */ /* 0x000fe20003f66270 */
[----:B------:R-:W1:Y:S01]  /*05e0*/  S2R R12, SR_TID.Y ;  /* 0x00000000000c7919 */ /* 0x000e620000002200 */
[--C-:B---3--:R-:W-:Y:S01]  /*05f0*/  IMAD.MOV R11, RZ, RZ, -R17.reuse ;  /* 0x000000ffff0b7224 */ /* 0x108fe200078e0a11 */
[----:B------:R-:W-:Y:S01]  /*0600*/  ISETP.NE.AND P1, PT, R13, RZ, PT ;  /* 0x000000ff0d00720c */ /* 0x000fe20003f25270 */
[----:B------:R-:W-:Y:S01]  /*0610*/  VIADD R0, R7, 0x3 ;  /* 0x0000000307007836 */ /* 0x000fe20000000000 */
[----:B------:R-:W-:Y:S01]  /*0620*/  ISETP.GT.U32.AND P2, PT, R10, R19, PT ;  /* 0x000000130a00720c */ /* 0x000fe20003f44070 */
[----:B------:R-:W-:Y:S01]  /*0630*/  IMAD R11, R11, R2, RZ ;  /* 0x000000020b0b7224 */ /* 0x000fe200078e02ff */
[----:B------:R-:W3:Y:S02]  /*0640*/  LDC R18, c[0x0][0x3ac] ;  /* 0x0000eb00ff127b82 */ /* 0x000ee40000000800 */
[----:B------:R-:W-:Y:S01]  /*0650*/  IABS R6, R0 ;  /* 0x0000000000067213 */ /* 0x000fe20000000000 */
[----:B------:R-:W-:Y:S01]  /*0660*/  IMAD.HI.U32 R16, R17, R11, R16 ;  /* 0x0000000b11107227 */ /* 0x000fe200078e0010 */
[----:B------:R-:W-:-:S02]  /*0670*/  @P0 IADD3 R9, PT, PT, R9, 0x1, RZ ;  /* 0x0000000109090810 */ /* 0x000fc40007ffe0ff */
[----:B------:R-:W-:Y:S01]  /*0680*/  ISETP.NE.AND P0, PT, R4, RZ, PT ;  /* 0x000000ff0400720c */ /* 0x000fe20003f05270 */
[----:B------:R-:W-:Y:S01]  /*0690*/  IMAD.MOV.U32 R11, RZ, RZ, R6 ;  /* 0x000000ffff0b7224 */ /* 0x000fe200078e0006 */
[----:B------:R-:W-:Y:S02]  /*06a0*/  @!P4 IADD3 R9, PT, PT, -R9, RZ, RZ ;  /* 0x000000ff0909c210 */ /* 0x000fe40007ffe1ff */
[----:B------:R-:W-:Y:S01]  /*06b0*/  @!P1 LOP3.LUT R9, RZ, R13, RZ, 0x33, !PT ;  /* 0x0000000dff099212 */ /* 0x000fe200078e33ff */
[----:B------:R-:W-:Y:S01]  /*06c0*/  @!P2 IMAD.IADD R19, R19, 0x1, -R10 ;  /* 0x000000011313a824 */ /* 0x000fe200078e0a0a */
[----:B------:R-:W-:Y:S01]  /*06d0*/  LOP3.LUT R0, R0, UR14, RZ, 0x3c, !PT ;  /* 0x0000000e00007c12 */ /* 0x000fe2000f8e3cff */
[----:B------:R-:W-:Y:S01]  /*06e0*/  IMAD.HI.U32 R10, R16, R11, RZ ;  /* 0x0000000b100a7227 */ /* 0x000fe200078e00ff */
[----:B------:R-:W-:-:S03]  /*06f0*/  IADD3 R13, PT, PT, R9, -UR13, RZ ;  /* 0x8000000d090d7c10 */ /* 0x000fc6000fffe0ff */
[----:B------:R-:W-:Y:S02]  /*0700*/  IMAD.MOV.U32 R17, RZ, RZ, R19 ;  /* 0x000000ffff117224 */ /* 0x000fe400078e0013 */
[----:B------:R-:W-:Y:S02]  /*0710*/  IMAD.MOV R19, RZ, RZ, -R10 ;  /* 0x000000ffff137224 */ /* 0x000fe400078e0a0a */
[----:B------:R-:W-:Y:S01]  /*0720*/  @!P3 IMAD.MOV R17, RZ, RZ, -R17 ;  /* 0x000000ffff11b224 */ /* 0x000fe200078e0a11 */
[----:B------:R-:W-:Y:S01]  /*0730*/  @!P0 LOP3.LUT R17, RZ, R4, RZ, 0x33, !PT ;  /* 0x00000004ff118212 */ /* 0x000fe200078e33ff */
[----:B------:R-:W-:Y:S01]  /*0740*/  IMAD R19, R2, R19, R11 ;  /* 0x0000001302137224 */ /* 0x000fe200078e020b */
[----:B------:R-:W-:Y:S01]  /*0750*/  ISETP.GE.AND P3, PT, R0, RZ, PT ;  /* 0x000000ff0000720c */ /* 0x000fe20003f66270 */
[----:B------:R-:W-:Y:S02]  /*0760*/  VIADD R6, R13, 0x3 ;  /* 0x000000030d067836 */ /* 0x000fe40000000000 */
[----:B------:R-:W-:Y:S01]  /*0770*/  IMAD.SHL.U32 R17, R17, 0x4, RZ ;  /* 0x0000000411117824 */ /* 0x000fe200078e00ff */
[----:B------:R-:W-:-:S02]  /*0780*/  ISETP.GT.U32.AND P1, PT, R2, R19, PT ;  /* 0x000000130200720c */ /* 0x000fc40003f24070 */
[----:B------:R-:W-:Y:S01]  /*0790*/  IABS R21, R6 ;  /* 0x0000000600157213 */ /* 0x000fe20000000000 */
[----:B------:R-:W-:Y:S01]  /*07a0*/  VIADD R11, R17, -UR13 ;  /* 0x8000000d110b7c36 */ /* 0x000fe20008000000 */
[----:B------:R-:W-:-:S03]  /*07b0*/  LOP3.LUT R6, R6, UR14, RZ, 0x3c, !PT ;  /* 0x0000000e06067c12 */ /* 0x000fc6000f8e3cff */
[----:B------:R-:W-:Y:S02]  /*07c0*/  VIADD R4, R11, 0x3 ;  /* 0x000000030b047836 */ /* 0x000fe40000000000 */
[----:B------:R-:W-:-:S03]  /*07d0*/  IMAD.HI.U32 R14, R16, R21, RZ ;  /* 0x00000015100e7227 */ /* 0x000fc600078e00ff */
[----:B------:R-:W-:Y:S01]  /*07e0*/  IABS R23, R4 ;  /* 0x0000000400177213 */ /* 0x000fe20000000000 */
[----:B------:R-:W-:Y:S01]  /*07f0*/  @!P1 VIADD R10, R10, 0x1 ;  /* 0x000000010a0a9836 */ /* 0x000fe20000000000 */
[-C--:B------:R-:W-:Y:S02]  /*0800*/  @!P1 IADD3 R19, PT, PT, R19, -R2.reuse, RZ ;  /* 0x8000000213139210 */ /* 0x080fe40007ffe0ff */
[----:B------:R-:W-:Y:S01]  /*0810*/  LOP3.LUT R4, R4, UR14, RZ, 0x3c, !PT ;  /* 0x0000000e04047c12 */ /* 0x000fe2000f8e3cff */
[----:B------:R-:W-:Y:S01]  /*0820*/  IMAD.HI.U32 R20, R16, R23, RZ ;  /* 0x0000001710147227 */ /* 0x000fe200078e00ff */
[----:B------:R-:W-:-:S03]  /*0830*/  ISETP.GE.U32.AND P0, PT, R19, R2, PT ;  /* 0x000000021300720c */ /* 0x000fc60003f06070 */
[----:B------:R-:W-:Y:S02]  /*0840*/  IMAD.MOV R19, RZ, RZ, -R14 ;  /* 0x000000ffff137224 */ /* 0x000fe400078e0a0e */
[----:B------:R-:W-:Y:S02]  /*0850*/  IMAD.MOV R8, RZ, RZ, -R20 ;  /* 0x000000ffff087224 */ /* 0x000fe400078e0a14 */
[C---:B------:R-:W-:Y:S02]  /*0860*/  IMAD R19, R2.reuse, R19, R21 ;  /* 0x0000001302137224 */ /* 0x040fe400078e0215 */
[C---:B------:R-:W-:Y:S02]  /*0870*/  IMAD R21, R2.reuse, R8, R23 ;  /* 0x0000000802157224 */ /* 0x040fe400078e0217 */
[----:B------:R-:W1:Y:S01]  /*0880*/  S2R R8, SR_TID.X ;  /* 0x0000000000087919 */ /* 0x000e620000002100 */
[C---:B------:R-:W-:Y:S02]  /*0890*/  ISETP.GT.U32.AND P2, PT, R2.reuse, R19, PT ;  /* 0x000000130200720c */ /* 0x040fe40003f44070 */
[----:B------:R-:W-:-:S02]  /*08a0*/  ISETP.GT.U32.AND P4, PT, R2, R21, PT ;  /* 0x000000150200720c */ /* 0x000fc40003f84070 */
[----:B------:R-:W-:-:S04]  /*08b0*/  @P0 IADD3 R10, PT, PT, R10, 0x1, RZ ;  /* 0x000000010a0a0810 */ /* 0x000fc80007ffe0ff */
[----:B------:R-:W-:-:S05]  /*08c0*/  R2UR UR4, R10 ;  /* 0x000000000a0472ca */ /* 0x000fca00000e0000 */
[--C-:B------:R-:W-:Y:S01]  /*08d0*/  @!P2 IMAD.IADD R19, R19, 0x1, -R2.reuse ;  /* 0x000000011313a824 */ /* 0x100fe200078e0a02 */
[----:B------:R-:W-:Y:S01]  /*08e0*/  @!P2 IADD3 R14, PT, PT, R14, 0x1, RZ ;  /* 0x000000010e0ea810 */ /* 0x000fe20007ffe0ff */
[----:B------:R-:W-:Y:S01]  /*08f0*/  @!P4 IMAD.IADD R21, R21, 0x1, -R2 ;  /* 0x000000011515c824 */ /* 0x000fe200078e0a02 */
[----:B---3--:R-:W-:Y:S01]  /*0900*/  ISETP.GE.AND P2, PT, R7, R18, PT ;  /* 0x000000120700720c */ /* 0x008fe20003f46270 */
[----:B------:R-:W-:Y:S01]  /*0910*/  @!P4 VIADD R20, R20, 0x1 ;  /* 0x000000011414c836 */ /* 0x000fe20000000000 */
[-C--:B------:R-:W-:Y:S02]  /*0920*/  ISETP.GE.U32.AND P0, PT, R19, R2.reuse, PT ;  /* 0x000000021300720c */ /* 0x080fe40003f06070 */
[----:B------:R-:W-:Y:S01]  /*0930*/  ISETP.GE.U32.AND P1, PT, R21, R2, PT ;  /* 0x000000021500720c */ /* 0x000fe20003f26070 */
[----:B------:R-:W-:-:S05]  /*0940*/  @!P3 IMAD R0, RZ, RZ, -UR4 ;  /* 0x80000004ff00be24 */ /* 0x000fca000f8e02ff */
[----:B------:R-:W-:Y:S02]  /*0950*/  @!P3 R2UR UR4, R0 ;  /* 0x000000000004b2ca */ /* 0x000fe400000e0000 */
[----:B------:R-:W-:Y:S02]  /*0960*/  ISETP.GE.AND P3, PT, R6, RZ, PT ;  /* 0x000000ff0600720c */ /* 0x000fe40003f66270 */
[----:B------:R-:W3:Y:S01]  /*0970*/  S2R R6, SR_CgaCtaId ;  /* 0x0000000000067919 */ /* 0x000ee20000008800 */
[----:B------:R-:W-:Y:S01]  /*0980*/  @P0 VIADD R14, R14, 0x1 ;  /* 0x000000010e0e0836 */ /* 0x000fe20000000000 */
[----:B------:R-:W-:Y:S01]  /*0990*/  ISETP.GE.AND P0, PT, R4, RZ, PT ;  /* 0x000000ff0400720c */ /* 0x000fe20003f06270 */
[----:B------:R-:W-:Y:S01]  /*09a0*/  @P1 VIADD R20, R20, 0x1 ;  /* 0x0000000114141836 */ /* 0x000fe20000000000 */
[----:B------:R-:W-:Y:S02]  /*09b0*/  MOV R4, UR10 ;  /* 0x0000000a00047c02 */ /* 0x000fe40008000f00 */
[----:B------:R-:W-:-:S02]  /*09c0*/  R2UR UR5, R14 ;  /* 0x000000000e0572ca */ /* 0x000fc400000e0000 */
[----:B------:R-:W-:Y:S01]  /*09d0*/  R2UR UR6, R20 ;  /* 0x00000000140672ca */ /* 0x000fe200000e0000 */
[----:B------:R-:W-:Y:S01]  /*09e0*/  USEL UR7, UR11, UR4, !UP2 ;  /* 0x000000040b077287 */ /* 0x000fe2000d000000 */
[----:B-1----:R-:W-:Y:S02]  /*09f0*/  LEA R22, R12, R8, 0x4 ;  /* 0x000000080c167211 */ /* 0x002fe400078e20ff */
[----:B------:R-:W-:-:S03]  /*0a00*/  UMOV UR4, URZ ;  /* 0x000000ff00047c82 */ /* 0x000fc60008000000 */
[----:B------:R-:W-:-:S04]  /*0a10*/  ISETP.LE.AND P1, PT, R4, UR7, PT ;  /* 0x0000000704007c0c */ /* 0x000fc8000bf23270 */
[----:B------:R-:W-:Y:S02]  /*0a20*/  @!P3 IMAD R0, RZ, RZ, -UR5 ;  /* 0x80000005ff00be24 */ /* 0x000fe4000f8e02ff */
[----:B------:R-:W-:-:S03]  /*0a30*/  @!P0 IMAD R4, RZ, RZ, -UR6 ;  /* 0x80000006ff048e24 */ /* 0x000fc6000f8e02ff */
[----:B------:R-:W-:Y:S02]  /*0a40*/  @!P3 R2UR UR5, R0 ;  /* 0x000000000005b2ca */ /* 0x000fe400000e0000 */
[----:B------:R-:W-:Y:S02]  /*0a50*/  @!P0 R2UR UR6, R4 ;  /* 0x00000000040682ca */ /* 0x000fe400000e0000 */
[-C--:B------:R-:W-:Y:S02]  /*0a60*/  ISETP.GE.AND P0, PT, R13, R18.reuse, PT ;  /* 0x000000120d00720c */ /* 0x080fe40003f06270 */
[----:B------:R-:W-:Y:S02]  /*0a70*/  MOV R0, 0x400 ;  /* 0x0000040000007802 */ /* 0x000fe40000000f00 */
[----:B------:R-:W-:Y:S02]  /*0a80*/  ISETP.GE.AND P3, PT, R11, R18, PT ;  /* 0x000000120b00720c */ /* 0x000fe40003f66270 */
[----:B---3--:R-:W-:Y:S01]  /*0a90*/  LEA R13, R6, R0, 0x18 ;  /* 0x00000000060d7211 */ /* 0x008fe200078ec0ff */
[----:B------:R-:W-:Y:S01]  /*0aa0*/  VIADD R23, R0, 0x440 ;  /* 0x0000044000177836 */ /* 0x000fe20000000000 */
[----:B------:R-:W-:-:S04]  /*0ab0*/  LEA.HI R0, R12, R17, RZ, 0x1e ;  /* 0x000000110c007211 */ /* 0x000fc800078ff0ff */
[----:B------:R-:W-:Y:S01]  /*0ac0*/  LEA R23, R6, R23, 0x18 ;  /* 0x0000001706177211 */ /* 0x000fe200078ec0ff */
[----:B0-2---:R-:W-:Y:S06]  /*0ad0*/  @!P0 BRA `(.L_x_40) ;  /* 0x0000000000748947 */ /* 0x005fec0003800000 */
[----:B------:R-:W0:Y:S01]  /*0ae0*/  LDC R4, c[0x0][0x3c0] ;  /* 0x0000f000ff047b82 */ /* 0x000e220000000800 */
[----:B------:R-:W-:-:S04]  /*0af0*/  IADD3 R11, PT, PT, R9, -UR13, -R18 ;  /* 0x8000000d090b7c10 */ /* 0x000fc8000fffe812 */
[----:B------:R-:W-:Y:S02]  /*0b00*/  IABS R20, R11 ;  /* 0x0000000b00147213 */ /* 0x000fe40000000000 */
[-C--:B0-----:R-:W-:Y:S02]  /*0b10*/  IABS R10, R4.reuse ;  /* 0x00000004000a7213 */ /* 0x081fe40000000000 */
[----:B------:R-:W-:Y:S02]  /*0b20*/  LOP3.LUT R11, R11, R4, RZ, 0x3c, !PT ;  /* 0x000000040b0b7212 */ /* 0x000fe400078e3cff */
[----:B------:R-:W0:Y:S01]  /*0b30*/  I2F.RP R14, R10 ;  /* 0x0000000a000e7306 */ /* 0x000e220000209400 */
[----:B------:R-:W-:Y:S02]  /*0b40*/  ISETP.NE.AND P4, PT, R4, RZ, PT ;  /* 0x000000ff0400720c */ /* 0x000fe40003f85270 */
[----:B------:R-:W-:-:S11]  /*0b50*/  ISETP.GE.AND P6, PT, R11, RZ, PT ;  /* 0x000000ff0b00720c */ /* 0x000fd60003fc6270 */
[----:B------:R-:W-:Y:S01]  /*0b60*/  @!P4 LOP3.LUT R4, RZ, R4, RZ, 0x33, !PT ;  /* 0x00000004ff04c212 */ /* 0x000fe200078e33ff */
[----:B0-----:R-:W0:Y:S02]  /*0b70*/  MUFU.RCP R14, R14 ;  /* 0x0000000e000e7308 */ /* 0x001e240000001000 */
[----:B0-----:R-:W-:-:S06]  /*0b80*/  VIADD R6, R14, 0xffffffe ;  /* 0x0ffffffe0e067836 */ /* 0x001fcc0000000000 */
[----:B------:R0:W1:Y:S02]  /*0b90*/  F2I.FTZ.U32.TRUNC.NTZ R7, R6 ;  /* 0x0000000600077305 */ /* 0x000064000021f000 */
[----:B0-----:R-:W-:Y:S02]  /*0ba0*/  IMAD.MOV.U32 R6, RZ, RZ, RZ ;  /* 0x000000ffff067224 */ /* 0x001fe400078e00ff */
[----:B-1----:R-:W-:-:S04]  /*0bb0*/  IMAD.MOV R19, RZ, RZ, -R7 ;  /* 0x000000ffff137224 */ /* 0x002fc800078e0a07 */
[----:B------:R-:W-:-:S04]  /*0bc0*/  IMAD R19, R19, R10, RZ ;  /* 0x0000000a13137224 */ /* 0x000fc800078e02ff */
[----:B------:R-:W-:Y:S01]  /*0bd0*/  IMAD.HI.U32 R7, R7, R19, R6 ;  /* 0x0000001307077227 */ /* 0x000fe200078e0006 */
[----:B------:R-:W-:-:S05]  /*0be0*/  MOV R19, R20 ;  /* 0x0000001400137202 */ /* 0x000fca0000000f00 */
[----:B------:R-:W-:-:S04]  /*0bf0*/  IMAD.HI.U32 R7, R7, R19, RZ ;  /* 0x0000001307077227 */ /* 0x000fc800078e00ff */
[----:B------:R-:W-:-:S04]  /*0c00*/  IMAD.MOV R14, RZ, RZ, -R7 ;  /* 0x000000ffff0e7224 */ /* 0x000fc800078e0a07 */
[----:B------:R-:W-:-:S05]  /*0c10*/  IMAD R19, R10, R14, R19 ;  /* 0x0000000e0a137224 */ /* 0x000fca00078e0213 */
[----:B------:R-:W-:-:S13]  /*0c20*/  ISETP.GT.U32.AND P5, PT, R10, R19, PT ;  /* 0x000000130a00720c */ /* 0x000fda0003fa4070 */
[----:B------:R-:W-:Y:S02]  /*0c30*/  @!P5 IMAD.IADD R19, R19, 0x1, -R10 ;  /* 0x000000011313d824 */ /* 0x000fe400078e0a0a */
[----:B------:R-:W-:-:S03]  /*0c40*/  @!P5 VIADD R7, R7, 0x1 ;  /* 0x000000010707d836 */ /* 0x000fc60000000000 */
[----:B------:R-:W-:-:S13]  /*0c50*/  ISETP.GE.U32.AND P0, PT, R19, R10, PT ;  /* 0x0000000a1300720c */ /* 0x000fda0003f06070 */
[----:B------:R-:W-:-:S05]  /*0c60*/  @P0 IADD3 R7, PT, PT, R7, 0x1, RZ ;  /* 0x0000000107070810 */ /* 0x000fca0007ffe0ff */
[----:B------:R-:W-:-:S05]  /*0c70*/  @!P6 IMAD.MOV R7, RZ, RZ, -R7 ;  /* 0x000000ffff07e224 */ /* 0x000fca00078e0a07 */
[----:B------:R-:W-:Y:S02]  /*0c80*/  R2UR UR4, R7 ;  /* 0x00000000070472ca */ /* 0x000fe400000e0000 */
[----:B------:R-:W-:-:S13]  /*0c90*/  @!P4 R2UR UR4, R4 ;  /* 0x000000000404c2ca */ /* 0x000fda00000e0000 */
[----:B------:R-:W-:-:S12]  /*0ca0*/  UIADD3 UR4, UPT, UPT, UR4, 0x1, URZ ;  /* 0x0000000104047890 */ /* 0x000fd8000fffe0ff */
.L_x_40:
[----:B------:R-:W-:Y:S01]  /*0cb0*/  SHF.R.U32.HI R4, RZ, 0x5, R22 ;  /* 0x00000005ff047819 */ /* 0x000fe20000011616 */
[----:B------:R-:W-:Y:S01]  /*0cc0*/  USEL UR5, UR11, UR5, !UP2 ;  /* 0x000000050b057287 */ /* 0x000fe2000d000000 */
[-C--:B------:R-:W-:Y:S01]  /*0cd0*/  ISETP.GE.AND P0, PT, R0, R5.reuse, PT ;  /* 0x000000050000720c */ /* 0x080fe20003f06270 */
[----:B------:R-:W-:Y:S01]  /*0ce0*/  IMAD R14, R9, R5, R0 ;  /* 0x00000005090e7224 */ /* 0x000fe200078e0200 */
[----:B------:R-:W-:Y:S01]  /*0cf0*/  LOP3.LUT R10, R15, 0x3, R12, 0xf8, !PT ;  /* 0x000000030f0a7812 */ /* 0x000fe200078ef80c */
[----:B------:R-:W-:Y:S01]  /*0d00*/  IMAD R6, R4, 0x80, R23 ;  /* 0x0000008004067824 */ /* 0x000fe200078e0217 */
[----:B------:R-:W-:Y:S01]  /*0d10*/  LOP3.LUT R11, R22, 0x1f, RZ, 0xc0, !PT ;  /* 0x0000001f160b7812 */ /* 0x000fe200078ec0ff */
[----:B------:R-:W-:Y:S01]  /*0d20*/  USEL UR6, UR11, UR6, !UP2 ;  /* 0x000000060b067287 */ /* 0x000fe2000d000000 */
[----:B------:R-:W-:Y:S01]  /*0d30*/  ISETP.LT.AND P0, PT, R9, UR12, !P0 ;  /* 0x0000000c09007c0c */ /* 0x000fe2000c701270 */
[----:B------:R-:W-:Y:S01]  /*0d40*/  UIADD3 UR12, UPT, UPT, UR5, 0x1, URZ ;  /* 0x00000001050c7890 */ /* 0x000fe2000fffe0ff */
[----:B------:R-:W-:Y:S01]  /*0d50*/  IMAD R13, R12, 0x44, R13 ;  /* 0x000000440c0d7824 */ /* 0x000fe200078e020d */
[----:B------:R-:W-:Y:S01]  /*0d60*/  UISETP.GE.AND UP0, UPT, UR5, UR8, UPT ;  /* 0x000000080500728c */ /* 0x000fe2000bf06270 */
[-C--:B------:R-:W-:Y:S01]  /*0d70*/  ISETP.LT.AND P0, PT, R10, R3.reuse, P0 ;  /* 0x000000030a00720c */ /* 0x080fe20000701270 */
[----:B------:R-:W-:Y:S01]  /*0d80*/  IMAD R11, R11, 0x4, R6 ;  /* 0x000000040b0b7824 */ /* 0x000fe200078e0206 */
[----:B------:R-:W-:Y:S01]  /*0d90*/  MOV R12, RZ ;  /* 0x000000ff000c7202 */ /* 0x000fe20000000f00 */
[----:B------:R-:W-:Y:S01]  /*0da0*/  IMAD R14, R14, R3, R10 ;  /* 0x000000030e0e7224 */ /* 0x000fe200078e020a */
[----:B------:R-:W-:Y:S09]  /*0db0*/  @!P3 BRA `(.L_x_41) ;  /* 0x000000000048b947 */ /* 0x000ff20003800000 */
[----:B------:R-:W-:-:S04]  /*0dc0*/  IADD3 R17, PT, PT, R17, -UR13, -R18 ;  /* 0x8000000d11117c10 */ /* 0x000fc8000fffe812 */
[----:B------:R-:W-:Y:S02]  /*0dd0*/  IABS R3, R17 ;  /* 0x0000001100037213 */ /* 0x000fe40000000000 */
[----:B------:R-:W-:-:S03]  /*0de0*/  LOP3.LUT R17, R17, UR14, RZ, 0x3c, !PT ;  /* 0x0000000e11117c12 */ /* 0x000fc6000f8e3cff */
[----:B------:R-:W-:-:S04]  /*0df0*/  IMAD.HI.U32 R6, R16, R3, RZ ;  /* 0x0000000310067227 */ /* 0x000fc800078e00ff */
[----:B------:R-:W-:-:S04]  /*0e00*/  IMAD.MOV R5, RZ, RZ, -R6 ;  /* 0x000000ffff057224 */ /* 0x000fc800078e0a06 */
[----:B------:R-:W-:-:S05]  /*0e10*/  IMAD R3, R2, R5, R3 ;  /* 0x0000000502037224 */ /* 0x000fca00078e0203 */
[----:B------:R-:W-:-:S13]  /*0e20*/  ISETP.GT.U32.AND P4, PT, R2, R3, PT ;  /* 0x000000030200720c */ /* 0x000fda0003f84070 */
[----:B------:R-:W-:Y:S02]  /*0e30*/  @!P4 IMAD.IADD R3, R3, 0x1, -R2 ;  /* 0x000000010303c824 */ /* 0x000fe400078e0a02 */
[----:B------:R-:W-:-:S03]  /*0e40*/  @!P4 VIADD R6, R6, 0x1 ;  /* 0x000000010606c836 */ /* 0x000fc60000000000 */
[----:B------:R-:W-:-:S13]  /*0e50*/  ISETP.GE.U32.AND P3, PT, R3, R2, PT ;  /* 0x000000020300720c */ /* 0x000fda0003f66070 */
[----:B------:R-:W-:Y:S02]  /*0e60*/  @P3 IADD3 R6, PT, PT, R6, 0x1, RZ ;  /* 0x0000000106063810 */ /* 0x000fe40007ffe0ff */
[----:B------:R-:W-:Y:S02]  /*0e70*/  ISETP.GE.AND P3, PT, R17, RZ, PT ;  /* 0x000000ff1100720c */ /* 0x000fe40003f66270 */
[----:B------:R-:W-:-:S13]  /*0e80*/  R2UR UR5, R6 ;  /* 0x00000000060572ca */ /* 0x000fda00000e0000 */
[----:B------:R-:W-:-:S05]  /*0e90*/  @!P3 IMAD R3, RZ, RZ, -UR5 ;  /* 0x80000005ff03be24 */ /* 0x000fca000f8e02ff */
[----:B------:R-:W-:-:S13]  /*0ea0*/  @!P3 R2UR UR5, R3 ;  /* 0x000000000305b2ca */ /* 0x000fda00000e0000 */
[----:B------:R-:W-:-:S06]  /*0eb0*/  USEL UR5, UR11, UR5, !UP2 ;  /* 0x000000050b057287 */ /* 0x000fcc000d000000 */
[----:B------:R-:W-:-:S04]  /*0ec0*/  IMAD.U32 R12, RZ, RZ, UR5 ;  /* 0x00000005ff0c7e24 */ /* 0x000fc8000f8e00ff */
[----:B------:R-:W-:-:S07]  /*0ed0*/  VIADD R12, R12, 0x1 ;  /* 0x000000010c0c7836 */ /* 0x000fce0000000000 */
.L_x_41:
[----:B------:R-:W-:Y:S01]  /*0ee0*/  UMOV UR5, URZ ;  /* 0x000000ff00057c82 */ /* 0x000fe20008000000 */
[----:B------:R-:W-:Y:S05]  /*0ef0*/  @!P2 BRA `(.L_x_42) ;  /* 0x000000000054a947 */ /* 0x000fea0003800000 */
[----:B------:R-:W-:-:S04]  /*0f00*/  IADD3 R15, PT, PT, R15, -UR13, -R18 ;  /* 0x8000000d0f0f7c10 */ /* 0x000fc8000fffe812 */
[----:B------:R-:W-:Y:S02]  /*0f10*/  IABS R3, R15 ;  /* 0x0000000f00037213 */ /* 0x000fe40000000000 */
[----:B------:R-:W-:-:S03]  /*0f20*/  LOP3.LUT R15, R15, UR14, RZ, 0x3c, !PT ;  /* 0x0000000e0f0f7c12 */ /* 0x000fc6000f8e3cff */
[----:B------:R-:W-:Y:S01]  /*0f30*/  IMAD.HI.U32 R16, R16, R3, RZ ;  /* 0x0000000310107227 */ /* 0x000fe200078e00ff */
[----:B------:R-:W-:-:S04]  /*0f40*/  ISETP.GE.AND P3, PT, R15, RZ, PT ;  /* 0x000000ff0f00720c */ /* 0x000fc80003f66270 */
[----:B------:R-:W-:-:S09]  /*0f50*/  R2UR UR5, R16 ;  /* 0x00000000100572ca */ /* 0x000fd200000e0000 */
[----:B------:R-:W-:-:S04]  /*0f60*/  VOTEU.ANY UP1, P3 ;  /* 0x0000000000ff7886 */ /* 0x000fc80001820100 */
[----:B------:R-:W-:-:S05]  /*0f70*/  IADD3 R5, PT, PT, RZ, -UR5, RZ ;  /* 0x80000005ff057c10 */ /* 0x000fca000fffe0ff */
[----:B------:R-:W-:Y:S02]  /*0f80*/  IMAD R3, R2, R5, R3 ;  /* 0x0000000502037224 */ /* 0x000fe400078e0203 */
[----:B------:R-:W-:-:S03]  /*0f90*/  IMAD.U32 R5, RZ, RZ, UR5 ;  /* 0x00000005ff057e24 */ /* 0x000fc6000f8e00ff */
[----:B------:R-:W-:-:S13]  /*0fa0*/  ISETP.GT.U32.AND P2, PT, R2, R3, PT ;  /* 0x000000030200720c */ /* 0x000fda0003f44070 */
[----:B------:R-:W-:Y:S02]  /*0fb0*/  @!P2 VIADD R5, R5, 0x1 ;  /* 0x000000010505a836 */ /* 0x000fe40000000000 */
[----:B------:R-:W-:-:S03]  /*0fc0*/  @!P2 IMAD.IADD R3, R3, 0x1, -R2 ;  /* 0x000000010303a824 */ /* 0x000fc600078e0a02 */
[----:B------:R-:W-:Y:S02]  /*0fd0*/  @!P2 R2UR UR5, R5 ;  /* 0x000000000505a2ca */ /* 0x000fe400000e0000 */
[----:B------:R-:W-:-:S11]  /*0fe0*/  ISETP.GE.U32.AND P2, PT, R3, R2, PT ;  /* 0x000000020300720c */ /* 0x000fd60003f46070 */
[----:B------:R-:W-:-:S05]  /*0ff0*/  MOV R2, UR5 ;  /* 0x0000000500027c02 */ /* 0x000fca0008000f00 */
[----:B------:R-:W-:-:S05]  /*1000*/  @P2 VIADD R2, R2, 0x1 ;  /* 0x0000000102022836 */ /* 0x000fca0000000000 */
[----:B------:R-:W-:-:S13]  /*1010*/  @P2 R2UR UR5, R2 ;  /* 0x00000000020522ca */ /* 0x000fda00000e0000 */
[----:B------:R-:W-:-:S04]  /*1020*/  @!UP1 UIADD3 UR5, UPT, UPT, -UR5, URZ, URZ ;  /* 0x000000ff05059290 */ /* 0x000fc8000fffe1ff */
[----:B------:R-:W-:-:S04]  /*1030*/  USEL UR5, UR11, UR5, !UP2 ;  /* 0x000000050b057287 */ /* 0x000fc8000d000000 */
[----:B------:R-:W-:-:S12]  /*1040*/  UIADD3 UR5, UPT, UPT, UR5, 0x1, URZ ;  /* 0x0000000105057890 */ /* 0x000fd8000fffe0ff */
.L_x_42:
[----:B------:R-:W-:Y:S01]  /*1050*/  IMAD.U32 R19, RZ, RZ, UR12 ;  /* 0x0000000cff137e24 */ /* 0x000fe2000f8e00ff */
[----:B------:R-:W-:Y:S01]  /*1060*/  PLOP3.LUT P2, PT, PT, PT, UP0, 0x80, 0x8 ;  /* 0x000000000008781c */ /* 0x000fe20003f4f008 */
[----:B------:R-:W-:Y:S01]  /*1070*/  IMAD.U32 R15, RZ, RZ, UR6 ;  /* 0x00000006ff0f7e24 */ /* 0x000fe2000f8e00ff */
[----:B------:R-:W-:Y:S01]  /*1080*/  MOV R16, UR7 ;  /* 0x0000000700107c02 */ /* 0x000fe20008000f00 */
[----:B------:R-:W-:Y:S01]  /*1090*/  IMAD.SHL.U32 R17, R24, 0x20, RZ ;  /* 0x0000002018117824 */ /* 0x000fe200078e00ff */
[----:B------:R-:W-:Y:S01]  /*10a0*/  SEL R19, R19, UR8, !P2 ;  /* 0x0000000813137c07 */ /* 0x000fe2000d000000 */
[----:B------:R-:W0:Y:S01]  /*10b0*/  LDCU.64 UR14, c[0x0][0x358] ;  /* 0x00006b00ff0e77ac */ /* 0x000e220008000a00 */
[----:B------:R-:W-:Y:S01]  /*10c0*/  ISETP.GE.AND P2, PT, R15, UR9, PT ;  /* 0x000000090f007c0c */ /* 0x000fe2000bf46270 */
[----:B------:R-:W-:Y:S01]  /*10d0*/  VIADD R16, R16, 0x1 ;  /* 0x0000000110107836 */ /* 0x000fe20000000000 */
[----:B------:R-:W-:Y:S01]  /*10e0*/  ISETP.LE.AND P3, PT, R19, UR4, PT ;  /* 0x0000000413007c0c */ /* 0x000fe2000bf63270 */
[----:B------:R-:W-:Y:S01]  /*10f0*/  VIADD R15, R15, 0x1 ;  /* 0x000000010f0f7836 */ /* 0x000fe20000000000 */
[----:B------:R-:W-:-:S02]  /*1100*/  LOP3.LUT R18, R17, 0x1f, R22, 0xf8, !PT ;  /* 0x0000001f11127812 */ /* 0x000fc400078ef816 */
[----:B------:R-:W-:Y:S02]  /*1110*/  CS2R R20, SRZ ;  /* 0x0000000000147805 */ /* 0x000fe4000001ff00 */
[----:B------:R-:W-:Y:S02]  /*1120*/  SEL R16, R16, UR10, !P1 ;  /* 0x0000000a10107c07 */ /* 0x000fe4000c800000 */
[----:B------:R-:W-:Y:S02]  /*1130*/  SEL R15, R15, UR9, !P2 ;  /* 0x000000090f0f7c07 */ /* 0x000fe4000d000000 */
[----:B------:R-:W-:-:S03]  /*1140*/  IADD3 R17, PT, PT, R17, R8, RZ ;  /* 0x0000000811117210 */ /* 0x000fc60007ffe0ff */
[----:B------:R-:W-:Y:S05]  /*1150*/  @P3 BRA `(.L_x_43) ;  /* 0x0000000800d43947 */ /* 0x000fea0003800000 */
[----:B------:R-:W1:Y:S01]  /*1160*/  LDCU UR7, c[0x0][0x3a4] ;  /* 0x00007480ff0777ac */ /* 0x000e620008000800 */
[C---:B------:R-:W-:Y:S02]  /*1170*/  IMAD R23, R8.reuse, 0x4, R23 ;  /* 0x0000000408177824 */ /* 0x040fe400078e0217 */
[----:B------:R-:W-:Y:S01]  /*1180*/  IMAD R22, R8, 0x4, R13 ;  /* 0x0000000408167824 */ /* 0x000fe200078e020d */
[----:B------:R-:W-:Y:S01]  /*1190*/  UIMAD UR6, UR8, UR9, URZ ;  /* 0x00000009080672a4 */ /* 0x000fe2000f8e02ff */
[----:B------:R-:W-:Y:S01]  /*11a0*/  IMAD.MOV.U32 R21, RZ, RZ, RZ ;  /* 0x000000ffff157224 */ /* 0x000fe200078e00ff */
[----:B-1----:R-:W-:-:S04]  /*11b0*/  UIMAD UR7, UR7, UR10, URZ ;  /* 0x0000000a070772a4 */ /* 0x002fc8000f8e02ff */
[----:B------:R-:W-:Y:S02]  /*11c0*/  UIMAD UR8, UR6, UR7, URZ ;  /* 0x00000007060872a4 */ /* 0x000fe4000f8e02ff */
[----:B------:R-:W-:Y:S02]  /*11d0*/  UIMAD UR7, UR6, UR7, URZ ;  /* 0x00000007060772a4 */ /* 0x000fe4000f8e02ff */
[----:B------:R-:W-:Y:S02]  /*11e0*/  USHF.L.U32 UR11, UR8, 0x3, URZ ;  /* 0x00000003080b7899 */ /* 0x000fe400080006ff */
[----:B------:R-:W-:-:S10]  /*11f0*/  IMAD R24, R4, UR8, R18 ;  /* 0x0000000804187c24 */ /* 0x000fd4000f8e0212 */
.L_x_52:
[----:B------:R-:W-:-:S13]  /*1200*/  ISETP.GE.AND P1, PT, R12, R15, PT ;  /* 0x0000000f0c00720c */ /* 0x000fda0003f26270 */
[----:B0-----:R-:W-:Y:S05]  /*1210*/  @P1 BRA `(.L_x_44) ;  /* 0x0000000800981947 */ /* 0x001fea0003800000 */
[----:B------:R-:W1:Y:S01]  /*1220*/  LDCU UR6, c[0x0][0x3c0] ;  /* 0x00007800ff0677ac */ /* 0x000e620008000800 */
[----:B------:R-:W2:Y:S01]  /*1230*/  LDC R3, c[0x0][0x3ac] ;  /* 0x0000eb00ff037b82 */ /* 0x000ea20000000800 */
[----:B------:R-:W-:Y:S01]  /*1240*/  R2UR UR16, R12 ;  /* 0x000000000c1072ca */ /* 0x000fe200000e0000 */
[----:B------:R-:W1:Y:S02]  /*1250*/  LDCU UR8, c[0x0][0x3bc] ;  /* 0x00007780ff0877ac */ /* 0x000e640008000800 */
[----:B-1----:R-:W-:-:S06]  /*1260*/  UIMAD UR6, UR4, UR6, UR8 ;  /* 0x00000006040672a4 */ /* 0x002fcc000f8e0208 */
[----:B------:R-:W-:-:S04]  /*1270*/  IADD3 R2, PT, PT, R9, -UR6, RZ ;  /* 0x8000000609027c10 */ /* 0x000fc8000fffe0ff */
[----:B--2---:R-:W-:-:S04]  /*1280*/  ISETP.GE.AND P1, PT, R2, R3, PT ;  /* 0x000000030200720c */ /* 0x004fc80003f26270 */
[----:B------:R-:W-:-:S04]  /*1290*/  ISETP.GT.AND P1, PT, R2, -0x1, !P1 ;  /* 0xffffffff0200780c */ /* 0x000fc80004f24270 */
[----:B------:R-:W-:-:S13]  /*12a0*/  PLOP3.LUT P1, PT, P0, P1, PT, 0x80, 0x8 ;  /* 0x000000000008781c */ /* 0x000fda0000723070 */
.L_x_51:
[----:B------:R-:W-:-:S13]  /*12b0*/  ISETP.LE.AND P2, PT, R16, UR5, PT ;  /* 0x0000000510007c0c */ /* 0x000fda000bf43270 */
[----:B0-----:R-:W-:Y:S05]  /*12c0*/  @P2 BRA `(.L_x_45) ;  /* 0x0000000800582947 */ /* 0x001fea0003800000 */
[----:B------:R-:W1:Y:S01]  /*12d0*/  LDCU UR6, c[0x0][0x3c0] ;  /* 0x00007800ff0677ac */ /* 0x000e620008000800 */
[----:B------:R-:W1:Y:S01]  /*12e0*/  LDCU UR8, c[0x0][0x3bc] ;  /* 0x00007780ff0877ac */ /* 0x000e620008000800 */
[----:B------:R-:W2:Y:S01]  /*12f0*/  LDCU UR12, c[0x0][0x3ac] ;  /* 0x00007580ff0c77ac */ /* 0x000ea20008000800 */
[----:B------:R-:W3:Y:S01]  /*1300*/  LDCU UR10, c[0x0][0x39c] ;  /* 0x00007380ff0a77ac */ /* 0x000ee20008000800 */
[----:B-1----:R-:W-:Y:S02]  /*1310*/  UIMAD UR9, UR16, UR6, UR8 ;  /* 0x00000006100972a4 */ /* 0x002fe4000f8e0208 */
[----:B------:R-:W-:-:S03]  /*1320*/  UIMAD UR6, UR4, UR6, UR8 ;  /* 0x00000006040672a4 */ /* 0x000fc6000f8e0208 */
[----:B------:R-:W-:Y:S01]  /*1330*/  UMOV UR8, UR5 ;  /* 0x0000000500087c82 */ /* 0x000fe20008000000 */
[----:B------:R-:W-:Y:S02]  /*1340*/  VIADD R4, R0, -UR9 ;  /* 0x8000000900047c36 */ /* 0x000fe40008000000 */
[----:B------:R-:W-:Y:S01]  /*1350*/  VIADD R3, R9, -UR6 ;  /* 0x8000000609037c36 */ /* 0x000fe20008000000 */
[----:B---3--:R-:W-:Y:S02]  /*1360*/  UIMAD UR10, UR4, UR10, UR16 ;  /* 0x0000000a040a72a4 */ /* 0x008fe4000f8e0210 */
[----:B--2---:R-:W-:Y:S01]  /*1370*/  ISETP.GE.AND P2, PT, R4, UR12, PT ;  /* 0x0000000c04007c0c */ /* 0x004fe2000bf46270 */
[----:B------:R-:W-:-:S03]  /*1380*/  IMAD R2, R3, UR12, R0 ;  /* 0x0000000c03027c24 */ /* 0x000fc6000f8e0200 */
[----:B------:R-:W-:Y:S01]  /*1390*/  ISETP.GT.AND P2, PT, R4, -0x1, !P2 ;  /* 0xffffffff0400780c */ /* 0x000fe20005744270 */
[----:B------:R-:W-:-:S03]  /*13a0*/  VIADD R3, R2, -UR9 ;  /* 0x8000000902037c36 */ /* 0x000fc60008000000 */
[----:B------:R-:W-:Y:S01]  /*13b0*/  PLOP3.LUT P2, PT, P1, P2, PT, 0x80, 0x8 ;  /* 0x000000000008781c */ /* 0x000fe20000f45070 */
[----:B------:R-:W-:-:S12]  /*13c0*/  IMAD R26, R3, UR12, R10 ;  /* 0x0000000c031a7c24 */ /* 0x000fd8000f8e020a */
.L_x_50:
[----:B------:R-:W1:Y:S02]  /*13d0*/  LDCU UR17, c[0x0][0x3a8] ;  /* 0x00007500ff1177ac */ /* 0x000e640008000800 */
[----:B-1----:R-:W-:-:S09]  /*13e0*/  UISETP.GE.AND UP0, UPT, UR17, 0x1, UPT ;  /* 0x000000011100788c */ /* 0x002fd2000bf06270 */
[----:B0-----:R-:W-:Y:S05]  /*13f0*/  BRA.U !UP0, `(.L_x_46) ;  /* 0x0000000908007547 */ /* 0x001fea000b800000 */
[----:B------:R-:W1:Y:S01]  /*1400*/  LDCU UR6, c[0x0][0x3c0] ;  /* 0x00007800ff0677ac */ /* 0x000e620008000800 */
[----:B------:R-:W1:Y:S01]  /*1410*/  LDCU UR9, c[0x0][0x3bc] ;  /* 0x00007780ff0977ac */ /* 0x000e620008000800 */
[----:B------:R-:W2:Y:S01]  /*1420*/  LDCU UR18, c[0x0][0x3ac] ;  /* 0x00007580ff1277ac */ /* 0x000ea20008000800 */
[----:B------:R-:W3:Y:S01]  /*1430*/  LDCU.64 UR12, c[0x0][0x3a0] ;  /* 0x00007400ff0c77ac */ /* 0x000ee20008000a00 */
[----:B------:R-:W4:Y:S01]  /*1440*/  LDCU UR20, c[0x0][0x3a8] ;  /* 0x00007500ff1477ac */ /* 0x000f220008000800 */
[----:B-1----:R-:W-:-:S06]  /*1450*/  UIMAD UR6, UR8, UR6, UR9 ;  /* 0x00000006080672a4 */ /* 0x002fcc000f8e0209 */
[----:B------:R-:W-:Y:S01]  /*1460*/  IADD3 R2, PT, PT, R10, -UR6, RZ ;  /* 0x800000060a027c10 */ /* 0x000fe2000fffe0ff */
[----:B------:R-:W-:Y:S01]  /*1470*/  VIADD R25, R26, -UR6 ;  /* 0x800000061a197c36 */ /* 0x000fe20008000000 */
[----:B---3--:R-:W-:Y:S01]  /*1480*/  UIMAD UR9, UR10, UR12, UR8 ;  /* 0x0000000c0a0972a4 */ /* 0x008fe2000f8e0208 */
[----:B------:R-:W-:Y:S01]  /*1490*/  ISETP.GE.AND P4, PT, R18, UR13, PT ;  /* 0x0000000d12007c0c */ /* 0x000fe2000bf86270 */
[----:B------:R-:W-:Y:S01]  /*14a0*/  UMOV UR6, URZ ;  /* 0x000000ff00067c82 */ /* 0x000fe20008000000 */
[C---:B--2---:R-:W-:Y:S01]  /*14b0*/  ISETP.GE.AND P3, PT, R2.reuse, UR18, PT ;  /* 0x0000001202007c0c */ /* 0x044fe2000bf66270 */
[----:B------:R-:W-:Y:S01]  /*14c0*/  IMAD R25, R25, UR17, RZ ;  /* 0x0000001119197c24 */ /* 0x000fe2000f8e02ff */
[----:B------:R-:W1:Y:S02]  /*14d0*/  LDCU.64 UR18, c[0x0][0x390] ;  /* 0x00007200ff1277ac */ /* 0x000e640008000a00 */
[----:B------:R-:W-:Y:S01]  /*14e0*/  ISETP.GT.AND P3, PT, R2, -0x1, !P3 ;  /* 0xffffffff0200780c */ /* 0x000fe20005f64270 */
[----:B------:R-:W-:-:S03]  /*14f0*/  UIMAD UR9, UR9, UR13, URZ ;  /* 0x0000000d090972a4 */ /* 0x000fc6000f8e02ff */
[----:B----4-:R-:W-:-:S13]  /*1500*/  PLOP3.LUT P3, PT, P2, P3, PT, 0x80, 0x8 ;  /* 0x000000000008781c */ /* 0x010fda0001767070 */
.L_x_49:
[----:B------:R-:W2:Y:S01]  /*1510*/  @!P4 LDC.64 R2, c[0x0][0x388] ;  /* 0x0000e200ff02cb82 */ /* 0x000ea20000000a00 */
[----:B------:R-:W-:Y:S01]  /*1520*/  VOTEU.ALL UP0, P4 ;  /* 0x0000000000ff7886 */ /* 0x000fe20002000000 */
[----:B0-----:R-:W-:-:S04]  /*1530*/  @!P4 IADD3 R4, P5, PT, R24, UR9, RZ ;  /* 0x000000091804cc10 */ /* 0x001fc8000ffbe0ff */
[----:B------:R-:W-:-:S06]  /*1540*/  @!UP0 USHF.R.S32.HI UR12, URZ, 0x1f, UR9 ;  /* 0x0000001fff0c8899 */ /* 0x000fcc0008011409 */
[----:B------:R-:W-:Y:S02]  /*1550*/  @!P4 LEA.HI.X.SX32 R5, R24, UR12, 0x1, P5 ;  /* 0x0000000c1805cc11 */ /* 0x000fe4000a8f0eff */
[----:B------:R-:W-:-:S04]  /*1560*/  IADD3 R7, P5, PT, R8, R25, RZ ;  /* 0x0000001908077210 */ /* 0x000fc80007fbe0ff */
[----:B------:R-:W-:Y:S02]  /*1570*/  LEA.HI.X.SX32 R27, R25, RZ, 0x1, P5 ;  /* 0x000000ff191b7211 */ /* 0x000fe400028f0eff */
[----:B--2---:R-:W-:-:S04]  /*1580*/  @!P4 LEA R2, P6, R4, R2, 0x2 ;  /* 0x000000020402c211 */ /* 0x004fc800078c10ff */
[----:B------:R-:W-:Y:S01]  /*1590*/  @!P4 LEA.HI.X R3, R4, R3, R5, 0x2, P6 ;  /* 0x000000030403c211 */ /* 0x000fe200030f1405 */
[----:B------:R-:W-:Y:S01]  /*15a0*/  IMAD.U32 R5, RZ, RZ, UR11 ;  /* 0x0000000bff057e24 */ /* 0x000fe2000f8e00ff */
[----:B-1----:R-:W-:-:S03]  /*15b0*/  LEA R6, P5, R7, UR18, 0x2 ;  /* 0x0000001207067c11 */ /* 0x002fc6000f8a10ff */
[----:B------:R-:W-:Y:S01]  /*15c0*/  @!P4 IMAD.WIDE R4, R5, 0x4, R2 ;  /* 0x000000040504c825 */ /* 0x000fe200078e0202 */
[----:B------:R-:W-:Y:S01]  /*15d0*/  LEA.HI.X R7, R7, UR19, R27, 0x2, P5 ;  /* 0x0000001307077c11 */ /* 0x000fe2000a8f141b */
[----:B0-----:R-:W2:Y:S04]  /*15e0*/  @!P4 LDG.E R28, desc[UR14][R2.64] ;  /* 0x0000000e021cc981 */ /* 0x001ea8000c1e1900 */
[----:B------:R-:W3:Y:S04]  /*15f0*/  @!P4 LDG.E R4, desc[UR14][R4.64] ;  /* 0x0000000e0404c981 */ /* 0x000ee8000c1e1900 */
[----:B------:R-:W4:Y:S01]  /*1600*/  @P3 LDG.E R7, desc[UR14][R6.64] ;  /* 0x0000000e06073981 */ /* 0x000f22000c1e1900 */
[----:B------:R-:W-:Y:S01]  /*1610*/  UIADD3 UR6, UPT, UPT, UR6, 0x10, URZ ;  /* 0x0000001006067890 */ /* 0x000fe2000fffe0ff */
[----:B------:R-:W-:Y:S03]  /*1620*/  BSSY.RECONVERGENT B0, `(.L_x_47) ;  /* 0x0000059000007945 */ /* 0x000fe60003800200 */
[----:B------:R-:W-:Y:S01]  /*1630*/  UISETP.GE.AND UP0, UPT, UR6, UR20, UPT ;  /* 0x000000140600728c */ /* 0x000fe2000bf06270 */
[----:B--2---:R0:W-:Y:S04]  /*1640*/  @!P4 STS [R11], R28 ;  /* 0x0000001c0b00c388 */ /* 0x0041e80000000800 */
[----:B---3--:R0:W-:Y:S04]  /*1650*/  @!P4 STS [R11+0x400], R4 ;  /* 0x000400040b00c388 */ /* 0x0081e80000000800 */
[----:B------:R0:W-:Y:S04]  /*1660*/  @P4 STS [R11], RZ ;  /* 0x000000ff0b004388 */ /* 0x0001e80000000800 */
[----:B------:R0:W-:Y:S04]  /*1670*/  @P4 STS [R11+0x400], RZ ;  /* 0x000400ff0b004388 */ /* 0x0001e80000000800 */
[----:B----4-:R0:W-:Y:S01]  /*1680*/  @P3 STS [R22], R7 ;  /* 0x0000000716003388 */ /* 0x0101e20000000800 */
[----:B------:R-:W-:Y:S06]  /*1690*/  BAR.SYNC.DEFER_BLOCKING 0x0 ;  /* 0x0000000000007b1d */ /* 0x000fec0000010000 */
[----:B------:R-:W-:Y:S05]  /*16a0*/  @!P3 BRA `(.L_x_48) ;  /* 0x000000040040b947 */ /* 0x000fea0003800000 */
[----:B------:R-:W-:Y:S04]  /*16b0*/  LDS R5, [R13] ;  /* 0x000000000d057984 */ /* 0x000fe80000000800 */
[----:B0-----:R-:W0:Y:S04]  /*16c0*/  LDS R4, [R23] ;  /* 0x0000000017047984 */ /* 0x001e280000000800 */
[----:B------:R-:W1:Y:S04]  /*16d0*/  LDS R6, [R23+0x40] ;  /* 0x0000400017067984 */ /* 0x000e680000000800 */
[----:B------:R-:W-:Y:S04]  /*16e0*/  LDS R3, [R13+0x4] ;  /* 0x000004000d037984 */ /* 0x000fe80000000800 */
[----:B------:R-:W2:Y:S04]  /*16f0*/  LDS R7, [R23+0x80] ;  /* 0x0000800017077984 */ /* 0x000ea80000000800 */
[----:B------:R-:W3:Y:S04]  /*1700*/  LDS R2, [R23+0xc0] ;  /* 0x0000c00017027984 */ /* 0x000ee80000000800 */
[----:B------:R-:W-:Y:S01]  /*1710*/  LDS R28, [R23+0x7c0] ;  /* 0x0007c000171c7984 */ /* 0x000fe20000000800 */
[----:B0-----:R-:W-:-:S03]  /*1720*/  FFMA R4, R5, R4, R20 ;  /* 0x0000000405047223 */ /* 0x001fc60000000014 */
[----:B------:R-:W-:Y:S01]  /*1730*/  LDS R20, [R23+0x140] ;  /* 0x0001400017147984 */ /* 0x000fe20000000800 */
[----:B-1----:R-:W-:-:S03]  /*1740*/  FFMA R5, R5, R6, R21 ;  /* 0x0000000605057223 */ /* 0x002fc60000000015 */
[----:B------:R-:W-:Y:S04]  /*1750*/  LDS R6, [R23+0x100] ;  /* 0x0001000017067984 */ /* 0x000fe80000000800 */
[----:B------:R-:W-:Y:S01]  /*1760*/  LDS R21, [R23+0x180] ;  /* 0x0001800017157984 */ /* 0x000fe20000000800 */
[----:B--2---:R-:W-:-:S03]  /*1770*/  FFMA R7, R3, R7, R4 ;  /* 0x0000000703077223 */ /* 0x004fc60000000004 */
[----:B------:R-:W0:Y:S01]  /*1780*/  LDS R4, [R13+0x8] ;  /* 0x000008000d047984 */ /* 0x000e220000000800 */
[----:B---3--:R-:W-:-:S03]  /*1790*/  FFMA R5, R3, R2, R5 ;  /* 0x0000000203057223 */ /* 0x008fc60000000005 */
[----:B------:R-:W1:Y:S04]  /*17a0*/  LDS R3, [R13+0xc] ;  /* 0x00000c000d037984 */ /* 0x000e680000000800 */
[----:B------:R-:W2:Y:S01]  /*17b0*/  LDS R2, [R23+0x1c0] ;  /* 0x0001c00017027984 */ /* 0x000ea20000000800 */
[C---:B0-----:R-:W-:Y:S01]  /*17c0*/  FFMA R6, R4.reuse, R6, R7 ;  /* 0x0000000604067223 */ /* 0x041fe20000000007 */
[----:B------:R-:W-:Y:S02]  /*17d0*/  FFMA R5, R4, R20, R5 ;  /* 0x0000001404057223 */ /* 0x000fe40000000005 */
[----:B------:R-:W-:Y:S01]  /*17e0*/  LDS R7, [R23+0x280] ;  /* 0x0002800017077984 */ /* 0x000fe20000000800 */
[----:B-1----:R-:W-:-:S03]  /*17f0*/  FFMA R21, R3, R21, R6 ;  /* 0x0000001503157223 */ /* 0x002fc60000000006 */
[----:B------:R-:W-:Y:S01]  /*1800*/  LDS R4, [R13+0x10] ;  /* 0x000010000d047984 */ /* 0x000fe20000000800 */
[----:B--2---:R-:W-:-:S03]  /*1810*/  FFMA R5, R3, R2, R5 ;  /* 0x0000000203057223 */ /* 0x004fc60000000005 */
[----:B------:R-:W0:Y:S04]  /*1820*/  LDS R6, [R23+0x200] ;  /* 0x0002000017067984 */ /* 0x000e280000000800 */
[----:B------:R-:W1:Y:S04]  /*1830*/  LDS R20, [R23+0x240] ;  /* 0x0002400017147984 */ /* 0x000e680000000800 */
[----:B------:R-:W2:Y:S04]  /*1840*/  LDS R3, [R13+0x14] ;  /* 0x000014000d037984 */ /* 0x000ea80000000800 */
[----:B------:R-:W3:Y:S01]  /*1850*/  LDS R2, [R23+0x2c0] ;  /* 0x0002c00017027984 */ /* 0x000ee20000000800 */
[----:B0-----:R-:W-:-:S03]  /*1860*/  FFMA R6, R4, R6, R21 ;  /* 0x0000000604067223 */ /* 0x001fc60000000015 */
[----:B------:R-:W-:Y:S01]  /*1870*/  LDS R21, [R23+0x380] ;  /* 0x0003800017157984 */ /* 0x000fe20000000800 */
[----:B-1----:R-:W-:-:S03]  /*1880*/  FFMA R5, R4, R20, R5 ;  /* 0x0000001404057223 */ /* 0x002fc60000000005 */
[----:B------:R-:W-:Y:S01]  /*1890*/  LDS R4, [R13+0x18] ;  /* 0x000018000d047984 */ /* 0x000fe20000000800 */
[----:B--2---:R-:W-:-:S03]  /*18a0*/  FFMA R7, R3, R7, R6 ;  /* 0x0000000703077223 */ /* 0x004fc60000000006 */
[----:B------:R-:W0:Y:S01]  /*18b0*/  LDS R6, [R23+0x300] ;  /* 0x0003000017067984 */ /* 0x000e220000000800 */
[----:B---3--:R-:W-:-:S03]  /*18c0*/  FFMA R5, R3, R2, R5 ;  /* 0x0000000203057223 */ /* 0x008fc60000000005 */
        /* <DEDUP_REMOVED lines=36> */
[----:B------:R-:W0:Y:S01]  /*1b10*/  LDS R4, [R13+0x38] ;  /* 0x000038000d047984 */ /* 0x000e220000000800 */
[----:B--2---:R-:W-:-:S03]  /*1b20*/  FFMA R7, R2, R7, R21 ;  /* 0x0000000702077223 */ /* 0x004fc60000000015 */
[----:B------:R-:W-:Y:S01]  /*1b30*/  LDS R21, [R13+0x3c] ;  /* 0x00003c000d157984 */ /* 0x000fe20000000800 */
[----:B---3--:R-:W-:-:S03]  /*1b40*/  FFMA R3, R2, R3, R20 ;  /* 0x0000000302037223 */ /* 0x008fc60000000014 */
[----:B------:R-:W1:Y:S04]  /*1b50*/  LDS R2, [R23+0x700] ;  /* 0x0007000017027984 */ /* 0x000e680000000800 */
[----:B------:R-:W2:Y:S01]  /*1b60*/  LDS R20, [R23+0x780] ;  /* 0x0007800017147984 */ /* 0x000ea20000000800 */
[C---:B0-----:R-:W-:Y:S01]  /*1b70*/  FFMA R3, R4.reuse, R6, R3 ;  /* 0x0000000604037223 */ /* 0x041fe20000000003 */
[----:B-1----:R-:W-:-:S04]  /*1b80*/  FFMA R2, R4, R2, R7 ;  /* 0x0000000204027223 */ /* 0x002fc80000000007 */
[C---:B--2---:R-:W-:Y:S01]  /*1b90*/  FFMA R20, R21.reuse, R20, R2 ;  /* 0x0000001415147223 */ /* 0x044fe20000000002 */
[----:B------:R-:W-:-:S07]  /*1ba0*/  FFMA R21, R21, R28, R3 ;  /* 0x0000001c15157223 */ /* 0x000fce0000000003 */
.L_x_48:
[----:B------:R-:W-:Y:S05]  /*1bb0*/  BSYNC.RECONVERGENT B0 ;  /* 0x0000000000007941 */ /* 0x000fea0003800200 */
.L_x_47:
[----:B------:R-:W-:Y:S01]  /*1bc0*/  BAR.SYNC.DEFER_BLOCKING 0x0 ;  /* 0x0000000000007b1d */ /* 0x000fe20000010000 */
[----:B------:R-:W-:Y:S01]  /*1bd0*/  VIADD R25, R25, 0x10 ;  /* 0x0000001019197836 */ /* 0x000fe20000000000 */
[----:B------:R-:W-:-:S04]  /*1be0*/  ULEA UR9, UR7, UR9, 0x4 ;  /* 0x0000000907097291 */ /* 0x000fc8000f8e20ff */
[----:B------:R-:W-:Y:S08]  /*1bf0*/  BRA.U !UP0, `(.L_x_49) ;  /* 0xfffffff908447547 */ /* 0x000ff0000b83ffff */
.L_x_46:
[----:B------:R-:W-:-:S06]  /*1c00*/  UIADD3 UR8, UPT, UPT, UR8, 0x1, URZ ;  /* 0x0000000108087890 */ /* 0x000fcc000fffe0ff */
[----:B------:R-:W-:-:S13]  /*1c10*/  ISETP.NE.AND P3, PT, R16, UR8, PT ;  /* 0x0000000810007c0c */ /* 0x000fda000bf65270 */
[----:B------:R-:W-:Y:S05]  /*1c20*/  @P3 BRA `(.L_x_50) ;  /* 0xfffffff400e83947 */ /* 0x000fea000383ffff */
.L_x_45:
[----:B------:R-:W-:-:S05]  /*1c30*/  MOV R2, UR16 ;  /* 0x0000001000027c02 */ /* 0x000fca0008000f00 */
[----:B------:R-:W-:-:S05]  /*1c40*/  VIADD R2, R2, 0x1 ;  /* 0x0000000102027836 */ /* 0x000fca0000000000 */
[C---:B------:R-:W-:Y:S02]  /*1c50*/  ISETP.NE.AND P2, PT, R2.reuse, R15, PT ;  /* 0x0000000f0200720c */ /* 0x040fe40003f45270 */
[----:B------:R-:W-:-:S11]  /*1c60*/  R2UR UR16, R2 ;  /* 0x00000000021072ca */ /* 0x000fd600000e0000 */
[----:B------:R-:W-:Y:S05]  /*1c70*/  @P2 BRA `(.L_x_51) ;  /* 0xfffffff4008c2947 */ /* 0x000fea000383ffff */
.L_x_44:
[----:B------:R-:W-:-:S06]  /*1c80*/  UIADD3 UR4, UPT, UPT, UR4, 0x1, URZ ;  /* 0x0000000104047890 */ /* 0x000fcc000fffe0ff */
[----:B------:R-:W-:-:S13]  /*1c90*/  ISETP.NE.AND P1, PT, R19, UR4, PT ;  /* 0x0000000413007c0c */ /* 0x000fda000bf25270 */
[----:B------:R-:W-:Y:S05]  /*1ca0*/  @P1 BRA `(.L_x_52) ;  /* 0xfffffff400541947 */ /* 0x000fea000383ffff */
.L_x_43:
[----:B0-----:R-:W-:Y:S05]  /*1cb0*/  @!P0 EXIT ;  /* 0x000000000000894d */ /* 0x001fea0003800000 */
[----:B------:R-:W0:Y:S01]  /*1cc0*/  LDCU UR4, c[0x0][0x3a4] ;  /* 0x00007480ff0477ac */ /* 0x000e220008000800 */
[----:B------:R-:W1:Y:S01]  /*1cd0*/  LDC.64 R2, c[0x0][0x380] ;  /* 0x0000e000ff027b82 */ /* 0x000e620000000a00 */
[C---:B------:R-:W-:Y:S01]  /*1ce0*/  VIADD R0, R17.reuse, 0x10 ;  /* 0x0000001011007836 */ /* 0x040fe20000000000 */
[----:B0-----:R-:W-:Y:S01]  /*1cf0*/  ISETP.GE.U32.AND P0, PT, R17, UR4, PT ;  /* 0x0000000411007c0c */ /* 0x001fe2000bf06070 */
[----:B------:R-:W-:-:S03]  /*1d00*/  IMAD R17, R14, UR4, R17 ;  /* 0x000000040e117c24 */ /* 0x000fc6000f8e0211 */
[----:B------:R-:W-:Y:S01]  /*1d10*/  ISETP.GE.U32.AND P1, PT, R0, UR4, PT ;  /* 0x0000000400007c0c */ /* 0x000fe2000bf26070 */
[----:B-1----:R-:W-:-:S08]  /*1d20*/  IMAD.WIDE.U32 R2, R17, 0x4, R2 ;  /* 0x0000000411027825 */ /* 0x002fd000078e0002 */
[----:B------:R0:W-:Y:S04]  /*1d30*/  @!P0 STG.E desc[UR14][R2.64], R20 ;  /* 0x0000001402008986 */ /* 0x0001e8000c10190e */
[----:B------:R-:W-:Y:S05]  /*1d40*/  @P1 EXIT ;  /* 0x000000000000194d */ /* 0x000fea0003800000 */
[----:B------:R-:W-:Y:S01]  /*1d50*/  STG.E desc[UR14][R2.64+0x40], R21 ;  /* 0x0000401502007986 */ /* 0x000fe2000c10190e */
[----:B------:R-:W-:Y:S05]  /*1d60*/  EXIT ;  /* 0x000000000000794d */ /* 0x000fea0003800000 */
.L_x_53:
        /* <DEDUP_REMOVED lines=9> */
.L_x_111:


//--------------------- .text._Z16kConvolve_weightPfS_S_iiiiiiiiiiiiif --------------------------
	.section	.text._Z16kConvolve_weightPfS_S_iiiiiiiiiiiiif,"ax",@progbits
	.align	128
        .global         _Z16kConvolve_weightPfS_S_iiiiiiiiiiiiif
        .type           _Z16kConvolve_weightPfS_S_iiiiiiiiiiiiif,@function
        .size           _Z16kConvolve_weightPfS_S_iiiiiiiiiiiiif,(.L_x_112 - _Z16kConvolve_weightPfS_S_iiiiiiiiiiiiif)
        .other          _Z16kConvolve_weightPfS_S_iiiiiiiiiiiiif,@"STO_CUDA_ENTRY STV_DEFAULT"
_Z16kConvolve_weightPfS_S_iiiiiiiiiiiiif:
.text._Z16kConvolve_weightPfS_S_iiiiiiiiiiiiif:
[----:B------:R-:W-:Y:S01]  /*0000*/  LDC R1, c[0x0][0x37c] ;  /* 0x0000df00ff017b82 */ /* 0x000fe20000000800 */
[----:B------:R-:W0:Y:S07]  /*0010*/  LDCU UR11, c[0x0][0x39c] ;  /* 0x00007380ff0b77ac */ /* 0x000e2e0008000800 */
[----:B------:R-:W1:Y:S01]  /*0020*/  S2UR UR7, SR_CTAID.X ;  /* 0x00000000000779c3 */ /* 0x000e620000002500 */
[----:B------:R-:W2:Y:S01]  /*0030*/  S2R R29, SR_TID.Y ;  /* 0x00000000001d7919 */ /* 0x000ea20000002200 */
[----:B------:R-:W-:Y:S01]  /*0040*/  BSSY.RECONVERGENT B0, `(.L_x_54) ;  /* 0x000006c000007945 */ /* 0x000fe20003800200 */
[----:B------:R-:W3:Y:S01]  /*0050*/  LDCU UR10, c[0x0][0x3b8] ;  /* 0x00007700ff0a77ac */ /* 0x000ee20008000800 */
[----:B------:R-:W2:Y:S01]  /*0060*/  S2R R32, SR_TID.X ;  /* 0x0000000000207919 */ /* 0x000ea20000002100 */
[----:B0-----:R-:W-:-:S04]  /*0070*/  USHF.R.S32.HI UR4, URZ, 0x1f, UR11 ;  /* 0x0000001fff047899 */ /* 0x001fc8000801140b */
[----:B------:R-:W-:Y:S02]  /*0080*/  ULEA.HI UR4, UR4, UR11, URZ, 0x4 ;  /* 0x0000000b04047291 */ /* 0x000fe4000f8f20ff */
[----:B---3--:R-:W-:Y:S02]  /*0090*/  UIMAD UR9, UR10, UR10, URZ ;  /* 0x0000000a0a0972a4 */ /* 0x008fe4000f8e02ff */
[----:B------:R-:W-:Y:S02]  /*00a0*/  USHF.R.S32.HI UR6, URZ, 0x4, UR4 ;  /* 0x00000004ff067899 */ /* 0x000fe40008011404 */
[----:B------:R-:W-:Y:S02]  /*00b0*/  UIMAD UR14, UR9, UR10, URZ ;  /* 0x0000000a090e72a4 */ /* 0x000fe4000f8e02ff */
[----:B------:R-:W-:Y:S01]  /*00c0*/  UIADD3 UR8, UPT, UPT, URZ, -UR6, URZ ;  /* 0x80000006ff087290 */ /* 0x000fe2000fffe0ff */
[----:B------:R-:W-:Y:S01]  /*00d0*/  UMOV UR4, URZ ;  /* 0x000000ff00047c82 */ /* 0x000fe20008000000 */
[----:B------:R-:W-:-:S03]  /*00e0*/  UISETP.NE.U32.AND UP2, UPT, UR6, URZ, UPT ;  /* 0x000000ff0600728c */ /* 0x000fc6000bf45070 */
[----:B------:R-:W0:Y:S01]  /*00f0*/  I2F.U32.RP R0, UR6 ;  /* 0x0000000600007d06 */ /* 0x000e220008209000 */
[----:B--2---:R-:W-:-:S05]  /*0100*/  IMAD R37, R29, 0x10, R32 ;  /* 0x000000101d257824 */ /* 0x004fca00078e0220 */
[----:B------:R-:W-:Y:S02]  /*0110*/  ISETP.GT.U32.AND P0, PT, R37, 0x27, PT ;  /* 0x000000272500780c */ /* 0x000fe40003f04070 */
[----:B0-----:R-:W0:Y:S02]  /*0120*/  MUFU.RCP R0, R0 ;  /* 0x0000000000007308 */ /* 0x001e240000001000 */
[----:B0-----:R-:W-:Y:S02]  /*0130*/  VIADD R2, R0, 0xffffffe ;  /* 0x0ffffffe00027836 */ /* 0x001fe40000000000 */
[----:B------:R-:W0:Y:S04]  /*0140*/  S2R R0, SR_CTAID.Y ;  /* 0x0000000000007919 */ /* 0x000e280000002600 */
[----:B------:R-:W2:Y:S02]  /*0150*/  F2I.FTZ.U32.TRUNC.NTZ R2, R2 ;  /* 0x0000000200027305 */ /* 0x000ea4000021f000 */
[----:B--2---:R-:W-:-:S13]  /*0160*/  R2UR UR5, R2 ;  /* 0x00000000020572ca */ /* 0x004fda00000e0000 */
[----:B------:R-:W-:Y:S01]  /*0170*/  UIMAD UR8, UR8, UR5, URZ ;  /* 0x00000005080872a4 */ /* 0x000fe2000f8e02ff */
[----:B0-----:R-:W-:-:S03]  /*0180*/  IMAD R35, R0, 0x28, R29 ;  /* 0x0000002800237824 */ /* 0x001fc600078e021d */
[----:B------:R-:W-:-:S04]  /*0190*/  UIMAD.WIDE.U32 UR4, UR5, UR8, UR4 ;  /* 0x00000008050472a5 */ /* 0x000fc8000f8e0004 */
[----:B-1----:R-:W-:-:S03]  /*01a0*/  UIMAD.WIDE.U32 UR4, UR5, UR7, URZ ;  /* 0x00000007050472a5 */ /* 0x002fc6000f8e00ff */
[----:B------:R-:W0:Y:S01]  /*01b0*/  LDCU UR8, c[0x0][0x3c8] ;  /* 0x00007900ff0877ac */ /* 0x000e220008000800 */
[----:B------:R-:W-:-:S04]  /*01c0*/  UIADD3 UR4, UPT, UPT, -UR5, URZ, URZ ;  /* 0x000000ff05047290 */ /* 0x000fc8000fffe1ff */
[----:B------:R-:W-:-:S04]  /*01d0*/  UIMAD UR4, UR6, UR4, UR7 ;  /* 0x00000004060472a4 */ /* 0x000fc8000f8e0207 */
[----:B------:R-:W-:-:S11]  /*01e0*/  UISETP.GE.U32.AND UP0, UPT, UR4, UR6, UPT ;  /* 0x000000060400728c */ /* 0x000fd6000bf06070 */
[----:B------:R-:W-:Y:S02]  /*01f0*/  @UP0 UIADD3 UR4, UPT, UPT, -UR6, UR4, URZ ;  /* 0x0000000406040290 */ /* 0x000fe4000fffe1ff */
[----:B------:R-:W-:Y:S02]  /*0200*/  @UP0 UIADD3 UR5, UPT, UPT, UR5, 0x1, URZ ;  /* 0x0000000105050890 */ /* 0x000fe4000fffe0ff */
[----:B------:R-:W-:-:S11]  /*0210*/  UISETP.GE.U32.AND UP1, UPT, UR4, UR6, UPT ;  /* 0x000000060400728c */ /* 0x000fd6000bf26070 */
[----:B------:R-:W-:Y:S02]  /*0220*/  @UP1 UIADD3 UR5, UPT, UPT, UR5, 0x1, URZ ;  /* 0x0000000105051890 */ /* 0x000fe4000fffe0ff */
[----:B------:R-:W-:-:S04]  /*0230*/  @!UP2 ULOP3.LUT UR5, URZ, UR6, URZ, 0x33, !UPT ;  /* 0x00000006ff05a292 */ /* 0x000fc8000f8e33ff */
[----:B------:R-:W-:Y:S02]  /*0240*/  UIADD3 UR4, UPT, UPT, -UR5, URZ, URZ ;  /* 0x000000ff05047290 */ /* 0x000fe4000fffe1ff */
[----:B------:R-:W-:Y:S01]  /*0250*/  MOV R34, UR5 ;  /* 0x0000000500227c02 */ /* 0x000fe20008000f00 */
[----:B0-----:R-:W-:Y:S02]  /*0260*/  UIMAD UR5, UR5, UR8, URZ ;  /* 0x00000008050572a4 */ /* 0x001fe4000f8e02ff */
[----:B------:R-:W-:Y:S02]  /*0270*/  UIMAD UR6, UR6, UR4, UR7 ;  /* 0x00000004060672a4 */ /* 0x000fe4000f8e0207 */
[----:B------:R-:W-:-:S04]  /*0280*/  IMAD R34, R34, UR14, R35 ;  /* 0x0000000e22227c24 */ /* 0x000fc8000f8e0223 */
[----:B------:R-:W-:-:S04]  /*0290*/  IMAD.U32 R3, RZ, RZ, UR6 ;  /* 0x00000006ff037e24 */ /* 0x000fc8000f8e00ff */
[----:B------:R-:W-:-:S04]  /*02a0*/  IMAD R5, R3, 0x10, R32 ;  /* 0x0000001003057824 */ /* 0x000fc800078e0220 */
[----:B------:R-:W-:Y:S01]  /*02b0*/  IMAD R34, R34, UR11, R5 ;  /* 0x0000000b22227c24 */ /* 0x000fe2000f8e0205 */
[----:B------:R-:W-:Y:S06]  /*02c0*/  @P0 BRA `(.L_x_55) ;  /* 0x00000004000c0947 */ /* 0x000fec0003800000 */
[----:B------:R-:W-:Y:S01]  /*02d0*/  MOV R2, UR10 ;  /* 0x0000000a00027c02 */ /* 0x000fe20008000f00 */
[----:B------:R-:W0:Y:S01]  /*02e0*/  S2UR UR7, SR_CgaCtaId ;  /* 0x00000000000779c3 */ /* 0x000e220000008800 */
[----:B------:R-:W-:Y:S02]  /*02f0*/  UMOV UR4, 0x400 ;  /* 0x0000040000047882 */ /* 0x000fe40000000000 */
[----:B------:R-:W-:Y:S01]  /*0300*/  IABS R4, R2 ;  /* 0x0000000200047213 */ /* 0x000fe20000000000 */
[----:B------:R-:W-:Y:S01]  /*0310*/  IMAD R2, R0, 0x28, R37 ;  /* 0x0000002800027824 */ /* 0x000fe200078e0225 */
[----:B------:R-:W-:Y:S02]  /*0320*/  UIADD3 UR4, UPT, UPT, UR4, 0x1c40, URZ ;  /* 0x00001c4004047890 */ /* 0x000fe4000fffe0ff */
[----:B------:R-:W1:Y:S02]  /*0330*/  I2F.RP R5, R4 ;  /* 0x0000000400057306 */ /* 0x000e640000209400 */
[----:B------:R-:W-:-:S06]  /*0340*/  IABS R10, R2 ;  /* 0x00000002000a7213 */ /* 0x000fcc0000000000 */
[----:B-1----:R-:W1:Y:S01]  /*0350*/  MUFU.RCP R5, R5 ;  /* 0x0000000500057308 */ /* 0x002e620000001000 */
[----:B0-----:R-:W-:Y:S01]  /*0360*/  ULEA UR4, UR7, UR4, 0x18 ;  /* 0x0000000407047291 */ /* 0x001fe2000f8ec0ff */
[----:B-1----:R-:W-:-:S06]  /*0370*/  VIADD R6, R5, 0xffffffe ;  /* 0x0ffffffe05067836 */ /* 0x002fcc0000000000 */
[----:B------:R0:W1:Y:S02]  /*0380*/  F2I.FTZ.U32.TRUNC.NTZ R7, R6 ;  /* 0x0000000600077305 */ /* 0x000064000021f000 */
[----:B0-----:R-:W-:Y:S02]  /*0390*/  HFMA2 R6, -RZ, RZ, 0, 0 ;  /* 0x00000000ff067431 */ /* 0x001fe400000001ff */
[----:B-1----:R-:W-:-:S04]  /*03a0*/  IMAD.MOV R9, RZ, RZ, -R7 ;  /* 0x000000ffff097224 */ /* 0x002fc800078e0a07 */
[----:B------:R-:W-:-:S04]  /*03b0*/  IMAD R9, R9, R4, RZ ;  /* 0x0000000409097224 */ /* 0x000fc800078e02ff */
[----:B------:R-:W-:Y:S01]  /*03c0*/  IMAD.HI.U32 R8, R7, R9, R6 ;  /* 0x0000000907087227 */ /* 0x000fe200078e0006 */
[----:B------:R-:W-:-:S03]  /*03d0*/  LOP3.LUT R6, R2, UR10, RZ, 0x3c, !PT ;  /* 0x0000000a02067c12 */ /* 0x000fc6000f8e3cff */
[----:B------:R-:W-:Y:S01]  /*03e0*/  IMAD.MOV.U32 R9, RZ, RZ, R10 ;  /* 0x000000ffff097224 */ /* 0x000fe200078e000a */
[----:B------:R-:W-:Y:S02]  /*03f0*/  ISETP.GE.AND P2, PT, R6, RZ, PT ;  /* 0x000000ff0600720c */ /* 0x000fe40003f46270 */
[----:B------:R-:W-:Y:S01]  /*0400*/  LOP3.LUT R10, RZ, UR10, RZ, 0x33, !PT ;  /* 0x0000000aff0a7c12 */ /* 0x000fe2000f8e33ff */
[----:B------:R-:W-:-:S04]  /*0410*/  IMAD.HI.U32 R7, R8, R9, RZ ;  /* 0x0000000908077227 */ /* 0x000fc800078e00ff */
[----:B------:R-:W-:-:S04]  /*0420*/  IMAD.MOV R5, RZ, RZ, -R7 ;  /* 0x000000ffff057224 */ /* 0x000fc800078e0a07 */
[C---:B------:R-:W-:Y:S02]  /*0430*/  IMAD R9, R4.reuse, R5, R9 ;  /* 0x0000000504097224 */ /* 0x040fe400078e0209 */
[----:B------:R-:W0:Y:S03]  /*0440*/  I2F.U32.RP R5, UR9 ;  /* 0x0000000900057d06 */ /* 0x000e260008209000 */
[----:B------:R-:W-:-:S05]  /*0450*/  ISETP.GT.U32.AND P1, PT, R4, R9, PT ;  /* 0x000000090400720c */ /* 0x000fca0003f24070 */
[----:B0-----:R-:W0:Y:S08]  /*0460*/  MUFU.RCP R5, R5 ;  /* 0x0000000500057308 */ /* 0x001e300000001000 */
[----:B------:R-:W-:Y:S01]  /*0470*/  @!P1 IADD3 R9, PT, PT, R9, -R4, RZ ;  /* 0x8000000409099210 */ /* 0x000fe20007ffe0ff */
[----:B------:R-:W-:-:S03]  /*0480*/  @!P1 VIADD R7, R7, 0x1 ;  /* 0x0000000107079836 */ /* 0x000fc60000000000 */
[----:B------:R-:W-:Y:S01]  /*0490*/  ISETP.GE.U32.AND P0, PT, R9, R4, PT ;  /* 0x000000040900720c */ /* 0x000fe20003f06070 */
[----:B0-----:R-:W-:Y:S01]  /*04a0*/  VIADD R6, R5, 0xffffffe ;  /* 0x0ffffffe05067836 */ /* 0x001fe20000000000 */
[----:B------:R-:W-:-:S11]  /*04b0*/  IADD3 R5, PT, PT, RZ, -UR9, RZ ;  /* 0x80000009ff057c10 */ /* 0x000fd6000fffe0ff */
[----:B------:R-:W-:Y:S01]  /*04c0*/  @P0 VIADD R7, R7, 0x1 ;  /* 0x0000000107070836 */ /* 0x000fe20000000000 */
[----:B------:R-:W-:-:S04]  /*04d0*/  ISETP.NE.AND P0, PT, RZ, UR10, PT ;  /* 0x0000000aff007c0c */ /* 0x000fc8000bf05270 */
[----:B------:R-:W-:Y:S02]  /*04e0*/  MOV R9, R7 ;  /* 0x0000000700097202 */ /* 0x000fe40000000f00 */
[----:B------:R0:W1:Y:S03]  /*04f0*/  F2I.FTZ.U32.TRUNC.NTZ R7, R6 ;  /* 0x0000000600077305 */ /* 0x000066000021f000 */
[----:B------:R-:W-:-:S05]  /*0500*/  @!P2 IMAD.MOV R9, RZ, RZ, -R9 ;  /* 0x000000ffff09a224 */ /* 0x000fca00078e0a09 */
[----:B------:R-:W-:Y:S01]  /*0510*/  SEL R11, R10, R9, !P0 ;  /* 0x000000090a0b7207 */ /* 0x000fe20004000000 */
[----:B0-----:R-:W-:-:S03]  /*0520*/  IMAD.MOV.U32 R6, RZ, RZ, RZ ;  /* 0x000000ffff067224 */ /* 0x001fc600078e00ff */
[----:B------:R-:W-:Y:S02]  /*0530*/  IABS R9, R11 ;  /* 0x0000000b00097213 */ /* 0x000fe40000000000 */
[----:B------:R-:W-:Y:S01]  /*0540*/  ISETP.GE.AND P4, PT, R11, RZ, PT ;  /* 0x000000ff0b00720c */ /* 0x000fe20003f86270 */
[----:B-1----:R-:W-:Y:S02]  /*0550*/  IMAD R5, R5, R7, RZ ;  /* 0x0000000705057224 */ /* 0x002fe400078e02ff */
[----:B------:R-:W-:-:S04]  /*0560*/  IMAD.HI.U32 R8, R8, R9, RZ ;  /* 0x0000000908087227 */ /* 0x000fc800078e00ff */
[----:B------:R-:W-:Y:S02]  /*0570*/  IMAD.MOV R8, RZ, RZ, -R8 ;  /* 0x000000ffff087224 */ /* 0x000fe400078e0a08 */
[----:B------:R-:W-:-:S04]  /*0580*/  IMAD.HI.U32 R7, R7, R5, R6 ;  /* 0x0000000507077227 */ /* 0x000fc800078e0006 */
[----:B------:R-:W-:Y:S02]  /*0590*/  IMAD R9, R4, R8, R9 ;  /* 0x0000000804097224 */ /* 0x000fe400078e0209 */
[----:B------:R-:W-:-:S03]  /*05a0*/  IMAD.HI.U32 R7, R7, R2, RZ ;  /* 0x0000000207077227 */ /* 0x000fc600078e00ff */
[----:B------:R-:W-:Y:S02]  /*05b0*/  ISETP.GT.U32.AND P2, PT, R4, R9, PT ;  /* 0x000000090400720c */ /* 0x000fe40003f44070 */
[----:B------:R-:W-:-:S05]  /*05c0*/  IADD3 R5, PT, PT, -R7, RZ, RZ ;  /* 0x000000ff07057210 */ /* 0x000fca0007ffe1ff */
[----:B------:R-:W-:-:S05]  /*05d0*/  IMAD R5, R5, UR9, R2 ;  /* 0x0000000905057c24 */ /* 0x000fca000f8e0202 */
[----:B------:R-:W-:Y:S01]  /*05e0*/  ISETP.GE.U32.AND P1, PT, R5, UR9, PT ;  /* 0x0000000905007c0c */ /* 0x000fe2000bf26070 */
[----:B------:R-:W-:-:S05]  /*05f0*/  @!P2 IMAD.IADD R9, R9, 0x1, -R4 ;  /* 0x000000010909a824 */ /* 0x000fca00078e0a04 */
[----:B------:R-:W-:-:S07]  /*0600*/  ISETP.GT.U32.AND P3, PT, R4, R9, PT ;  /* 0x000000090400720c */ /* 0x000fce0003f64070 */
[----:B------:R-:W-:Y:S02]  /*0610*/  @P1 VIADD R5, R5, -UR9 ;  /* 0x8000000905051c36 */ /* 0x000fe40008000000 */
[----:B------:R-:W-:-:S03]  /*0620*/  @P1 VIADD R7, R7, 0x1 ;  /* 0x0000000107071836 */ /* 0x000fc60000000000 */
[----:B------:R-:W-:Y:S01]  /*0630*/  ISETP.GE.U32.AND P2, PT, R5, UR9, PT ;  /* 0x0000000905007c0c */ /* 0x000fe2000bf46070 */
[----:B------:R-:W-:Y:S01]  /*0640*/  IMAD.MOV R5, RZ, RZ, -R11 ;  /* 0x000000ffff057224 */ /* 0x000fe200078e0a0b */
[----:B------:R-:W-:Y:S02]  /*0650*/  @!P3 IADD3 R9, PT, PT, R9, -R4, RZ ;  /* 0x800000040909b210 */ /* 0x000fe40007ffe0ff */
[----:B------:R-:W-:Y:S01]  /*0660*/  ISETP.NE.U32.AND P3, PT, RZ, UR9, PT ;  /* 0x00000009ff007c0c */ /* 0x000fe2000bf65070 */
[----:B------:R-:W-:Y:S01]  /*0670*/  IMAD R2, R5, UR10, R2 ;  /* 0x0000000a05027c24 */ /* 0x000fe2000f8e0202 */
[----:B------:R-:W-:Y:S01]  /*0680*/  LEA R5, R37, UR4, 0x2 ;  /* 0x0000000425057c11 */ /* 0x000fe2000f8e10ff */
[----:B------:R-:W-:-:S05]  /*0690*/  @!P4 IMAD.MOV R9, RZ, RZ, -R9 ;  /* 0x000000ffff09c224 */ /* 0x000fca00078e0a09 */
[----:B------:R-:W-:Y:S02]  /*06a0*/  SEL R10, R10, R9, !P0 ;  /* 0x000000090a0a7207 */ /* 0x000fe40004000000 */
[----:B------:R-:W-:-:S03]  /*06b0*/  @P2 IADD3 R7, PT, PT, R7, 0x1, RZ ;  /* 0x0000000107072810 */ /* 0x000fc60007ffe0ff */
[----:B------:R-:W-:-:S05]  /*06c0*/  @!P3 LOP3.LUT R7, RZ, UR9, RZ, 0x33, !PT ;  /* 0x00000009ff07bc12 */ /* 0x000fca000f8e33ff */
[----:B------:R-:W-:-:S05]  /*06d0*/  IMAD R7, R7, 0x100, R10 ;  /* 0x0000010007077824 */ /* 0x000fca00078e020a */
[----:B------:R-:W-:-:S05]  /*06e0*/  LEA R2, R7, R2, 0x8 ;  /* 0x0000000207027211 */ /* 0x000fca00078e40ff */
[----:B------:R0:W-:Y:S02]  /*06f0*/  STS [R5], R2 ;  /* 0x0000000205007388 */ /* 0x0001e40000000800 */
.L_x_55:
[----:B------:R-:W-:Y:S05]  /*0700*/  BSYNC.RECONVERGENT B0 ;  /* 0x0000000000007941 */ /* 0x000fea0003800200 */
.L_x_54:
[----:B------:R-:W-:Y:S01]  /*0710*/  BAR.SYNC.DEFER_BLOCKING 0x0 ;  /* 0x0000000000007b1d */ /* 0x000fe20000010000 */
[----:B------:R-:W-:Y:S01]  /*0720*/  UISETP.GE.AND UP0, UPT, UR8, 0x1, UPT ;  /* 0x000000010800788c */ /* 0x000fe2000bf06270 */
[----:B------:R-:W-:Y:S02]  /*0730*/  HFMA2 R11, -RZ, RZ, 0, 0 ;  /* 0x00000000ff0b7431 */ /* 0x000fe400000001ff */
[----:B------:R-:W-:Y:S01]  /*0740*/  IMAD.MOV.U32 R12, RZ, RZ, RZ ;  /* 0x000000ffff0c7224 */ /* 0x000fe200078e00ff */
[----:B------:R-:W-:Y:S01]  /*0750*/  MOV R27, RZ ;  /* 0x000000ff001b7202 */ /* 0x000fe20000000f00 */
[----:B------:R-:W-:Y:S01]  /*0760*/  IMAD.MOV.U32 R15, RZ, RZ, RZ ;  /* 0x000000ffff0f7224 */ /* 0x000fe200078e00ff */
[----:B------:R-:W-:Y:S01]  /*0770*/  LOP3.LUT R36, R37, 0x1f, RZ, 0xc0, !PT ;  /* 0x0000001f25247812 */ /* 0x000fe200078ec0ff */
[----:B------:R-:W-:Y:S01]  /*0780*/  IMAD.MOV.U32 R8, RZ, RZ, RZ ;  /* 0x000000ffff087224 */ /* 0x000fe200078e00ff */
[----:B------:R-:W1:Y:S01]  /*0790*/  LDCU.64 UR16, c[0x0][0x358] ;  /* 0x00006b00ff1077ac */ /* 0x000e620008000a00 */
[----:B------:R-:W-:Y:S05]  /*07a0*/  BRA.U !UP0, `(.L_x_56) ;  /* 0x0000002d08c07547 */ /* 0x000fea000b800000 */
[----:B------:R-:W2:Y:S01]  /*07b0*/  S2R R6, SR_CgaCtaId ;  /* 0x0000000000067919 */ /* 0x000ea20000008800 */
[----:B------:R-:W3:Y:S01]  /*07c0*/  LDCU UR6, c[0x0][0x3a8] ;  /* 0x00007500ff0677ac */ /* 0x000ee20008000800 */
[----:B0-----:R-:W-:Y:S01]  /*07d0*/  MOV R5, 0x400 ;  /* 0x0000040000057802 */ /* 0x001fe20000000f00 */
[----:B------:R-:W0:Y:S01]  /*07e0*/  LDC.64 R40, c[0x0][0x390] ;  /* 0x0000e400ff287b82 */ /* 0x000e220000000a00 */
[----:B------:R-:W-:Y:S01]  /*07f0*/  SHF.R.U32.HI R30, RZ, 0x5, R37 ;  /* 0x00000005ff1e7819 */ /* 0x000fe20000011625 */
[----:B------:R-:W3:Y:S01]  /*0800*/  LDCU.64 UR10, c[0x0][0x3a0] ;  /* 0x00007400ff0a77ac */ /* 0x000ee20008000a00 */
[C---:B------:R-:W-:Y:S01]  /*0810*/  IADD3 R7, PT, PT, R5.reuse, 0x1c40, RZ ;  /* 0x00001c4005077810 */ /* 0x040fe20007ffe0ff */
[----:B------:R-:W-:Y:S01]  /*0820*/  VIADD R4, R5, 0x1400 ;  /* 0x0000140005047836 */ /* 0x000fe20000000000 */
[----:B------:R-:W-:Y:S01]  /*0830*/  MOV R12, RZ ;  /* 0x000000ff000c7202 */ /* 0x000fe20000000f00 */
[----:B------:R-:W4:Y:S01]  /*0840*/  LDCU UR9, c[0x0][0x398] ;  /* 0x00007300ff0977ac */ /* 0x000f220008000800 */
[----:B------:R-:W-:-:S02]  /*0850*/  IMAD R3, R3, 0x10, R30 ;  /* 0x0000001003037824 */ /* 0x000fc400078e021e */
[----:B------:R-:W-:Y:S01]  /*0860*/  IMAD R31, R0, 0x28, R30 ;  /* 0x00000028001f7824 */ /* 0x000fe200078e021e */
[----:B---3--:R-:W-:Y:S02]  /*0870*/  UIMAD UR6, UR11, UR6, URZ ;  /* 0x000000060b0672a4 */ /* 0x008fe4000f8e02ff */
[----:B------:R-:W-:Y:S02]  /*0880*/  UIADD3 UR11, UPT, UPT, UR5, UR8, URZ ;  /* 0x00000008050b7290 */ /* 0x000fe4000fffe0ff */
[----:B------:R-:W-:Y:S02]  /*0890*/  UIMAD UR4, UR10, UR6, URZ ;  /* 0x000000060a0472a4 */ /* 0x000fe4000f8e02ff */
[----:B------:R-:W-:Y:S01]  /*08a0*/  UIMAD UR7, UR6, UR10, URZ ;  /* 0x0000000a060772a4 */ /* 0x000fe2000f8e02ff */
[----:B--2---:R-:W-:-:S03]  /*08b0*/  LEA R2, R6, R5, 0x18 ;  /* 0x0000000506027211 */ /* 0x004fc600078ec0ff */
[----:B----4-:R-:W-:Y:S01]  /*08c0*/  UIMAD UR8, UR7, UR9, URZ ;  /* 0x00000009070872a4 */ /* 0x010fe2000f8e02ff */
[C---:B------:R-:W-:Y:S02]  /*08d0*/  LEA R5, R6.reuse, R4, 0x18 ;  /* 0x0000000406057211 */ /* 0x040fe400078ec0ff */
[----:B------:R-:W-:Y:S01]  /*08e0*/  MOV R4, UR4 ;  /* 0x0000000400047c02 */ /* 0x000fe20008000f00 */
[----:B------:R-:W-:Y:S01]  /*08f0*/  UIMAD UR4, UR4, UR9, URZ ;  /* 0x00000009040472a4 */ /* 0x000fe2000f8e02ff */
[----:B------:R-:W-:Y:S01]  /*0900*/  LEA R7, R6, R7, 0x18 ;  /* 0x0000000706077211 */ /* 0x000fe200078ec0ff */
[----:B------:R-:W-:Y:S01]  /*0910*/  IMAD R32, R32, 0x84, R5 ;  /* 0x0000008420207824 */ /* 0x000fe200078e0205 */
[----:B------:R-:W-:Y:S01]  /*0920*/  LEA R33, R30, R2, 0x7 ;  /* 0x000000021e217211 */ /* 0x000fe200078e38ff */
[----:B------:R-:W-:Y:S01]  /*0930*/  IMAD R3, R4, R3, UR5 ;  /* 0x0000000504037e24 */ /* 0x000fe2000f8e0203 */
[----:B------:R-:W-:Y:S01]  /*0940*/  USHF.L.U32 UR7, UR4, 0x2, URZ ;  /* 0x0000000204077899 */ /* 0x000fe200080006ff */
[----:B------:R-:W-:Y:S01]  /*0950*/  IMAD R29, R29, 0x80, R2 ;  /* 0x000000801d1d7824 */ /* 0x000fe200078e0202 */
[----:B------:R-:W-:Y:S01]  /*0960*/  USHF.L.U32 UR8, UR8, 0x3, URZ ;  /* 0x0000000308087899 */ /* 0x000fe200080006ff */
[----:B------:R-:W-:-:S02]  /*0970*/  IMAD R3, R3, UR9, R36 ;  /* 0x0000000903037c24 */ /* 0x000fc4000f8e0224 */
[----:B------:R-:W-:Y:S02]  /*0980*/  IMAD R30, R30, 0x4, R7 ;  /* 0x000000041e1e7824 */ /* 0x000fe400078e0207 */
[----:B0-----:R-:W-:-:S04]  /*0990*/  IMAD.WIDE R40, R3, 0x4, R40 ;  /* 0x0000000403287825 */ /* 0x001fc800078e0228 */
[----:B------:R-:W-:-:S07]  /*09a0*/  IMAD R33, R36, 0x4, R33 ;  /* 0x0000000424217824 */ /* 0x000fce00078e0221 */
.L_x_81:
[----:B------:R-:W0:Y:S02]  /*09b0*/  LDCU UR12, c[0x0][0x398] ;  /* 0x00007300ff0c77ac */ /* 0x000e240008000800 */
[----:B0-----:R-:W-:-:S09]  /*09c0*/  UISETP.GE.AND UP0, UPT, UR12, 0x1, UPT ;  /* 0x000000010c00788c */ /* 0x001fd2000bf06270 */
[----:B------:R-:W-:Y:S05]  /*09d0*/  BRA.U !UP0, `(.L_x_57) ;  /* 0x0000002d08207547 */ /* 0x000fea000b800000 */
[----:B------:R-:W0:Y:S01]  /*09e0*/  LDC R0, c[0x0][0x3a8] ;  /* 0x0000ea00ff007b82 */ /* 0x000e220000000800 */
[----:B------:R-:W-:Y:S01]  /*09f0*/  IABS R16, UR6 ;  /* 0x0000000600107c13 */ /* 0x000fe20008000000 */
[----:B------:R-:W2:Y:S01]  /*0a00*/  LDCU UR4, c[0x0][0x3a0] ;  /* 0x00007400ff0477ac */ /* 0x000ea20008000800 */
[----:B------:R-:W-:Y:S01]  /*0a10*/  MOV R28, R36 ;  /* 0x00000024001c7202 */ /* 0x000fe20000000f00 */
[----:B------:R-:W-:Y:S01]  /*0a20*/  IMAD.MOV.U32 R38, RZ, RZ, R40 ;  /* 0x000000ffff267224 */ /* 0x000fe200078e0028 */
[----:B------:R-:W-:Y:S01]  /*0a30*/  MOV R39, R41 ;  /* 0x0000002900277202 */ /* 0x000fe20000000f00 */
[----:B------:R-:W-:Y:S02]  /*0a40*/  ULOP3.LUT UR9, UR5, UR6, URZ, 0x3c, !UPT ;  /* 0x0000000605097292 */ /* 0x000fe4000f8e3cff */
[----:B------:R-:W3:Y:S01]  /*0a50*/  LDC R6, c[0x0][0x3a4] ;  /* 0x0000e900ff067b82 */ /* 0x000ee20000000800 */
[----:B------:R-:W4:Y:S01]  /*0a60*/  LDCU UR10, c[0x0][0x3c0] ;  /* 0x00007800ff0a77ac */ /* 0x000f220008000800 */
[----:B------:R-:W0:Y:S01]  /*0a70*/  LDCU UR15, c[0x0][0x3ac] ;  /* 0x00007580ff0f77ac */ /* 0x000e220008000800 */
[----:B------:R-:W0:Y:S01]  /*0a80*/  LDCU UR13, c[0x0][0x398] ;  /* 0x00007300ff0d77ac */ /* 0x000e220008000800 */
[----:B--2---:R-:W-:Y:S01]  /*0a90*/  UIMAD UR4, UR6, UR4, URZ ;  /* 0x00000004060472a4 */ /* 0x004fe2000f8e02ff */
[----:B------:R-:W2:Y:S01]  /*0aa0*/  LDCU.64 UR18, c[0x0][0x388] ;  /* 0x00007100ff1277ac */ /* 0x000ea20008000a00 */
[----:B0-----:R-:W-:-:S02]  /*0ab0*/  IABS R5, R0 ;  /* 0x0000000000057213 */ /* 0x001fc40000000000 */
[----:B------:R-:W-:Y:S02]  /*0ac0*/  UIMAD UR4, UR4, UR12, URZ ;  /* 0x0000000c040472a4 */ /* 0x000fe4000f8e02ff */
[----:B------:R-:W0:Y:S01]  /*0ad0*/  I2F.RP R4, R5 ;  /* 0x0000000500047306 */ /* 0x000e220000209400 */
[----:B---3--:R-:W-:-:S07]  /*0ae0*/  IABS R7, R6 ;  /* 0x0000000600077213 */ /* 0x008fce0000000000 */
[----:B------:R-:W3:Y:S08]  /*0af0*/  I2F.RP R14, R7 ;  /* 0x00000007000e7306 */ /* 0x000ef00000209400 */
[----:B0-----:R-:W0:Y:S08]  /*0b00*/  MUFU.RCP R4, R4 ;  /* 0x0000000400047308 */ /* 0x001e300000001000 */
[----:B---3--:R-:W-:Y:S01]  /*0b10*/  MUFU.RCP R14, R14 ;  /* 0x0000000e000e7308 */ /* 0x008fe20000001000 */
[----:B0-----:R-:W-:-:S07]  /*0b20*/  IADD3 R2, PT, PT, R4, 0xffffffe, RZ ;  /* 0x0ffffffe04027810 */ /* 0x001fce0007ffe0ff */
[----:B------:R0:W3:Y:S02]  /*0b30*/  F2I.FTZ.U32.TRUNC.NTZ R3, R2 ;  /* 0x0000000200037305 */ /* 0x0000e4000021f000 */
[----:B0-----:R-:W-:Y:S02]  /*0b40*/  HFMA2 R2, -RZ, RZ, 0, 0 ;  /* 0x00000000ff027431 */ /* 0x001fe400000001ff */
[----:B---3--:R-:W-:-:S04]  /*0b50*/  IMAD.MOV R10, RZ, RZ, -R3 ;  /* 0x000000ffff0a7224 */ /* 0x008fc800078e0a03 */
[----:B------:R-:W-:Y:S01]  /*0b60*/  IMAD R9, R10, R5, RZ ;  /* 0x000000050a097224 */ /* 0x000fe200078e02ff */
[----:B------:R-:W-:-:S03]  /*0b70*/  IABS R10, UR5 ;  /* 0x00000005000a7c13 */ /* 0x000fc60008000000 */
[----:B------:R-:W-:Y:S01]  /*0b80*/  IMAD.HI.U32 R3, R3, R9, R2 ;  /* 0x0000000903037227 */ /* 0x000fe200078e0002 */
[----:B------:R-:W-:-:S04]  /*0b90*/  IABS R9, UR6 ;  /* 0x0000000600097c13 */ /* 0x000fc80008000000 */
[----:B------:R-:W0:Y:S01]  /*0ba0*/  I2F.RP R13, R9 ;  /* 0x00000009000d7306 */ /* 0x000e220000209400 */
[----:B------:R-:W-:Y:S01]  /*0bb0*/  IMAD.HI.U32 R2, R3, R10, RZ ;  /* 0x0000000a03027227 */ /* 0x000fe200078e00ff */
[----:B------:R-:W-:-:S03]  /*0bc0*/  IADD3 R3, PT, PT, R14, 0xffffffe, RZ ;  /* 0x0ffffffe0e037810 */ /* 0x000fc60007ffe0ff */
[----:B------:R-:W-:-:S03]  /*0bd0*/  IMAD.MOV R4, RZ, RZ, -R2 ;  /* 0x000000ffff047224 */ /* 0x000fc600078e0a02 */
[----:B------:R-:W3:Y:S01]  /*0be0*/  F2I.FTZ.U32.TRUNC.NTZ R3, R3 ;  /* 0x0000000300037305 */ /* 0x000ee2000021f000 */
[----:B------:R-:W-:-:S05]  /*0bf0*/  IMAD R4, R5, R4, R10 ;  /* 0x0000000405047224 */ /* 0x000fca00078e020a */
[----:B------:R-:W-:Y:S02]  /*0c00*/  ISETP.GT.U32.AND P1, PT, R5, R4, PT ;  /* 0x000000040500720c */ /* 0x000fe40003f24070 */
[----:B0-----:R-:W0:Y:S01]  /*0c10*/  MUFU.RCP R13, R13 ;  /* 0x0000000d000d7308 */ /* 0x001e220000001000 */
[----:B---3--:R-:W-:-:S10]  /*0c20*/  IMAD.MOV R14, RZ, RZ, -R3 ;  /* 0x000000ffff0e7224 */ /* 0x008fd400078e0a03 */
[----:B------:R-:W-:Y:S02]  /*0c30*/  @!P1 IMAD.IADD R4, R4, 0x1, -R5 ;  /* 0x0000000104049824 */ /* 0x000fe400078e0a05 */
[----:B------:R-:W-:Y:S01]  /*0c40*/  @!P1 VIADD R2, R2, 0x1 ;  /* 0x0000000102029836 */ /* 0x000fe20000000000 */
[----:B------:R-:W-:Y:S02]  /*0c50*/  ISETP.NE.AND P1, PT, R0, RZ, PT ;  /* 0x000000ff0000720c */ /* 0x000fe40003f25270 */
[----:B------:R-:W-:Y:S02]  /*0c60*/  ISETP.GE.U32.AND P0, PT, R4, R5, PT ;  /* 0x000000050400720c */ /* 0x000fe40003f06070 */
[----:B------:R-:W-:Y:S02]  /*0c70*/  LOP3.LUT R5, R0, UR5, RZ, 0x3c, !PT ;  /* 0x0000000500057c12 */ /* 0x000fe4000f8e3cff */
[----:B0-----:R-:W-:Y:S02]  /*0c80*/  IADD3 R4, PT, PT, R13, 0xffffffe, RZ ;  /* 0x0ffffffe0d047810 */ /* 0x001fe40007ffe0ff */
[----:B------:R-:W-:-:S02]  /*0c90*/  ISETP.GE.AND P2, PT, R5, RZ, PT ;  /* 0x000000ff0500720c */ /* 0x000fc40003f46270 */
[----:B------:R-:W0:Y:S05]  /*0ca0*/  F2I.FTZ.U32.TRUNC.NTZ R5, R4 ;  /* 0x0000000400057305 */ /* 0x000e2a000021f000 */
[----:B------:R-:W-:-:S04]  /*0cb0*/  @P0 IADD3 R2, PT, PT, R2, 0x1, RZ ;  /* 0x0000000102020810 */ /* 0x000fc80007ffe0ff */
[----:B------:R-:W-:Y:S01]  /*0cc0*/  MOV R13, R2 ;  /* 0x00000002000d7202 */ /* 0x000fe20000000f00 */
[----:B------:R-:W-:-:S03]  /*0cd0*/  IMAD.MOV.U32 R2, RZ, RZ, R14 ;  /* 0x000000ffff027224 */ /* 0x000fc600078e000e */
[----:B------:R-:W-:Y:S01]  /*0ce0*/  @!P2 IADD3 R13, PT, PT, -R13, RZ, RZ ;  /* 0x000000ff0d0da210 */ /* 0x000fe20007ffe1ff */
[----:B------:R-:W-:Y:S02]  /*0cf0*/  IMAD R17, R2, R7, RZ ;  /* 0x0000000702117224 */ /* 0x000fe400078e02ff */
[----:B------:R-:W-:Y:S02]  /*0d00*/  HFMA2 R2, -RZ, RZ, 0, 0 ;  /* 0x00000000ff027431 */ /* 0x000fe400000001ff */
[----:B0-----:R-:W-:Y:S01]  /*0d10*/  IMAD.MOV R4, RZ, RZ, -R5 ;  /* 0x000000ffff047224 */ /* 0x001fe200078e0a05 */
[----:B------:R-:W-:Y:S02]  /*0d20*/  @!P1 LOP3.LUT R13, RZ, R0, RZ, 0x33, !PT ;  /* 0x00000000ff0d9212 */ /* 0x000fe400078e33ff */
[----:B------:R-:W-:Y:S01]  /*0d30*/  ISETP.LE.AND P2, PT, RZ, UR9, PT ;  /* 0x00000009ff007c0c */ /* 0x000fe2000bf43270 */
[----:B------:R-:W-:Y:S01]  /*0d40*/  UIMAD UR9, UR4, 0xc, URZ ;  /* 0x0000000c040978a4 */ /* 0x000fe2000f8e02ff */
[----:B------:R-:W-:-:S02]  /*0d50*/  IABS R14, R13 ;  /* 0x0000000d000e7213 */ /* 0x000fc40000000000 */
[----:B------:R-:W-:Y:S01]  /*0d60*/  ISETP.GE.AND P4, PT, R13, RZ, PT ;  /* 0x000000ff0d00720c */ /* 0x000fe20003f86270 */
[----:B------:R-:W-:Y:S01]  /*0d70*/  UMOV UR4, URZ ;  /* 0x000000ff00047c82 */ /* 0x000fe20008000000 */
[----:B------:R-:W-:Y:S01]  /*0d80*/  IMAD.HI.U32 R2, R3, R17, R2 ;  /* 0x0000001103027227 */ /* 0x000fe200078e0002 */
[----:B------:R-:W-:-:S03]  /*0d90*/  IADD3 R13, PT, PT, -R13, RZ, RZ ;  /* 0x000000ff0d0d7210 */ /* 0x000fc60007ffe1ff */
[----:B------:R-:W-:Y:S02]  /*0da0*/  IMAD R3, R4, R9, RZ ;  /* 0x0000000904037224 */ /* 0x000fe400078e02ff */
[----:B------:R-:W-:Y:S02]  /*0db0*/  IMAD.MOV.U32 R4, RZ, RZ, RZ ;  /* 0x000000ffff047224 */ /* 0x000fe400078e00ff */
[----:B------:R-:W-:-:S04]  /*0dc0*/  IMAD.HI.U32 R2, R2, R14, RZ ;  /* 0x0000000e02027227 */ /* 0x000fc800078e00ff */
[----:B------:R-:W-:Y:S01]  /*0dd0*/  IMAD.HI.U32 R5, R5, R3, R4 ;  /* 0x0000000305057227 */ /* 0x000fe200078e0004 */
[----:B------:R-:W-:-:S03]  /*0de0*/  IADD3 R3, PT, PT, RZ, -R16, RZ ;  /* 0x80000010ff037210 */ /* 0x000fc60007ffe0ff */
[----:B------:R-:W-:Y:S02]  /*0df0*/  IMAD.MOV R2, RZ, RZ, -R2 ;  /* 0x000000ffff027224 */ /* 0x000fe400078e0a02 */
[----:B------:R-:W-:-:S04]  /*0e00*/  IMAD.HI.U32 R5, R5, R10, RZ ;  /* 0x0000000a05057227 */ /* 0x000fc800078e00ff */
[----:B------:R-:W-:Y:S02]  /*0e10*/  IMAD R10, R5, R3, R10 ;  /* 0x00000003050a7224 */ /* 0x000fe400078e020a */
[----:B------:R-:W-:Y:S02]  /*0e20*/  IMAD R2, R7, R2, R14 ;  /* 0x0000000207027224 */ /* 0x000fe400078e020e */
[----:B------:R-:W-:Y:S01]  /*0e30*/  IMAD R0, R0, R13, UR5 ;  /* 0x0000000500007e24 */ /* 0x000fe2000f8e020d */
[----:B------:R-:W-:Y:S02]  /*0e40*/  ISETP.GT.U32.AND P1, PT, R9, R10, PT ;  /* 0x0000000a0900720c */ /* 0x000fe40003f24070 */
[----:B------:R-:W-:-:S11]  /*0e50*/  ISETP.GT.U32.AND P0, PT, R7, R2, PT ;  /* 0x000000020700720c */ /* 0x000fd60003f04070 */
[-C--:B------:R-:W-:Y:S02]  /*0e60*/  @!P1 IADD3 R10, PT, PT, R10, -R9.reuse, RZ ;  /* 0x800000090a0a9210 */ /* 0x080fe40007ffe0ff */
[----:B------:R-:W-:Y:S01]  /*0e70*/  @!P0 IMAD.IADD R2, R2, 0x1, -R7 ;  /* 0x0000000102028824 */ /* 0x000fe200078e0a07 */
[----:B------:R-:W-:Y:S02]  /*0e80*/  @!P1 IADD3 R5, PT, PT, R5, 0x1, RZ ;  /* 0x0000000105059810 */ /* 0x000fe40007ffe0ff */
[----:B------:R-:W-:Y:S02]  /*0e90*/  ISETP.GE.U32.AND P0, PT, R10, R9, PT ;  /* 0x000000090a00720c */ /* 0x000fe40003f06070 */
[----:B------:R-:W-:Y:S01]  /*0ea0*/  ISETP.GT.U32.AND P3, PT, R7, R2, PT ;  /* 0x000000020700720c */ /* 0x000fe20003f64070 */
[----:B------:R-:W4:Y:S01]  /*0eb0*/  LDC R9, c[0x0][0x3bc] ;  /* 0x0000ef00ff097b82 */ /* 0x000f220000000800 */
[----:B------:R-:W-:-:S09]  /*0ec0*/  ISETP.NE.AND P1, PT, RZ, UR6, PT ;  /* 0x00000006ff007c0c */ /* 0x000fd2000bf25270 */
[----:B------:R-:W-:Y:S01]  /*0ed0*/  @P0 VIADD R5, R5, 0x1 ;  /* 0x0000000105050836 */ /* 0x000fe20000000000 */
[----:B------:R-:W-:Y:S02]  /*0ee0*/  ISETP.NE.AND P0, PT, R6, RZ, PT ;  /* 0x000000ff0600720c */ /* 0x000fe40003f05270 */
[----:B------:R-:W-:Y:S01]  /*0ef0*/  @!P3 IADD3 R2, PT, PT, R2, -R7, RZ ;  /* 0x800000070202b210 */ /* 0x000fe20007ffe0ff */
[----:B------:R-:W-:Y:S01]  /*0f00*/  @!P2 IMAD.MOV R5, RZ, RZ, -R5 ;  /* 0x000000ffff05a224 */ /* 0x000fe200078e0a05 */
[----:B------:R-:W-:-:S03]  /*0f10*/  @!P1 LOP3.LUT R5, RZ, UR6, RZ, 0x33, !PT ;  /* 0x00000006ff059c12 */ /* 0x000fc6000f8e33ff */
[----:B------:R-:W-:-:S06]  /*0f20*/  @!P4 IMAD.MOV R2, RZ, RZ, -R2 ;  /* 0x000000ffff02c224 */ /* 0x000fcc00078e0a02 */
[----:B------:R-:W-:Y:S01]  /*0f30*/  @!P0 LOP3.LUT R2, RZ, R6, RZ, 0x33, !PT ;  /* 0x00000006ff028212 */ /* 0x000fe200078e33ff */
[--C-:B----4-:R-:W-:Y:S02]  /*0f40*/  IMAD R3, R5, UR10, R9.reuse ;  /* 0x0000000a05037c24 */ /* 0x110fe4000f8e0209 */
[--C-:B------:R-:W-:Y:S02]  /*0f50*/  IMAD R0, R0, UR10, R9.reuse ;  /* 0x0000000a00007c24 */ /* 0x100fe4000f8e0209 */
[----:B------:R-:W-:Y:S01]  /*0f60*/  IMAD R2, R2, UR10, R9 ;  /* 0x0000000a02027c24 */ /* 0x000fe2000f8e0209 */
[----:B--2---:R-:W-:-:S06]  /*0f70*/  UMOV UR10, UR8 ;  /* 0x00000008000a7c82 */ /* 0x004fcc0008000000 */
.L_x_80:
[----:B------:R-:W-:Y:S01]  /*0f80*/  ISETP.GT.U32.AND P0, PT, R37, 0x4ff, PT ;  /* 0x000004ff2500780c */ /* 0x000fe20003f04070 */
[----:B------:R-:W-:-:S12]  /*0f90*/  BSSY.RECONVERGENT B0, `(.L_x_58) ;  /* 0x0000162000007945 */ /* 0x000fd80003800200 */
[----:B------:R-:W-:Y:S05]  /*0fa0*/  @P0 BRA `(.L_x_59) ;  /* 0x0000001400800947 */ /* 0x000fea0003800000 */
[----:B------:R-:W0:Y:S01]  /*0fb0*/  LDC R7, c[0x0][0x398] ;  /* 0x0000e600ff077b82 */ /* 0x000e220000000800 */
[----:B------:R-:W-:Y:S01]  /*0fc0*/  BSSY.RECONVERGENT B1, `(.L_x_60) ;  /* 0x0000024000017945 */ /* 0x000fe20003800200 */
[----:B0-----:R-:W-:-:S04]  /*0fd0*/  ISETP.GE.AND P0, PT, R28, R7, PT ;  /* 0x000000071c00720c */ /* 0x001fc80003f06270 */
[----:B------:R-:W-:-:S13]  /*0fe0*/  ISETP.GE.OR P0, PT, R31, UR14, P0 ;  /* 0x0000000e1f007c0c */ /* 0x000fda0008706670 */
[----:B------:R-:W-:Y:S05]  /*0ff0*/  @P0 BRA `(.L_x_61) ;  /* 0x00000000007c0947 */ /* 0x000fea0003800000 */
[----:B------:R-:W0:Y:S01]  /*1000*/  LDS R6, [R30] ;  /* 0x000000001e067984 */ /* 0x000e220000000800 */
[----:B------:R-:W2:Y:S01]  /*1010*/  LDC.64 R4, c[0x0][0x3b0] ;  /* 0x0000ec00ff047b82 */ /* 0x000ea20000000a00 */
[--C-:B0-----:R-:W-:Y:S02]  /*1020*/  SHF.R.U32.HI R9, RZ, 0x10, R6.reuse ;  /* 0x00000010ff097819 */ /* 0x101fe40000011606 */
[----:B------:R-:W-:Y:S02]  /*1030*/  SHF.R.U32.HI R10, RZ, 0x8, R6 ;  /* 0x00000008ff0a7819 */ /* 0x000fe40000011606 */
[----:B------:R-:W-:Y:S02]  /*1040*/  LOP3.LUT R13, R6, 0xff, RZ, 0xc0, !PT ;  /* 0x000000ff060d7812 */ /* 0x000fe400078ec0ff */
[----:B------:R-:W-:Y:S02]  /*1050*/  LOP3.LUT R6, R9, 0xff, RZ, 0xc0, !PT ;  /* 0x000000ff09067812 */ /* 0x000fe400078ec0ff */
[----:B------:R-:W-:Y:S01]  /*1060*/  LOP3.LUT R9, R10, 0xff, RZ, 0xc0, !PT ;  /* 0x000000ff0a097812 */ /* 0x000fe200078ec0ff */
[----:B------:R-:W-:Y:S01]  /*1070*/  IMAD.IADD R10, R0, 0x1, R13 ;  /* 0x00000001000a7824 */ /* 0x000fe200078e020d */
[----:B------:R-:W-:-:S03]  /*1080*/  IADD3 R13, PT, PT, R3, R6, RZ ;  /* 0x00000006030d7210 */ /* 0x000fc60007ffe0ff */
[----:B------:R-:W-:Y:S01]  /*1090*/  IMAD.IADD R17, R2, 0x1, R9 ;  /* 0x0000000102117824 */ /* 0x000fe200078e0209 */
[C---:B--2---:R-:W-:Y:S02]  /*10a0*/  ISETP.GE.AND P2, PT, R10.reuse, R5, PT ;  /* 0x000000050a00720c */ /* 0x044fe40003f46270 */
[----:B------:R-:W-:Y:S02]  /*10b0*/  ISETP.GE.AND P0, PT, R13, UR15, PT ;  /* 0x0000000f0d007c0c */ /* 0x000fe4000bf06270 */
[----:B------:R-:W-:Y:S02]  /*10c0*/  ISETP.GE.AND P1, PT, R17, R4, PT ;  /* 0x000000041100720c */ /* 0x000fe40003f26270 */
[----:B------:R-:W-:Y:S02]  /*10d0*/  ISETP.GT.AND P2, PT, R10, -0x1, !P2 ;  /* 0xffffffff0a00780c */ /* 0x000fe40005744270 */
[----:B------:R-:W-:Y:S02]  /*10e0*/  ISETP.GT.AND P0, PT, R13, -0x1, !P0 ;  /* 0xffffffff0d00780c */ /* 0x000fe40004704270 */
[----:B------:R-:W-:-:S04]  /*10f0*/  ISETP.GT.AND P1, PT, R17, -0x1, !P1 ;  /* 0xffffffff1100780c */ /* 0x000fc80004f24270 */
[----:B------:R-:W-:-:S13]  /*1100*/  PLOP3.LUT P0, PT, P2, P0, P1, 0x80, 0x0 ;  /* 0x000000000000781c */ /* 0x000fda0001701010 */
[----:B------:R-:W-:Y:S05]  /*1110*/  @!P0 BRA `(.L_x_62) ;  /* 0x00000000002c8947 */ /* 0x000fea0003800000 */
[----:B------:R-:W0:Y:S01]  /*1120*/  LDC R9, c[0x0][0x3c4] ;  /* 0x0000f100ff097b82 */ /* 0x000e220000000800 */
[----:B------:R-:W-:-:S04]  /*1130*/  IMAD R4, R13, R4, R17 ;  /* 0x000000040d047224 */ /* 0x000fc800078e0211 */
[----:B------:R-:W-:-:S04]  /*1140*/  IMAD R4, R4, R5, R10 ;  /* 0x0000000504047224 */ /* 0x000fc800078e020a */
[----:B0-----:R-:W-:-:S05]  /*1150*/  IMAD R5, R4, R9, UR4 ;  /* 0x0000000404057e24 */ /* 0x001fca000f8e0209 */
[----:B------:R-:W-:-:S04]  /*1160*/  IADD3 R6, P0, PT, R36, R5, RZ ;  /* 0x0000000524067210 */ /* 0x000fc80007f1e0ff */
[----:B------:R-:W-:Y:S02]  /*1170*/  LEA.HI.X.SX32 R5, R5, RZ, 0x1, P0 ;  /* 0x000000ff05057211 */ /* 0x000fe400000f0eff */
[----:B------:R-:W-:-:S04]  /*1180*/  LEA R4, P0, R6, UR18, 0x2 ;  /* 0x0000001206047c11 */ /* 0x000fc8000f8010ff */
[----:B------:R-:W-:-:S05]  /*1190*/  LEA.HI.X R5, R6, UR19, R5, 0x2, P0 ;  /* 0x0000001306057c11 */ /* 0x000fca00080f1405 */
[----:B-1----:R-:W2:Y:S04]  /*11a0*/  LDG.E R4, desc[UR16][R4.64] ;  /* 0x0000001004047981 */ /* 0x002ea8000c1e1900 */
[----:B--2---:R0:W-:Y:S01]  /*11b0*/  STS [R33], R4 ;  /* 0x0000000421007388 */ /* 0x0041e20000000800 */
[----:B------:R-:W-:Y:S05]  /*11c0*/  BRA `(.L_x_63) ;  /* 0x00000000000c7947 */ /* 0x000fea0003800000 */
.L_x_62:
[----:B------:R2:W-:Y:S01]  /*11d0*/  STS [R33], RZ ;  /* 0x000000ff21007388 */ /* 0x0005e20000000800 */
[----:B------:R-:W-:Y:S05]  /*11e0*/  BRA `(.L_x_63) ;  /* 0x0000000000047947 */ /* 0x000fea0003800000 */
.L_x_61:
[----:B------:R3:W-:Y:S02]  /*11f0*/  STS [R33], RZ ;  /* 0x000000ff21007388 */ /* 0x0007e40000000800 */
.L_x_63:
[----:B-1----:R-:W-:Y:S05]  /*1200*/  BSYNC.RECONVERGENT B1 ;  /* 0x0000000000017941 */ /* 0x002fea0003800200 */
.L_x_60:
[----:B------:R-:W-:Y:S01]  /*1210*/  ISETP.GE.AND P0, PT, R28, R7, PT ;  /* 0x000000071c00720c */ /* 0x000fe20003f06270 */
[C---:B------:R-:W-:Y:S01]  /*1220*/  VIADD R5, R31.reuse, 0x8 ;  /* 0x000000081f057836 */ /* 0x040fe20000000000 */
[C---:B0-----:R-:W-:Y:S01]  /*1230*/  IADD3 R4, PT, PT, R31.reuse, 0x4, RZ ;  /* 0x000000041f047810 */ /* 0x041fe20007ffe0ff */
[C---:B------:R-:W-:Y:S01]  /*1240*/  VIADD R6, R31.reuse, 0x10 ;  /* 0x000000101f067836 */ /* 0x040fe20000000000 */
[----:B------:R-:W-:Y:S01]  /*1250*/  BSSY.RECONVERGENT B1, `(.L_x_64) ;  /* 0x0000026000017945 */ /* 0x000fe20003800200 */
[C---:B------:R-:W-:Y:S02]  /*1260*/  IADD3 R10, PT, PT, R31.reuse, 0x14, RZ ;  /* 0x000000141f0a7810 */ /* 0x040fe40007ffe0ff */
[----:B------:R-:W-:Y:S02]  /*1270*/  ISETP.LT.AND P1, PT, R4, UR14, !P0 ;  /* 0x0000000e04007c0c */ /* 0x000fe4000c721270 */
[----:B------:R-:W-:Y:S02]  /*1280*/  IADD3 R4, PT, PT, R31, 0xc, RZ ;  /* 0x0000000c1f047810 */ /* 0x000fe40007ffe0ff */
[----:B------:R-:W-:-:S02]  /*1290*/  ISETP.LT.AND P6, PT, R5, UR14, !P0 ;  /* 0x0000000e05007c0c */ /* 0x000fc4000c7c1270 */
[----:B------:R-:W-:Y:S02]  /*12a0*/  ISETP.LT.AND P4, PT, R4, UR14, !P0 ;  /* 0x0000000e04007c0c */ /* 0x000fe4000c781270 */
[----:B------:R-:W-:-:S05]  /*12b0*/  ISETP.LT.AND P3, PT, R6, UR14, !P0 ;  /* 0x0000000e06007c0c */ /* 0x000fca000c761270 */
[----:B------:R0:W-:Y:S01]  /*12c0*/  @!P1 STS [R33+0x200], RZ ;  /* 0x000200ff21009388 */ /* 0x0001e20000000800 */
[----:B------:R-:W-:Y:S07]  /*12d0*/  @!P1 BRA `(.L_x_65) ;  /* 0x0000000000749947 */ /* 0x000fee0003800000 */
[----:B------:R-:W1:Y:S01]  /*12e0*/  LDS R6, [R30+0x10] ;  /* 0x000010001e067984 */ /* 0x000e620000000800 */
[----:B------:R-:W4:Y:S01]  /*12f0*/  LDC.64 R4, c[0x0][0x3b0] ;  /* 0x0000ec00ff047b82 */ /* 0x000f220000000a00 */
[--C-:B-1----:R-:W-:Y:S02]  /*1300*/  SHF.R.U32.HI R9, RZ, 0x8, R6.reuse ;  /* 0x00000008ff097819 */ /* 0x102fe40000011606 */
[----:B------:R-:W-:Y:S02]  /*1310*/  SHF.R.U32.HI R7, RZ, 0x10, R6 ;  /* 0x00000010ff077819 */ /* 0x000fe40000011606 */
[----:B------:R-:W-:Y:S02]  /*1320*/  LOP3.LUT R13, R6, 0xff, RZ, 0xc0, !PT ;  /* 0x000000ff060d7812 */ /* 0x000fe400078ec0ff */
[----:B------:R-:W-:Y:S02]  /*1330*/  LOP3.LUT R9, R9, 0xff, RZ, 0xc0, !PT ;  /* 0x000000ff09097812 */ /* 0x000fe400078ec0ff */
[----:B------:R-:W-:Y:S01]  /*1340*/  LOP3.LUT R6, R7, 0xff, RZ, 0xc0, !PT ;  /* 0x000000ff07067812 */ /* 0x000fe200078ec0ff */
[----:B------:R-:W-:-:S02]  /*1350*/  IMAD.IADD R14, R0, 0x1, R13 ;  /* 0x00000001000e7824 */ /* 0x000fc400078e020d */
[----:B------:R-:W-:Y:S01]  /*1360*/  IMAD.IADD R9, R2, 0x1, R9 ;  /* 0x0000000102097824 */ /* 0x000fe200078e0209 */
[----:B------:R-:W-:Y:S02]  /*1370*/  IADD3 R7, PT, PT, R3, R6, RZ ;  /* 0x0000000603077210 */ /* 0x000fe40007ffe0ff */
[C---:B----4-:R-:W-:Y:S02]  /*1380*/  ISETP.GE.AND P2, PT, R14.reuse, R5, PT ;  /* 0x000000050e00720c */ /* 0x050fe40003f46270 */
[----:B------:R-:W-:Y:S02]  /*1390*/  ISETP.GE.AND P5, PT, R7, UR15, PT ;  /* 0x0000000f07007c0c */ /* 0x000fe4000bfa6270 */
[----:B------:R-:W-:Y:S02]  /*13a0*/  ISETP.GE.AND P1, PT, R9, R4, PT ;  /* 0x000000040900720c */ /* 0x000fe40003f26270 */
[----:B------:R-:W-:Y:S02]  /*13b0*/  ISETP.GT.AND P2, PT, R14, -0x1, !P2 ;  /* 0xffffffff0e00780c */ /* 0x000fe40005744270 */
[----:B------:R-:W-:-:S02]  /*13c0*/  ISETP.GT.AND P5, PT, R7, -0x1, !P5 ;  /* 0xffffffff0700780c */ /* 0x000fc40006fa4270 */
[----:B------:R-:W-:-:S04]  /*13d0*/  ISETP.GT.AND P1, PT, R9, -0x1, !P1 ;  /* 0xffffffff0900780c */ /* 0x000fc80004f24270 */
[----:B------:R-:W-:-:S13]  /*13e0*/  PLOP3.LUT P1, PT, P2, P5, P1, 0x80, 0x0 ;  /* 0x000000000000781c */ /* 0x000fda000172b010 */
[----:B------:R1:W-:Y:S01]  /*13f0*/  @!P1 STS [R33+0x200], RZ ;  /* 0x000200ff21009388 */ /* 0x0003e20000000800 */
[----:B------:R-:W-:Y:S05]  /*1400*/  @!P1 BRA `(.L_x_65) ;  /* 0x0000000000289947 */ /* 0x000fea0003800000 */
[----:B------:R-:W4:Y:S01]  /*1410*/  LDC R13, c[0x0][0x3c4] ;  /* 0x0000f100ff0d7b82 */ /* 0x000f220000000800 */
[----:B------:R-:W-:-:S04]  /*1420*/  IMAD R4, R7, R4, R9 ;  /* 0x0000000407047224 */ /* 0x000fc800078e0209 */
[----:B------:R-:W-:-:S04]  /*1430*/  IMAD R4, R4, R5, R14 ;  /* 0x0000000504047224 */ /* 0x000fc800078e020e */
[----:B----4-:R-:W-:-:S05]  /*1440*/  IMAD R5, R4, R13, UR4 ;  /* 0x0000000404057e24 */ /* 0x010fca000f8e020d */
[----:B------:R-:W-:-:S04]  /*1450*/  IADD3 R6, P1, PT, R36, R5, RZ ;  /* 0x0000000524067210 */ /* 0x000fc80007f3e0ff */
[----:B------:R-:W-:Y:S02]  /*1460*/  LEA.HI.X.SX32 R5, R5, RZ, 0x1, P1 ;  /* 0x000000ff05057211 */ /* 0x000fe400008f0eff */
[----:B------:R-:W-:-:S04]  /*1470*/  LEA R4, P1, R6, UR18, 0x2 ;  /* 0x0000001206047c11 */ /* 0x000fc8000f8210ff */
[----:B------:R-:W-:-:S05]  /*1480*/  LEA.HI.X R5, R6, UR19, R5, 0x2, P1 ;  /* 0x0000001306057c11 */ /* 0x000fca00088f1405 */
[----:B------:R-:W4:Y:S04]  /*1490*/  LDG.E R4, desc[UR16][R4.64] ;  /* 0x0000001004047981 */ /* 0x000f28000c1e1900 */
[----:B----4-:R4:W-:Y:S02]  /*14a0*/  STS [R33+0x200], R4 ;  /* 0x0002000421007388 */ /* 0x0109e40000000800 */
.L_x_65:
[----:B------:R-:W-:Y:S05]  /*14b0*/  BSYNC.RECONVERGENT B1 ;  /* 0x0000000000017941 */ /* 0x000fea0003800200 */
.L_x_64:
[----:B------:R0:W-:Y:S01]  /*14c0*/  @!P6 STS [R33+0x400], RZ ;  /* 0x000400ff2100e388 */ /* 0x0001e20000000800 */
[----:B------:R-:W-:Y:S01]  /*14d0*/  BSSY.RECONVERGENT B1, `(.L_x_66) ;  /* 0x0000021000017945 */ /* 0x000fe20003800200 */
[----:B------:R-:W-:Y:S02]  /*14e0*/  ISETP.LT.AND P5, PT, R10, UR14, !P0 ;  /* 0x0000000e0a007c0c */ /* 0x000fe4000c7a1270 */
[----:B------:R-:W-:Y:S01]  /*14f0*/  IADD3 R10, PT, PT, R31, 0x18, RZ ;  /* 0x000000181f0a7810 */ /* 0x000fe20007ffe0ff */
[----:B------:R-:W-:Y:S10]  /*1500*/  @!P6 BRA `(.L_x_67) ;  /* 0x000000000074e947 */ /* 0x000ff40003800000 */
[----:B------:R-:W5:Y:S01]  /*1510*/  LDS R6, [R30+0x20] ;  /* 0x000020001e067984 */ /* 0x000f620000000800 */
[----:B----4-:R-:W4:Y:S01]  /*1520*/  LDC.64 R4, c[0x0][0x3b0] ;  /* 0x0000ec00ff047b82 */ /* 0x010f220000000a00 */
[--C-:B-----5:R-:W-:Y:S02]  /*1530*/  SHF.R.U32.HI R9, RZ, 0x8, R6.reuse ;  /* 0x00000008ff097819 */ /* 0x120fe40000011606 */
        /* <DEDUP_REMOVED lines=16> */
[----:B------:R-:W5:Y:S01]  /*1640*/  LDC R13, c[0x0][0x3c4] ;  /* 0x0000f100ff0d7b82 */ /* 0x000f620000000800 */
[----:B------:R-:W-:-:S04]  /*1650*/  IMAD R4, R7, R4, R9 ;  /* 0x0000000407047224 */ /* 0x000fc800078e0209 */
[----:B------:R-:W-:-:S04]  /*1660*/  IMAD R4, R4, R5, R14 ;  /* 0x0000000504047224 */ /* 0x000fc800078e020e */
[----:B-----5:R-:W-:-:S05]  /*1670*/  IMAD R5, R4, R13, UR4 ;  /* 0x0000000404057e24 */ /* 0x020fca000f8e020d */
[----:B------:R-:W-:-:S04]  /*1680*/  IADD3 R6, P1, PT, R36, R5, RZ ;  /* 0x0000000524067210 */ /* 0x000fc80007f3e0ff */
[----:B------:R-:W-:Y:S02]  /*1690*/  LEA.HI.X.SX32 R5, R5, RZ, 0x1, P1 ;  /* 0x000000ff05057211 */ /* 0x000fe400008f0eff */
[----:B------:R-:W-:-:S04]  /*16a0*/  LEA R4, P1, R6, UR18, 0x2 ;  /* 0x0000001206047c11 */ /* 0x000fc8000f8210ff */
[----:B------:R-:W-:-:S05]  /*16b0*/  LEA.HI.X R5, R6, UR19, R5, 0x2, P1 ;  /* 0x0000001306057c11 */ /* 0x000fca00088f1405 */
[----:B------:R-:W5:Y:S04]  /*16c0*/  LDG.E R4, desc[UR16][R4.64] ;  /* 0x0000001004047981 */ /* 0x000f68000c1e1900 */
[----:B-----5:R0:W-:Y:S02]  /*16d0*/  STS [R33+0x400], R4 ;  /* 0x0004000421007388 */ /* 0x0201e40000000800 */
.L_x_67:
[----:B------:R-:W-:Y:S05]  /*16e0*/  BSYNC.RECONVERGENT B1 ;  /* 0x0000000000017941 */ /* 0x000fea0003800200 */
.L_x_66:
[----:B------:R0:W-:Y:S01]  /*16f0*/  @!P4 STS [R33+0x600], RZ ;  /* 0x000600ff2100c388 */ /* 0x0001e20000000800 */
[----:B------:R-:W-:Y:S01]  /*1700*/  BSSY.RECONVERGENT B1, `(.L_x_68) ;  /* 0x0000021000017945 */ /* 0x000fe20003800200 */
[----:B------:R-:W-:Y:S02]  /*1710*/  ISETP.LT.AND P2, PT, R10, UR14, !P0 ;  /* 0x0000000e0a007c0c */ /* 0x000fe4000c741270 */
[----:B------:R-:W-:Y:S01]  /*1720*/  IADD3 R10, PT, PT, R31, 0x1c, RZ ;  /* 0x0000001c1f0a7810 */ /* 0x000fe20007ffe0ff */
[----:B------:R-:W-:Y:S10]  /*1730*/  @!P4 BRA `(.L_x_69) ;  /* 0x000000000074c947 */ /* 0x000ff40003800000 */
[----:B------:R-:W5:Y:S01]  /*1740*/  LDS R6, [R30+0x30] ;  /* 0x000030001e067984 */ /* 0x000f620000000800 */
[----:B0---4-:R-:W0:Y:S01]  /*1750*/  LDC.64 R4, c[0x0][0x3b0] ;  /* 0x0000ec00ff047b82 */ /* 0x011e220000000a00 */
        /* <DEDUP_REMOVED lines=8> */
[C---:B0-----:R-:W-:Y:S02]  /*17e0*/  ISETP.GE.AND P4, PT, R14.reuse, R5, PT ;  /* 0x000000050e00720c */ /* 0x041fe40003f86270 */
        /* <DEDUP_REMOVED lines=18> */
.L_x_69:
[----:B------:R-:W-:Y:S05]  /*1910*/  BSYNC.RECONVERGENT B1 ;  /* 0x0000000000017941 */ /* 0x000fea0003800200 */
.L_x_68:
[----:B------:R0:W-:Y:S01]  /*1920*/  @!P3 STS [R33+0x800], RZ ;  /* 0x000800ff2100b388 */ /* 0x0001e20000000800 */
[----:B------:R-:W-:Y:S01]  /*1930*/  BSSY.RECONVERGENT B1, `(.L_x_70) ;  /* 0x0000022000017945 */ /* 0x000fe20003800200 */
[----:B------:R-:W-:Y:S01]  /*1940*/  ISETP.LT.AND P4, PT, R10, UR14, !P0 ;  /* 0x0000000e0a007c0c */ /* 0x000fe2000c781270 */
[C---:B------:R-:W-:Y:S01]  /*1950*/  VIADD R14, R31.reuse, 0x24 ;  /* 0x000000241f0e7836 */ /* 0x040fe20000000000 */
        /* <DEDUP_REMOVED lines=8> */
[----:B------:R-:W-:-:S02]  /*19e0*/  LOP3.LUT R9, R9, 0xff, RZ, 0xc0, !PT ;  /* 0x000000ff09097812 */ /* 0x000fc400078ec0ff */
[----:B------:R-:W-:Y:S01]  /*19f0*/  IADD3 R16, PT, PT, R0, R13, RZ ;  /* 0x0000000d00107210 */ /* 0x000fe20007ffe0ff */
[----:B------:R-:W-:Y:S01]  /*1a00*/  IMAD.IADD R7, R3, 0x1, R6 ;  /* 0x0000000103077824 */ /* 0x000fe200078e0206 */
[----:B------:R-:W-:Y:S02]  /*1a10*/  IADD3 R9, PT, PT, R2, R9, RZ ;  /* 0x0000000902097210 */ /* 0x000fe40007ffe0ff */
[C---:B0-----:R-:W-:Y:S02]  /*1a20*/  ISETP.GE.AND P3, PT, R16.reuse, R5, PT ;  /* 0x000000051000720c */ /* 0x041fe40003f66270 */
[----:B------:R-:W-:Y:S02]  /*1a30*/  ISETP.GE.AND P6, PT, R7, UR15, PT ;  /* 0x0000000f07007c0c */ /* 0x000fe4000bfc6270 */
[----:B------:R-:W-:Y:S02]  /*1a40*/  ISETP.GE.AND P1, PT, R9, R4, PT ;  /* 0x000000040900720c */ /* 0x000fe40003f26270 */
[----:B------:R-:W-:-:S02]  /*1a50*/  ISETP.GT.AND P3, PT, R16, -0x1, !P3 ;  /* 0xffffffff1000780c */ /* 0x000fc40005f64270 */
[----:B------:R-:W-:Y:S02]  /*1a60*/  ISETP.GT.AND P6, PT, R7, -0x1, !P6 ;  /* 0xffffffff0700780c */ /* 0x000fe400077c4270 */
        /* <DEDUP_REMOVED lines=14> */
.L_x_71:
[----:B------:R-:W-:Y:S05]  /*1b50*/  BSYNC.RECONVERGENT B1 ;  /* 0x0000000000017941 */ /* 0x000fea0003800200 */
.L_x_70:
[----:B------:R0:W-:Y:S01]  /*1b60*/  @!P5 STS [R33+0xa00], RZ ;  /* 0x000a00ff2100d388 */ /* 0x0001e20000000800 */
[----:B------:R-:W-:Y:S01]  /*1b70*/  BSSY.RECONVERGENT B1, `(.L_x_72) ;  /* 0x0000021000017945 */ /* 0x000fe20003800200 */
[----:B------:R-:W-:Y:S02]  /*1b80*/  ISETP.LT.AND P3, PT, R10, UR14, !P0 ;  /* 0x0000000e0a007c0c */ /* 0x000fe4000c761270 */
[----:B------:R-:W-:Y:S01]  /*1b90*/  ISETP.LT.AND P0, PT, R14, UR14, !P0 ;  /* 0x0000000e0e007c0c */ /* 0x000fe2000c701270 */
[----:B------:R-:W-:-:S12]  /*1ba0*/  @!P5 BRA `(.L_x_73) ;  /* 0x000000000074d947 */ /* 0x000fd80003800000 */
        /* <DEDUP_REMOVED lines=29> */
.L_x_73:
[----:B------:R-:W-:Y:S05]  /*1d80*/  BSYNC.RECONVERGENT B1 ;  /* 0x0000000000017941 */ /* 0x000fea0003800200 */
.L_x_72:
[----:B------:R0:W-:Y:S01]  /*1d90*/  @!P2 STS [R33+0xc00], RZ ;  /* 0x000c00ff2100a388 */ /* 0x0001e20000000800 */
[----:B------:R-:W-:Y:S04]  /*1da0*/  BSSY.RECONVERGENT B1, `(.L_x_74) ;  /* 0x000001f000017945 */ /* 0x000fe80003800200 */
[----:B------:R-:W-:Y:S05]  /*1db0*/  @!P2 BRA `(.L_x_75) ;  /* 0x000000000074a947 */ /* 0x000fea0003800000 */
        /* <DEDUP_REMOVED lines=29> */
.L_x_75:
[----:B------:R-:W-:Y:S05]  /*1f90*/  BSYNC.RECONVERGENT B1 ;  /* 0x0000000000017941 */ /* 0x000fea0003800200 */
.L_x_74:
        /* <DEDUP_REMOVED lines=32> */
.L_x_77:
[----:B------:R-:W-:Y:S05]  /*21a0*/  BSYNC.RECONVERGENT B1 ;  /* 0x0000000000017941 */ /* 0x000fea0003800200 */
.L_x_76:
        /* <DEDUP_REMOVED lines=32> */
.L_x_79:
[----:B------:R-:W-:Y:S05]  /*23b0*/  BSYNC.RECONVERGENT B1 ;  /* 0x0000000000017941 */ /* 0x000fea0003800200 */
.L_x_78:
[----:B------:R0:W-:Y:S01]  /*23c0*/  @!P0 STS [R33+0x1200], RZ ;  /* 0x001200ff21008388 */ /* 0x0001e20000000800 */
        /* <DEDUP_REMOVED lines=30> */
.L_x_59:
[----:B-1----:R-:W-:Y:S05]  /*25b0*/  BSYNC.RECONVERGENT B0 ;  /* 0x0000000000007941 */ /* 0x002fea0003800200 */
.L_x_58:
[----:B------:R-:W-:Y:S01]  /*25c0*/  UMOV UR12, UR13 ;  /* 0x0000000d000c7c82 */ /* 0x000fe20008000000 */
[----:B------:R-:W-:Y:S01]  /*25d0*/  MOV R5, UR9 ;  /* 0x0000000900057c02 */ /* 0x000fe20008000f00 */
[----:B------:R-:W-:Y:S01]  /*25e0*/  IMAD.U32 R7, RZ, RZ, UR10 ;  /* 0x0000000aff077e24 */ /* 0x000fe2000f8e00ff */
[----:B------:R-:W-:Y:S02]  /*25f0*/  ISETP.GE.AND P0, PT, R28, UR12, PT ;  /* 0x0000000c1c007c0c */ /* 0x000fe4000bf06270 */
[----:B------:R-:W-:Y:S02]  /*2600*/  MOV R17, UR7 ;  /* 0x0000000700117c02 */ /* 0x000fe40008000f00 */
[----:B------:R-:W-:-:S13]  /*2610*/  ISETP.GT.U32.OR P0, PT, R37, 0x1ff, P0 ;  /* 0x000001ff2500780c */ /* 0x000fda0000704470 */
[--C-:B------:R-:W-:Y:S01]  /*2620*/  @!P0 IMAD.WIDE R6, R7, 0x4, R40.reuse ;  /* 0x0000000407068825 */ /* 0x100fe200078e0228 */
[----:B------:R-:W5:Y:S03]  /*2630*/  @!P0 LDG.E R9, desc[UR16][R38.64] ;  /* 0x0000001026098981 */ /* 0x000f66000c1e1900 */
[----:B0---4-:R-:W-:Y:S02]  /*2640*/  @!P0 IMAD.WIDE R4, R5, 0x4, R40 ;  /* 0x0000000405048825 */ /* 0x011fe400078e0228 */
[----:B------:R-:W4:Y:S02]  /*2650*/  @!P0 LDG.E R7, desc[UR16][R6.64] ;  /* 0x0000001006078981 */ /* 0x000f24000c1e1900 */
[----:B------:R-:W-:Y:S02]  /*2660*/  @!P0 IMAD.WIDE R16, R17, 0x4, R38 ;  /* 0x0000000411108825 */ /* 0x000fe400078e0226 */
[----:B------:R-:W2:Y:S04]  /*2670*/  @!P0 LDG.E R5, desc[UR16][R4.64] ;  /* 0x0000001004058981 */ /* 0x000ea8000c1e1900 */
[----:B------:R-:W3:Y:S01]  /*2680*/  @!P0 LDG.E R25, desc[UR16][R16.64] ;  /* 0x0000001010198981 */ /* 0x000ee2000c1e1900 */
[----:B------:R-:W0:Y:S01]  /*2690*/  @!P0 S2R R13, SR_CgaCtaId ;  /* 0x00000000000d8919 */ /* 0x000e220000008800 */
[----:B------:R-:W-:-:S05]  /*26a0*/  @!P0 MOV R10, 0x400 ;  /* 0x00000400000a8802 */ /* 0x000fca0000000f00 */
[----:B------:R-:W-:-:S05]  /*26b0*/  @!P0 VIADD R10, R10, 0x1400 ;  /* 0x000014000a0a8836 */ /* 0x000fca0000000000 */
[----:B0-----:R-:W-:Y:S02]  /*26c0*/  @!P0 LEA R10, R13, R10, 0x18 ;  /* 0x0000000a0d0a8211 */ /* 0x001fe400078ec0ff */
[----:B------:R-:W-:-:S05]  /*26d0*/  @!P0 SHF.R.U32.HI R13, RZ, 0x5, R37 ;  /* 0x00000005ff0d8819 */ /* 0x000fca0000011625 */
[----:B------:R-:W-:-:S05]  /*26e0*/  @!P0 IMAD R13, R13, 0x84, R10 ;  /* 0x000000840d0d8824 */ /* 0x000fca00078e020a */
[----:B------:R-:W-:-:S05]  /*26f0*/  @!P0 LEA R10, R36, R13, 0x2 ;  /* 0x0000000d240a8211 */ /* 0x000fca00078e10ff */
[----:B-----5:R-:W-:Y:S04]  /*2700*/  @!P0 STS [R10], R9 ;  /* 0x000000090a008388 */ /* 0x020fe80000000800 */
[----:B----4-:R-:W-:Y:S04]  /*2710*/  @!P0 STS [R10+0x420], R7 ;  /* 0x000420070a008388 */ /* 0x010fe80000000800 */
[----:B--2---:R-:W-:Y:S04]  /*2720*/  @!P0 STS [R10+0x630], R5 ;  /* 0x000630050a008388 */ /* 0x004fe80000000800 */
[----:B---3--:R-:W-:Y:S01]  /*2730*/  @!P0 STS [R10+0x210], R25 ;  /* 0x000210190a008388 */ /* 0x008fe20000000800 */
[----:B------:R-:W-:Y:S06]  /*2740*/  BAR.SYNC.DEFER_BLOCKING 0x0 ;  /* 0x0000000000007b1d */ /* 0x000fec0000010000 */
[----:B------:R-:W-:Y:S04]  /*2750*/  LDS R14, [R32] ;  /* 0x00000000200e7984 */ /* 0x000fe80000000800 */
[----:B------:R-:W0:Y:S04]  /*2760*/  LDS.128 R16, [R29] ;  /* 0x000000001d107984 */ /* 0x000e280000000c00 */
[----:B------:R-:W1:Y:S04]  /*2770*/  LDS.128 R20, [R29+0x400] ;  /* 0x000400001d147984 */ /* 0x000e680000000c00 */
[----:B------:R-:W2:Y:S04]  /*2780*/  LDS R13, [R32+0x4] ;  /* 0x00000400200d7984 */ /* 0x000ea80000000800 */
[----:B------:R-:W-:Y:S01]  /*2790*/  LDS.128 R4, [R29+0xc00] ;  /* 0x000c00001d047984 */ /* 0x000fe20000000c00 */
[----:B0-----:R-:W-:-:S03]  /*27a0*/  FFMA R16, R16, R14, R27 ;  /* 0x0000000e10107223 */ /* 0x001fc6000000001b */
[----:B------:R-:W0:Y:S01]  /*27b0*/  LDS.128 R24, [R29+0x800] ;  /* 0x000800001d187984 */ /* 0x000e220000000c00 */
[C---:B-1----:R-:W-:Y:S01]  /*27c0*/  FFMA R20, R14.reuse, R20, R8 ;  /* 0x000000140e147223 */ /* 0x042fe20000000008 */
[----:B--2---:R-:W-:Y:S02]  /*27d0*/  FFMA R17, R13, R17, R16 ;  /* 0x000000110d117223 */ /* 0x004fe40000000010 */
[----:B------:R-:W1:Y:S01]  /*27e0*/  LDS R16, [R32+0x8] ;  /* 0x0000080020107984 */ /* 0x000e620000000800 */
[----:B0-----:R-:W-:-:S03]  /*27f0*/  FFMA R24, R14, R24, R11 ;  /* 0x000000180e187223 */ /* 0x001fc6000000000b */
[----:B------:R-:W0:Y:S01]  /*2800*/  LDS.128 R8, [R29+0x1000] ;  /* 0x001000001d087984 */ /* 0x000e220000000c00 */
[C---:B------:R-:W-:Y:S01]  /*2810*/  FFMA R21, R13.reuse, R21, R20 ;  /* 0x000000150d157223 */ /* 0x040fe20000000014 */
[----:B------:R-:W-:Y:S01]  /*2820*/  FFMA R4, R14, R4, R15 ;  /* 0x000000040e047223 */ /* 0x000fe2000000000f */
[----:B------:R-:W-:Y:S01]  /*2830*/  FFMA R25, R13, R25, R24 ;  /* 0x000000190d197223 */ /* 0x000fe20000000018 */
[----:B------:R-:W-:Y:S01]  /*2840*/  LDS R20, [R32+0x10] ;  /* 0x0000100020147984 */ /* 0x000fe20000000800 */
[----:B-1----:R-:W-:-:S03]  /*2850*/  FFMA R22, R16, R22, R21 ;  /* 0x0000001610167223 */ /* 0x002fc60000000015 */
[----:B------:R-:W1:Y:S01]  /*2860*/  LDS R21, [R32+0xc] ;  /* 0x00000c0020157984 */ /* 0x000e620000000800 */
[----:B------:R-:W-:Y:S01]  /*2870*/  FFMA R5, R13, R5, R4 ;  /* 0x000000050d057223 */ /* 0x000fe20000000004 */
[----:B0-----:R-:W-:-:S04]  /*2880*/  FFMA R8, R14, R8, R12 ;  /* 0x000000080e087223 */ /* 0x001fc8000000000c */
[----:B------:R-:W-:Y:S02]  /*2890*/  FFMA R9, R13, R9, R8 ;  /* 0x000000090d097223 */ /* 0x000fe40000000008 */
[----:B------:R-:W0:Y:S01]  /*28a0*/  LDS.128 R12, [R29+0x10] ;  /* 0x000010001d0c7984 */ /* 0x000e220000000c00 */
[C---:B------:R-:W-:Y:S01]  /*28b0*/  FFMA R18, R16.reuse, R18, R17 ;  /* 0x0000001210127223 */ /* 0x040fe20000000011 */
[----:B------:R-:W-:-:S03]  /*28c0*/  FFMA R6, R16, R6, R5 ;  /* 0x0000000610067223 */ /* 0x000fc60000000005 */
[C---:B-1----:R-:W-:Y:S01]  /*28d0*/  FFMA R19, R21.reuse, R19, R18 ;  /* 0x0000001315137223 */ /* 0x042fe20000000012 */
[C---:B------:R-:W-:Y:S01]  /*28e0*/  FFMA R26, R16.reuse, R26, R25 ;  /* 0x0000001a101a7223 */ /* 0x040fe20000000019 */
[----:B------:R-:W-:Y:S02]  /*28f0*/  FFMA R10, R16, R10, R9 ;  /* 0x0000000a100a7223 */ /* 0x000fe40000000009 */
[----:B0-----:R-:W-:Y:S02]  /*2900*/  FFMA R5, R12, R20, R19 ;  /* 0x000000140c057223 */ /* 0x001fe40000000013 */
[----:B------:R-:W0:Y:S01]  /*2910*/  LDS R12, [R32+0x14] ;  /* 0x00001400200c7984 */ /* 0x000e220000000800 */
[C---:B------:R-:W-:Y:S01]  /*2920*/  FFMA R22, R21.reuse, R23, R22 ;  /* 0x0000001715167223 */ /* 0x040fe20000000016 */
[C---:B------:R-:W-:Y:S02]  /*2930*/  FFMA R4, R21.reuse, R27, R26 ;  /* 0x0000001b15047223 */ /* 0x040fe4000000001a */
[----:B------:R-:W1:Y:S01]  /*2940*/  LDS.128 R16, [R29+0x410] ;  /* 0x000410001d107984 */ /* 0x000e620000000c00 */
[C---:B------:R-:W-:Y:S01]  /*2950*/  FFMA R7, R21.reuse, R7, R6 ;  /* 0x0000000715077223 */ /* 0x040fe20000000006 */
[----:B------:R-:W-:-:S02]  /*2960*/  FFMA R21, R21, R11, R10 ;  /* 0x0000000b15157223 */ /* 0x000fc4000000000a */
[----:B------:R-:W2:Y:S04]  /*2970*/  LDS.128 R24, [R29+0x810] ;  /* 0x000810001d187984 */ /* 0x000ea80000000c00 */
[----:B------:R-:W3:Y:S01]  /*2980*/  LDS.128 R8, [R29+0xc10] ;  /* 0x000c10001d087984 */ /* 0x000ee20000000c00 */
[----:B0-----:R-:W-:-:S03]  /*2990*/  FFMA R6, R12, R13, R5 ;  /* 0x0000000d0c067223 */ /* 0x001fc60000000005 */
[----:B------:R-:W0:Y:S01]  /*29a0*/  LDS R13, [R32+0x18] ;  /* 0x00001800200d7984 */ /* 0x000e220000000800 */
[----:B-1----:R-:W-:-:S03]  /*29b0*/  FFMA R5, R20, R16, R22 ;  /* 0x0000001014057223 */ /* 0x002fc60000000016 */
[----:B------:R-:W-:Y:S01]  /*29c0*/  LDS R16, [R32+0x20] ;  /* 0x0000200020107984 */ /* 0x000fe20000000800 */
[----:B--2---:R-:W-:Y:S01]  /*29d0*/  FFMA R24, R20, R24, R4 ;  /* 0x0000001814187223 */ /* 0x004fe20000000004 */
[----:B------:R-:W-:Y:S02]  /*29e0*/  FFMA R4, R12, R17, R5 ;  /* 0x000000110c047223 */ /* 0x000fe40000000005 */
[----:B------:R-:W-:Y:S01]  /*29f0*/  LDS R17, [R32+0x24] ;  /* 0x0000240020117984 */ /* 0x000fe20000000800 */
[----:B---3--:R-:W-:-:S04]  /*2a00*/  FFMA R7, R20, R8, R7 ;  /* 0x0000000814077223 */ /* 0x008fc80000000007 */
[C---:B------:R-:W-:Y:S01]  /*2a10*/  FFMA R8, R12.reuse, R9, R7 ;  /* 0x000000090c087223 */ /* 0x040fe20000000007 */
[C---:B0-----:R-:W-:Y:S01]  /*2a20*/  FFMA R14, R13.reuse, R14, R6 ;  /* 0x0000000e0d0e7223 */ /* 0x041fe20000000006 */
[----:B------:R-:W-:Y:S02]  /*2a30*/  FFMA R18, R13, R18, R4 ;  /* 0x000000120d127223 */ /* 0x000fe40000000004 */
[----:B------:R-:W0:Y:S01]  /*2a40*/  LDS.128 R4, [R29+0x1010] ;  /* 0x001010001d047984 */ /* 0x000e220000000c00 */
[----:B------:R-:W-:Y:S01]  /*2a50*/  FFMA R25, R12, R25, R24 ;  /* 0x000000190c197223 */ /* 0x000fe20000000018 */
[----:B0-----:R-:W-:-:S03]  /*2a60*/  FFMA R4, R20, R4, R21 ;  /* 0x0000000414047223 */ /* 0x001fc60000000015 */
[----:B------:R-:W-:Y:S01]  /*2a70*/  FFMA R26, R13, R26, R25 ;  /* 0x0000001a0d1a7223 */ /* 0x000fe20000000019 */
[----:B------:R-:W-:Y:S01]  /*2a80*/  LDS.128 R20, [R29+0x20] ;  /* 0x000020001d147984 */ /* 0x000fe20000000c00 */
[----:B------:R-:W-:-:S03]  /*2a90*/  FFMA R9, R12, R5, R4 ;  /* 0x000000050c097223 */ /* 0x000fc60000000004 */
[----:B------:R-:W0:Y:S01]  /*2aa0*/  LDS R5, [R32+0x1c] ;  /* 0x00001c0020057984 */ /* 0x000e220000000800 */
[----:B------:R-:W-:Y:S01]  /*2ab0*/  FFMA R4, R13, R10, R8 ;  /* 0x0000000a0d047223 */ /* 0x000fe20000000008 */
[C---:B0-----:R-:W-:Y:S02]  /*2ac0*/  FFMA R8, R5.reuse, R27, R26 ;  /* 0x0000001b05087223 */ /* 0x041fe4000000001a */
[----:B------:R-:W0:Y:S01]  /*2ad0*/  LDS.128 R24, [R29+0x820] ;  /* 0x000820001d187984 */ /* 0x000e220000000c00 */
[----:B------:R-:W-:Y:S01]  /*2ae0*/  FFMA R15, R5, R15, R14 ;  /* 0x0000000f050f7223 */ /* 0x000fe2000000000e */
[----:B------:R-:W-:Y:S01]  /*2af0*/  FFMA R6, R13, R6, R9 ;  /* 0x000000060d067223 */ /* 0x000fe20000000009 */
[----:B------:R-:W-:Y:S02]  /*2b00*/  FFMA R4, R5, R11, R4 ;  /* 0x0000000b05047223 */ /* 0x000fe40000000004 */
[----:B------:R-:W-:Y:S02]  /*2b10*/  FFMA R20, R20, R16, R15 ;  /* 0x0000001014147223 */ /* 0x000fe4000000000f */
[----:B------:R-:W1:Y:S01]  /*2b20*/  LDS.128 R12, [R29+0x420] ;  /* 0x000420001d0c7984 */ /* 0x000e620000000c00 */
[----:B0-----:R-:W-:-:S04]  /*2b30*/  FFMA R8, R16, R24, R8 ;  /* 0x0000001810087223 */ /* 0x001fc80000000008 */
[----:B------:R-:W-:Y:S02]  /*2b40*/  FFMA R25, R17, R25, R8 ;  /* 0x0000001911197223 */ /* 0x000fe40000000008 */
[----:B------:R-:W0:Y:S01]  /*2b50*/  LDS.128 R8, [R29+0xc20] ;  /* 0x000c20001d087984 */ /* 0x000e220000000c00 */
[C---:B------:R-:W-:Y:S01]  /*2b60*/  FFMA R19, R5.reuse, R19, R18 ;  /* 0x0000001305137223 */ /* 0x040fe20000000012 */
[----:B------:R-:W-:-:S03]  /*2b70*/  FFMA R18, R5, R7, R6 ;  /* 0x0000000705127223 */ /* 0x000fc60000000006 */
[C---:B-1----:R-:W-:Y:S02]  /*2b80*/  FFMA R6, R16.reuse, R12, R19 ;  /* 0x0000000c10067223 */ /* 0x042fe40000000013 */
[----:B------:R-:W1:Y:S02]  /*2b90*/  LDS R12, [R32+0x28] ;  /* 0x00002800200c7984 */ /* 0x000e640000000800 */
[----:B------:R-:W-:Y:S01]  /*2ba0*/  FFMA R13, R17, R13, R6 ;  /* 0x0000000d110d7223 */ /* 0x000fe20000000006 */
[----:B0-----:R-:W-:-:S04]  /*2bb0*/  FFMA R4, R16, R8, R4 ;  /* 0x0000000810047223 */ /* 0x001fc80000000004 */
[C---:B------:R-:W-:Y:S02]  /*2bc0*/  FFMA R9, R17.reuse, R9, R4 ;  /* 0x0000000911097223 */ /* 0x040fe40000000004 */
[----:B------:R-:W0:Y:S01]  /*2bd0*/  LDS.128 R4, [R29+0x1020] ;  /* 0x001020001d047984 */ /* 0x000e220000000c00 */
[----:B------:R-:W-:-:S03]  /*2be0*/  FFMA R21, R17, R21, R20 ;  /* 0x0000001511157223 */ /* 0x000fc60000000014 */
[----:B------:R-:W-:Y:S01]  /*2bf0*/  LDS R20, [R32+0x30] ;  /* 0x0000300020147984 */ /* 0x000fe20000000800 */
[----:B-1----:R-:W-:-:S03]  /*2c00*/  FFMA R22, R12, R22, R21 ;  /* 0x000000160c167223 */ /* 0x002fc60000000015 */
[----:B------:R-:W1:Y:S01]  /*2c10*/  LDS R21, [R32+0x2c] ;  /* 0x00002c0020157984 */ /* 0x000e620000000800 */
[----:B0-----:R-:W-:-:S04]  /*2c20*/  FFMA R4, R16, R4, R18 ;  /* 0x0000000410047223 */ /* 0x001fc80000000012 */
[----:B------:R-:W-:Y:S02]  /*2c30*/  FFMA R5, R17, R5, R4 ;  /* 0x0000000511057223 */ /* 0x000fe40000000004 */
[----:B------:R-:W0:Y:S01]  /*2c40*/  LDS.128 R16, [R29+0x30] ;  /* 0x000030001d107984 */ /* 0x000e220000000c00 */
[C---:B------:R-:W-:Y:S01]  /*2c50*/  FFMA R14, R12.reuse, R14, R13 ;  /* 0x0000000e0c0e7223 */ /* 0x040fe2000000000d */
[C---:B------:R-:W-:Y:S01]  /*2c60*/  FFMA R26, R12.reuse, R26, R25 ;  /* 0x0000001a0c1a7223 */ /* 0x040fe20000000019 */
[C---:B------:R-:W-:Y:S01]  /*2c70*/  FFMA R6, R12.reuse, R6, R5 ;  /* 0x000000060c067223 */ /* 0x040fe20000000005 */
[----:B------:R-:W-:Y:S01]  /*2c80*/  FFMA R10, R12, R10, R9 ;  /* 0x0000000a0c0a7223 */ /* 0x000fe20000000009 */
[C---:B-1----:R-:W-:Y:S01]  /*2c90*/  FFMA R5, R21.reuse, R15, R14 ;  /* 0x0000000f15057223 */ /* 0x042fe2000000000e */
[C---:B------:R-:W-:Y:S01]  /*2ca0*/  FFMA R4, R21.reuse, R27, R26 ;  /* 0x0000001b15047223 */ /* 0x040fe2000000001a */
[----:B------:R-:W-:Y:S01]  /*2cb0*/  FFMA R23, R21, R23, R22 ;  /* 0x0000001715177223 */ /* 0x000fe20000000016 */
[----:B------:R-:W1:Y:S04]  /*2cc0*/  LDS.128 R12, [R29+0x430] ;  /* 0x000430001d0c7984 */ /* 0x000e680000000c00 */
[----:B------:R-:W2:Y:S01]  /*2cd0*/  LDS.128 R24, [R29+0x830] ;  /* 0x000830001d187984 */ /* 0x000ea20000000c00 */
[----:B0-----:R-:W-:-:S03]  /*2ce0*/  FFMA R23, R16, R20, R23 ;  /* 0x0000001410177223 */ /* 0x001fc60000000017 */
[----:B------:R-:W0:Y:S01]  /*2cf0*/  LDS R16, [R32+0x34] ;  /* 0x0000340020107984 */ /* 0x000e220000000800 */
[C---:B------:R-:W-:Y:S01]  /*2d00*/  FFMA R11, R21.reuse, R11, R10 ;  /* 0x0000000b150b7223 */ /* 0x040fe2000000000a */
[C---:B-1----:R-:W-:Y:S01]  /*2d10*/  FFMA R5, R20.reuse, R12, R5 ;  /* 0x0000000c14057223 */ /* 0x042fe20000000005 */
[----:B--2---:R-:W-:Y:S01]  /*2d20*/  FFMA R4, R20, R24, R4 ;  /* 0x0000001814047223 */ /* 0x004fe20000000004 */
[----:B------:R-:W-:Y:S01]  /*2d30*/  FFMA R21, R21, R7, R6 ;  /* 0x0000000715157223 */ /* 0x000fe20000000006 */
[----:B------:R-:W-:Y:S01]  /*2d40*/  LDS R12, [R32+0x38] ;  /* 0x00003800200c7984 */ /* 0x000fe20000000800 */
[C---:B0-----:R-:W-:Y:S01]  /*2d50*/  FFMA R13, R16.reuse, R13, R5 ;  /* 0x0000000d100d7223 */ /* 0x041fe20000000005 */
[----:B------:R-:W-:Y:S02]  /*2d60*/  FFMA R25, R16, R25, R4 ;  /* 0x0000001910197223 */ /* 0x000fe40000000004 */
[----:B------:R-:W0:Y:S02]  /*2d70*/  LDS.128 R4, [R29+0xc30] ;  /* 0x000c30001d047984 */ /* 0x000e240000000c00 */
[----:B0-----:R-:W-:-:S02]  /*2d80*/  FFMA R11, R20, R4, R11 ;  /* 0x00000004140b7223 */ /* 0x001fc4000000000b */
[----:B------:R-:W-:Y:S02]  /*2d90*/  LDS R4, [R32+0x3c] ;  /* 0x00003c0020047984 */ /* 0x000fe40000000800 */
[----:B------:R-:W-:Y:S02]  /*2da0*/  FFMA R5, R16, R5, R11 ;  /* 0x0000000510057223 */ /* 0x000fe4000000000b */
[----:B------:R-:W0:Y:S01]  /*2db0*/  LDS.128 R8, [R29+0x1030] ;  /* 0x001030001d087984 */ /* 0x000e220000000c00 */
[----:B------:R-:W-:Y:S01]  /*2dc0*/  FFMA R14, R12, R14, R13 ;  /* 0x0000000e0c0e7223 */ /* 0x000fe2000000000d */
[----:B------:R-:W-:Y:S01]  /*2dd0*/  FFMA R17, R16, R17, R23 ;  /* 0x0000001110117223 */ /* 0x000fe20000000017 */
[C---:B------:R-:W-:Y:S01]  /*2de0*/  FFMA R26, R12.reuse, R26, R25 ;  /* 0x0000001a0c1a7223 */ /* 0x040fe20000000019 */
[C---:B------:R-:W-:Y:S02]  /*2df0*/  FFMA R6, R12.reuse, R6, R5 ;  /* 0x000000060c067223 */ /* 0x040fe40000000005 */
[----:B------:R-:W-:-:S02]  /*2e00*/  FFMA R18, R12, R18, R17 ;  /* 0x000000120c127223 */ /* 0x000fc40000000011 */
[----:B------:R-:W-:Y:S01]  /*2e10*/  LDS R17, [R32+0x44] ;  /* 0x0000440020117984 */ /* 0x000fe20000000800 */
[----:B0-----:R-:W-:Y:S01]  /*2e20*/  FFMA R8, R20, R8, R21 ;  /* 0x0000000814087223 */ /* 0x001fe20000000015 */
[----:B------:R-:W-:Y:S02]  /*2e30*/  FFMA R19, R4, R19, R18 ;  /* 0x0000001304137223 */ /* 0x000fe40000000012 */
[----:B------:R-:W-:Y:S01]  /*2e40*/  LDS.128 R20, [R29+0x40] ;  /* 0x000040001d147984 */ /* 0x000fe20000000c00 */
[----:B------:R-:W-:Y:S01]  /*2e50*/  FFMA R9, R16, R9, R8 ;  /* 0x0000000910097223 */ /* 0x000fe20000000008 */
[----:B------:R-:W-:Y:S02]  /*2e60*/  FFMA R8, R4, R15, R14 ;  /* 0x0000000f04087223 */ /* 0x000fe4000000000e */
[----:B------:R-:W-:Y:S01]  /*2e70*/  LDS R16, [R32+0x40] ;  /* 0x0000400020107984 */ /* 0x000fe20000000800 */
[----:B------:R-:W-:-:S03]  /*2e80*/  FFMA R10, R12, R10, R9 ;  /* 0x0000000a0c0a7223 */ /* 0x000fc60000000009 */
[----:B------:R-:W0:Y:S01]  /*2e90*/  LDS.128 R12, [R29+0x440] ;  /* 0x000440001d0c7984 */ /* 0x000e220000000c00 */
[C---:B------:R-:W-:Y:S01]  /*2ea0*/  FFMA R5, R4.reuse, R27, R26 ;  /* 0x0000001b04057223 */ /* 0x040fe2000000001a */
[----:B------:R-:W-:Y:S02]  /*2eb0*/  FFMA R18, R4, R11, R10 ;  /* 0x0000000b04127223 */ /* 0x000fe4000000000a */
[----:B------:R-:W1:Y:S01]  /*2ec0*/  LDS.128 R24, [R29+0x840] ;  /* 0x000840001d187984 */ /* 0x000e620000000c00 */
[----:B0-----:R-:W-:-:S03]  /*2ed0*/  FFMA R8, R16, R12, R8 ;  /* 0x0000000c10087223 */ /* 0x001fc60000000008 */
[----:B------:R-:W-:Y:S01]  /*2ee0*/  LDS R12, [R32+0x48] ;  /* 0x00004800200c7984 */ /* 0x000fe20000000800 */
[----:B------:R-:W-:-:S03]  /*2ef0*/  FFMA R13, R17, R13, R8 ;  /* 0x0000000d110d7223 */ /* 0x000fc60000000008 */
[----:B------:R-:W0:Y:S01]  /*2f00*/  LDS.128 R8, [R29+0xc40] ;  /* 0x000c40001d087984 */ /* 0x000e220000000c00 */
[----:B------:R-:W-:Y:S01]  /*2f10*/  FFMA R7, R4, R7, R6 ;  /* 0x0000000704077223 */ /* 0x000fe20000000006 */
[----:B------:R-:W-:Y:S01]  /*2f20*/  FFMA R20, R20, R16, R19 ;  /* 0x0000001014147223 */ /* 0x000fe20000000013 */
[----:B-1----:R-:W-:-:S03]  /*2f30*/  FFMA R24, R16, R24, R5 ;  /* 0x0000001810187223 */ /* 0x002fc60000000005 */
[----:B------:R-:W-:Y:S01]  /*2f40*/  FFMA R21, R17, R21, R20 ;  /* 0x0000001511157223 */ /* 0x000fe20000000014 */
[----:B0-----:R-:W-:Y:S01]  /*2f50*/  FFMA R8, R16, R8, R7 ;  /* 0x0000000810087223 */ /* 0x001fe20000000007 */
[C---:B------:R-:W-:Y:S01]  /*2f60*/  FFMA R14, R12.reuse, R14, R13 ;  /* 0x0000000e0c0e7223 */ /* 0x040fe2000000000d */
[----:B------:R-:W0:Y:S01]  /*2f70*/  LDS.128 R4, [R29+0x1040] ;  /* 0x001040001d047984 */ /* 0x000e220000000c00 */
[----:B------:R-:W-:-:S03]  /*2f80*/  FFMA R22, R12, R22, R21 ;  /* 0x000000160c167223 */ /* 0x000fc60000000015 */
[----:B------:R-:W1:Y:S01]  /*2f90*/  LDS R21, [R32+0x4c] ;  /* 0x00004c0020157984 */ /* 0x000e620000000800 */
[C---:B------:R-:W-:Y:S01]  /*2fa0*/  FFMA R25, R17.reuse, R25, R24 ;  /* 0x0000001911197223 */ /* 0x040fe20000000018 */
[----:B------:R-:W-:Y:S02]  /*2fb0*/  FFMA R9, R17, R9, R8 ;  /* 0x0000000911097223 */ /* 0x000fe40000000008 */
[----:B------:R-:W-:Y:S01]  /*2fc0*/  LDS R20, [R32+0x50] ;  /* 0x0000500020147984 */ /* 0x000fe20000000800 */
[----:B------:R-:W-:Y:S01]  /*2fd0*/  FFMA R26, R12, R26, R25 ;  /* 0x0000001a0c1a7223 */ /* 0x000fe20000000019 */
[----:B0-----:R-:W-:-:S04]  /*2fe0*/  FFMA R4, R16, R4, R18 ;  /* 0x0000000410047223 */ /* 0x001fc80000000012 */
[----:B------:R-:W-:Y:S01]  /*2ff0*/  FFMA R5, R17, R5, R4 ;  /* 0x0000000511057223 */ /* 0x000fe20000000004 */
[C---:B------:R-:W-:Y:S01]  /*3000*/  FFMA R4, R12.reuse, R10, R9 ;  /* 0x0000000a0c047223 */ /* 0x040fe20000000009 */
[----:B-1----:R-:W-:Y:S01]  /*3010*/  FFMA R8, R21, R15, R14 ;  /* 0x0000000f15087223 */ /* 0x002fe2000000000e */
[----:B------:R-:W-:Y:S01]  /*3020*/  LDS.128 R16, [R29+0x50] ;  /* 0x000050001d107984 */ /* 0x000fe20000000c00 */
[----:B------:R-:W-:-:S03]  /*3030*/  FFMA R6, R12, R6, R5 ;  /* 0x000000060c067223 */ /* 0x000fc60000000005 */
[----:B------:R-:W0:Y:S01]  /*3040*/  LDS.128 R12, [R29+0x450] ;  /* 0x000450001d0c7984 */ /* 0x000e220000000c00 */
[C---:B------:R-:W-:Y:S01]  /*3050*/  FFMA R23, R21.reuse, R23, R22 ;  /* 0x0000001715177223 */ /* 0x040fe20000000016 */
[C---:B------:R-:W-:Y:S01]  /*3060*/  FFMA R5, R21.reuse, R27, R26 ;  /* 0x0000001b15057223 */ /* 0x040fe2000000001a */
[C---:B------:R-:W-:Y:S01]  /*3070*/  FFMA R4, R21.reuse, R11, R4 ;  /* 0x0000000b15047223 */ /* 0x040fe20000000004 */
[----:B------:R-:W-:Y:S01]  /*3080*/  FFMA R21, R21, R7, R6 ;  /* 0x0000000715157223 */ /* 0x000fe20000000006 */
[----:B------:R-:W1:Y:S01]  /*3090*/  LDS.128 R24, [R29+0x850] ;  /* 0x000850001d187984 */ /* 0x000e620000000c00 */
[----:B0-----:R-:W-:-:S03]  /*30a0*/  FFMA R7, R20, R12, R8 ;  /* 0x0000000c14077223 */ /* 0x001fc60000000008 */
[----:B------:R-:W0:Y:S01]  /*30b0*/  LDS.128 R8, [R29+0xc50] ;  /* 0x000c50001d087984 */ /* 0x000e220000000c00 */
[----:B------:R-:W-:-:S03]  /*30c0*/  FFMA R23, R16, R20, R23 ;  /* 0x0000001410177223 */ /* 0x000fc60000000017 */
[----:B------:R-:W2:Y:S01]  /*30d0*/  LDS R16, [R32+0x54] ;  /* 0x0000540020107984 */ /* 0x000ea20000000800 */
[----:B-1----:R-:W-:-:S03]  /*30e0*/  FFMA R24, R20, R24, R5 ;  /* 0x0000001814187223 */ /* 0x002fc60000000005 */
[----:B------:R-:W1:Y:S01]  /*30f0*/  LDS R12, [R32+0x58] ;  /* 0x00005800200c7984 */ /* 0x000e620000000800 */
[----:B0-----:R-:W-:Y:S01]  /*3100*/  FFMA R5, R20, R8, R4 ;  /* 0x0000000814057223 */ /* 0x001fe20000000004 */
[----:B--2---:R-:W-:-:S03]  /*3110*/  FFMA R13, R16, R13, R7 ;  /* 0x0000000d100d7223 */ /* 0x004fc60000000007 */
[C---:B------:R-:W-:Y:S02]  /*3120*/  FFMA R9, R16.reuse, R9, R5 ;  /* 0x0000000910097223 */ /* 0x040fe40000000005 */
[----:B------:R-:W0:Y:S01]  /*3130*/  LDS.128 R4, [R29+0x1050] ;  /* 0x001050001d047984 */ /* 0x000e220000000c00 */
[C---:B------:R-:W-:Y:S01]  /*3140*/  FFMA R25, R16.reuse, R25, R24 ;  /* 0x0000001910197223 */ /* 0x040fe20000000018 */
[----:B------:R-:W-:Y:S02]  /*3150*/  FFMA R17, R16, R17, R23 ;  /* 0x0000001110117223 */ /* 0x000fe40000000017 */
[----:B------:R-:W-:Y:S01]  /*3160*/  LDS R24, [R32+0x60] ;  /* 0x0000600020187984 */ /* 0x000fe20000000800 */
[----:B-1----:R-:W-:-:S03]  /*3170*/  FFMA R26, R12, R26, R25 ;  /* 0x0000001a0c1a7223 */ /* 0x002fc60000000019 */
[----:B------:R-:W1:Y:S01]  /*3180*/  LDS R25, [R32+0x5c] ;  /* 0x00005c0020197984 */ /* 0x000e620000000800 */
[----:B------:R-:W-:Y:S01]  /*3190*/  FFMA R14, R12, R14, R13 ;  /* 0x0000000e0c0e7223 */ /* 0x000fe2000000000d */
[----:B0-----:R-:W-:Y:S02]  /*31a0*/  FFMA R4, R20, R4, R21 ;  /* 0x0000000414047223 */ /* 0x001fe40000000015 */
[----:B------:R-:W0:Y:S01]  /*31b0*/  LDS.128 R20, [R29+0x60] ;  /* 0x000060001d147984 */ /* 0x000e220000000c00 */
[----:B------:R-:W-:Y:S01]  /*31c0*/  FFMA R18, R12, R18, R17 ;  /* 0x000000120c127223 */ /* 0x000fe20000000011 */
[----:B------:R-:W-:Y:S01]  /*31d0*/  FFMA R5, R16, R5, R4 ;  /* 0x0000000510057223 */ /* 0x000fe20000000004 */
[----:B------:R-:W-:-:S03]  /*31e0*/  FFMA R10, R12, R10, R9 ;  /* 0x0000000a0c0a7223 */ /* 0x000fc60000000009 */
[----:B------:R-:W-:Y:S01]  /*31f0*/  FFMA R6, R12, R6, R5 ;  /* 0x000000060c067223 */ /* 0x000fe20000000005 */
[C---:B-1----:R-:W-:Y:S01]  /*3200*/  FFMA R4, R25.reuse, R15, R14 ;  /* 0x0000000f19047223 */ /* 0x042fe2000000000e */
[C---:B------:R-:W-:Y:S01]  /*3210*/  FFMA R19, R25.reuse, R19, R18 ;  /* 0x0000001319137223 */ /* 0x040fe20000000012 */
[----:B------:R-:W1:Y:S03]  /*3220*/  LDS.128 R12, [R29+0x460] ;  /* 0x000460001d0c7984 */ /* 0x000e660000000c00 */
[----:B0-----:R-:W-:Y:S02]  /*3230*/  FFMA R19, R20, R24, R19 ;  /* 0x0000001814137223 */ /* 0x001fe40000000013 */
[----:B------:R-:W0:Y:S01]  /*3240*/  LDS R20, [R32+0x64] ;  /* 0x0000640020147984 */ /* 0x000e220000000800 */
[C---:B------:R-:W-:Y:S01]  /*3250*/  FFMA R16, R25.reuse, R11, R10 ;  /* 0x0000000b19107223 */ /* 0x040fe2000000000a */
[----:B-1----:R-:W-:Y:S01]  /*3260*/  FFMA R9, R24, R12, R4 ;  /* 0x0000000c18097223 */ /* 0x002fe20000000004 */
[----:B------:R-:W-:Y:S01]  /*3270*/  FFMA R26, R25, R27, R26 ;  /* 0x0000001b191a7223 */ /* 0x000fe2000000001a */
[----:B------:R-:W-:Y:S02]  /*3280*/  LDS R12, [R32+0x68] ;  /* 0x00006800200c7984 */ /* 0x000fe40000000800 */
[----:B0-----:R-:W-:-:S02]  /*3290*/  FFMA R13, R20, R13, R9 ;  /* 0x0000000d140d7223 */ /* 0x001fc40000000009 */
[----:B------:R-:W0:Y:S01]  /*32a0*/  LDS.128 R8, [R29+0xc60] ;  /* 0x000c60001d087984 */ /* 0x000e220000000c00 */
[----:B------:R-:W-:-:S03]  /*32b0*/  FFMA R25, R25, R7, R6 ;  /* 0x0000000719197223 */ /* 0x000fc60000000006 */
[----:B------:R-:W1:Y:S01]  /*32c0*/  LDS.128 R4, [R29+0x860] ;  /* 0x000860001d047984 */ /* 0x000e620000000c00 */
[----:B------:R-:W-:Y:S01]  /*32d0*/  FFMA R21, R20, R21, R19 ;  /* 0x0000001514157223 */ /* 0x000fe20000000013 */
[----:B0-----:R-:W-:Y:S02]  /*32e0*/  FFMA R17, R24, R8, R16 ;  /* 0x0000000818117223 */ /* 0x001fe40000000010 */
[----:B------:R-:W-:Y:S02]  /*32f0*/  LDS R8, [R32+0x6c] ;  /* 0x00006c0020087984 */ /* 0x000fe40000000800 */
[----:B------:R-:W-:Y:S02]  /*3300*/  FFMA R9, R20, R9, R17 ;  /* 0x0000000914097223 */ /* 0x000fe40000000011 */
[----:B------:R-:W0:Y:S01]  /*3310*/  LDS.128 R16, [R29+0x1060] ;  /* 0x001060001d107984 */ /* 0x000e220000000c00 */
[----:B-1----:R-:W-:-:S04]  /*3320*/  FFMA R4, R24, R4, R26 ;  /* 0x0000000418047223 */ /* 0x002fc8000000001a */
[----:B------:R-:W-:-:S04]  /*3330*/  FFMA R5, R20, R5, R4 ;  /* 0x0000000514057223 */ /* 0x000fc80000000004 */
[C---:B------:R-:W-:Y:S01]  /*3340*/  FFMA R6, R12.reuse, R6, R5 ;  /* 0x000000060c067223 */ /* 0x040fe20000000005 */
[C---:B------:R-:W-:Y:S01]  /*3350*/  FFMA R22, R12.reuse, R22, R21 ;  /* 0x000000160c167223 */ /* 0x040fe20000000015 */
[C---:B------:R-:W-:Y:S01]  /*3360*/  FFMA R14, R12.reuse, R14, R13 ;  /* 0x0000000e0c0e7223 */ /* 0x040fe2000000000d */
[----:B------:R-:W-:Y:S01]  /*3370*/  FFMA R10, R12, R10, R9 ;  /* 0x0000000a0c0a7223 */ /* 0x000fe20000000009 */
[----:B------:R-:W-:Y:S01]  /*3380*/  LDS R21, [R32+0x7c] ;  /* 0x00007c0020157984 */ /* 0x000fe20000000800 */
[----:B0-----:R-:W-:Y:S01]  /*3390*/  FFMA R16, R24, R16, R25 ;  /* 0x0000001018107223 */ /* 0x001fe20000000019 */
[C---:B------:R-:W-:Y:S01]  /*33a0*/  FFMA R23, R8.reuse, R23, R22 ;  /* 0x0000001708177223 */ /* 0x040fe20000000016 */
[----:B------:R-:W-:Y:S01]  /*33b0*/  FFMA R14, R8, R15, R14 ;  /* 0x0000000f080e7223 */ /* 0x000fe2000000000e */
[----:B------:R-:W-:Y:S01]  /*33c0*/  LDS.128 R24, [R29+0x70] ;  /* 0x000070001d187984 */ /* 0x000fe20000000c00 */
[----:B------:R-:W-:-:S03]  /*33d0*/  FFMA R17, R20, R17, R16 ;  /* 0x0000001114117223 */ /* 0x000fc60000000010 */
[----:B------:R-:W-:Y:S01]  /*33e0*/  LDS R16, [R32+0x70] ;  /* 0x0000700020107984 */ /* 0x000fe20000000800 */
[----:B------:R-:W-:Y:S01]  /*33f0*/  FFMA R18, R12, R18, R17 ;  /* 0x000000120c127223 */ /* 0x000fe20000000011 */
[C---:B------:R-:W-:Y:S02]  /*3400*/  FFMA R12, R8.reuse, R7, R6 ;  /* 0x00000007080c7223 */ /* 0x040fe40000000006 */
[----:B------:R-:W0:Y:S01]  /*3410*/  LDS.128 R4, [R29+0x470] ;  /* 0x000470001d047984 */ /* 0x000e220000000c00 */
[----:B------:R-:W-:-:S03]  /*3420*/  FFMA R20, R8, R11, R10 ;  /* 0x0000000b08147223 */ /* 0x000fc6000000000a */
[----:B------:R-:W1:Y:S01]  /*3430*/  LDS R17, [R32+0x74] ;  /* 0x0000740020117984 */ /* 0x000e620000000800 */
[----:B------:R-:W-:-:S03]  /*3440*/  FFMA R19, R8, R19, R18 ;  /* 0x0000001308137223 */ /* 0x000fc60000000012 */
[----:B------:R-:W2:Y:S04]  /*3450*/  LDS R18, [R32+0x78] ;  /* 0x0000780020127984 */ /* 0x000ea80000000800 */
[----:B------:R-:W3:Y:S01]  /*3460*/  LDS.128 R8, [R29+0x870] ;  /* 0x000870001d087984 */ /* 0x000ee20000000c00 */
[----:B0-----:R-:W-:-:S04]  /*3470*/  FFMA R4, R16, R4, R14 ;  /* 0x0000000410047223 */ /* 0x001fc8000000000e */
[----:B-1----:R-:W-:-:S04]  /*3480*/  FFMA R5, R17, R5, R4 ;  /* 0x0000000511057223 */ /* 0x002fc80000000004 */
[----:B--2---:R-:W-:Y:S01]  /*3490*/  FFMA R6, R18, R6, R5 ;  /* 0x0000000612067223 */ /* 0x004fe20000000005 */
[----:B---3--:R-:W-:Y:S02]  /*34a0*/  FFMA R8, R16, R8, R12 ;  /* 0x0000000810087223 */ /* 0x008fe4000000000c */
[----:B------:R-:W0:Y:S02]  /*34b0*/  LDS.128 R12, [R29+0xc70] ;  /* 0x000c70001d0c7984 */ /* 0x000e240000000c00 */
[----:B------:R-:W-:Y:S01]  /*34c0*/  FFMA R9, R17, R9, R8 ;  /* 0x0000000911097223 */ /* 0x000fe20000000008 */
[----:B------:R-:W-:Y:S02]  /*34d0*/  FFMA R8, R21, R7, R6 ;  /* 0x0000000715087223 */ /* 0x000fe40000000006 */
[----:B------:R-:W1:Y:S01]  /*34e0*/  LDS.128 R4, [R29+0x1070] ;  /* 0x001070001d047984 */ /* 0x000e620000000c00 */
[----:B------:R-:W-:Y:S01]  /*34f0*/  UIADD3 UR4, UPT, UPT, UR4, 0x20, URZ ;  /* 0x0000002004047890 */ /* 0x000fe2000fffe0ff */
[----:B------:R-:W-:-:S03]  /*3500*/  FFMA R24, R24, R16, R23 ;  /* 0x0000001018187223 */ /* 0x000fc60000000017 */
[----:B------:R-:W-:Y:S01]  /*3510*/  UISETP.GE.AND UP0, UPT, UR4, UR12, UPT ;  /* 0x0000000c0400728c */ /* 0x000fe2000bf06270 */
[----:B------:R-:W-:Y:S01]  /*3520*/  FFMA R25, R17, R25, R24 ;  /* 0x0000001911197223 */ /* 0x000fe20000000018 */
[----:B------:R-:W-:Y:S01]  /*3530*/  IADD3 R38, P0, PT, R38, 0x80, RZ ;  /* 0x0000008026267810 */ /* 0x000fe20007f1e0ff */
[C---:B------:R-:W-:Y:S02]  /*3540*/  FFMA R10, R18.reuse, R10, R9 ;  /* 0x0000000a120a7223 */ /* 0x040fe40000000009 */
[----:B------:R-:W-:Y:S01]  /*3550*/  FFMA R26, R18, R26, R25 ;  /* 0x0000001a121a7223 */ /* 0x000fe20000000019 */
[----:B------:R-:W-:Y:S01]  /*3560*/  IADD3 R28, PT, PT, R28, 0x20, RZ ;  /* 0x000000201c1c7810 */ /* 0x000fe20007ffe0ff */
[----:B------:R-:W-:Y:S02]  /*3570*/  IMAD.X R39, RZ, RZ, R39, P0 ;  /* 0x000000ffff277224 */ /* 0x000fe400000e0627 */
[C---:B------:R-:W-:Y:S01]  /*3580*/  FFMA R11, R21.reuse, R11, R10 ;  /* 0x0000000b150b7223 */ /* 0x040fe2000000000a */
[----:B------:R-:W-:Y:S01]  /*3590*/  FFMA R27, R21, R27, R26 ;  /* 0x0000001b151b7223 */ /* 0x000fe2000000001a */
[----:B------:R-:W-:-:S02]  /*35a0*/  UIADD3 UR9, UPT, UPT, UR9, 0x20, URZ ;  /* 0x0000002009097890 */ /* 0x000fc4000fffe0ff */
[----:B------:R-:W-:Y:S01]  /*35b0*/  UIADD3 UR10, UPT, UPT, UR10, 0x20, URZ ;  /* 0x000000200a0a7890 */ /* 0x000fe2000fffe0ff */
[C---:B0-----:R-:W-:Y:S01]  /*35c0*/  FFMA R12, R16.reuse, R12, R20 ;  /* 0x0000000c100c7223 */ /* 0x041fe20000000014 */
[----:B-1----:R-:W-:-:S03]  /*35d0*/  FFMA R4, R16, R4, R19 ;  /* 0x0000000410047223 */ /* 0x002fc60000000013 */
[C---:B------:R-:W-:Y:S01]  /*35e0*/  FFMA R13, R17.reuse, R13, R12 ;  /* 0x0000000d110d7223 */ /* 0x040fe2000000000c */
[----:B------:R-:W-:-:S03]  /*35f0*/  FFMA R5, R17, R5, R4 ;  /* 0x0000000511057223 */ /* 0x000fc60000000004 */
[C---:B------:R-:W-:Y:S01]  /*3600*/  FFMA R14, R18.reuse, R14, R13 ;  /* 0x0000000e120e7223 */ /* 0x040fe2000000000d */
[----:B------:R-:W-:-:S03]  /*3610*/  FFMA R6, R18, R6, R5 ;  /* 0x0000000612067223 */ /* 0x000fc60000000005 */
[C---:B------:R-:W-:Y:S01]  /*3620*/  FFMA R15, R21.reuse, R15, R14 ;  /* 0x0000000f150f7223 */ /* 0x040fe2000000000e */
[----:B------:R-:W-:Y:S01]  /*3630*/  FFMA R12, R21, R7, R6 ;  /* 0x00000007150c7223 */ /* 0x000fe20000000006 */
[----:B------:R-:W-:Y:S06]  /*3640*/  BAR.SYNC.DEFER_BLOCKING 0x0 ;  /* 0x0000000000007b1d */ /* 0x000fec0000010000 */
[----:B------:R-:W-:Y:S05]  /*3650*/  BRA.U !UP0, `(.L_x_80) ;  /* 0xffffffd908487547 */ /* 0x000fea000b83ffff */
.L_x_57:
[----:B------:R-:W-:Y:S01]  /*3660*/  UIADD3 UR5, UPT, UPT, UR5, 0x1, URZ ;  /* 0x0000000105057890 */ /* 0x000fe2000fffe0ff */
[----:B------:R-:W-:-:S03]  /*3670*/  IMAD.U32 R3, RZ, RZ, UR12 ;  /* 0x0000000cff037e24 */ /* 0x000fc6000f8e00ff */
[----:B------:R-:W-:Y:S01]  /*3680*/  UISETP.GE.AND UP0, UPT, UR5, UR11, UPT ;  /* 0x0000000b0500728c */ /* 0x000fe2000bf06270 */
[----:B------:R-:W-:-:S08]  /*3690*/  IMAD.WIDE R40, R3, 0x4, R40 ;  /* 0x0000000403287825 */ /* 0x000fd000078e0228 */
[----:B------:R-:W-:Y:S05]  /*36a0*/  BRA.U !UP0, `(.L_x_81) ;  /* 0xffffffd108c07547 */ /* 0x000fea000b83ffff */
.L_x_56:
[C---:B------:R-:W-:Y:S01]  /*36b0*/  ISETP.GE.U32.AND P3, PT, R35.reuse, UR14, PT ;  /* 0x0000000e23007c0c */ /* 0x040fe2000bf66070 */
[----:B------:R-:W-:Y:S01]  /*36c0*/  BSSY.RECONVERGENT B0, `(.L_x_82) ;  /* 0x000001a000007945 */ /* 0x000fe20003800200 */
[C---:B------:R-:W-:Y:S02]  /*36d0*/  IADD3 R4, PT, PT, R35.reuse, 0x8, RZ ;  /* 0x0000000823047810 */ /* 0x040fe40007ffe0ff */
[C---:B0-----:R-:W-:Y:S02]  /*36e0*/  IADD3 R5, PT, PT, R35.reuse, 0x18, RZ ;  /* 0x0000001823057810 */ /* 0x041fe40007ffe0ff */
[----:B------:R-:W-:Y:S01]  /*36f0*/  ISETP.GE.U32.AND P4, PT, R4, UR14, PT ;  /* 0x0000000e04007c0c */ /* 0x000fe2000bf86070 */
[----:B------:R-:W-:Y:S01]  /*3700*/  VIADD R4, R35, 0x10 ;  /* 0x0000001023047836 */ /* 0x000fe20000000000 */
[----:B------:R-:W-:Y:S01]  /*3710*/  ISETP.GE.U32.AND P1, PT, R5, UR14, PT ;  /* 0x0000000e05007c0c */ /* 0x000fe2000bf26070 */
[----:B------:R-:W-:-:S03]  /*3720*/  VIADD R35, R35, 0x20 ;  /* 0x0000002023237836 */ /* 0x000fc60000000000 */
[----:B------:R-:W-:Y:S01]  /*3730*/  ISETP.GE.U32.AND P0, PT, R4, UR14, PT ;  /* 0x0000000e04007c0c */ /* 0x000fe2000bf06070 */
[----:B------:R-:W0:Y:S01]  /*3740*/  @!P3 LDC.64 R2, c[0x0][0x380] ;  /* 0x0000e000ff02bb82 */ /* 0x000e220000000a00 */
[----:B------:R-:W-:-:S07]  /*3750*/  ISETP.GE.U32.AND P2, PT, R35, UR14, PT ;  /* 0x0000000e23007c0c */ /* 0x000fce000bf46070 */
[----:B------:R-:W2:Y:S01]  /*3760*/  @!P3 LDC R0, c[0x0][0x3cc] ;  /* 0x0000f300ff00bb82 */ /* 0x000ea20000000800 */
[----:B0-----:R-:W-:-:S04]  /*3770*/  @!P3 LEA R2, P5, R34, R2, 0x2 ;  /* 0x000000022202b211 */ /* 0x001fc800078a10ff */
[----:B------:R-:W-:Y:S01]  /*3780*/  @!P3 LEA.HI.X R3, R34, R3, RZ, 0x2, P5 ;  /* 0x000000032203b211 */ /* 0x000fe200028f14ff */
[----:B--2---:R-:W-:-:S05]  /*3790*/  @!P3 FMUL R27, R27, R0 ;  /* 0x000000001b1bb220 */ /* 0x004fca0000400000 */
[----:B-1----:R0:W-:Y:S01]  /*37a0*/  @!P3 STG.E desc[UR16][R2.64], R27 ;  /* 0x0000001b0200b986 */ /* 0x0021e2000c101910 */
[----:B------:R-:W-:Y:S05]  /*37b0*/  @P4 BRA `(.L_x_83) ;  /* 0x0000000000284947 */ /* 0x000fea0003800000 */
[----:B0-----:R-:W0:Y:S01]  /*37c0*/  LDC R3, c[0x0][0x39c] ;  /* 0x0000e700ff037b82 */ /* 0x001e220000000800 */
[----:B------:R-:W1:Y:S01]  /*37d0*/  LDCU.64 UR6, c[0x0][0x380] ;  /* 0x00007000ff0677ac */ /* 0x000e620008000a00 */
[----:B------:R-:W2:Y:S02]  /*37e0*/  LDCU UR4, c[0x0][0x3cc] ;  /* 0x00007980ff0477ac */ /* 0x000ea40008000800 */
[----:B--2---:R-:W-:Y:S01]  /*37f0*/  FMUL R5, R8, UR4 ;  /* 0x0000000408057c20 */ /* 0x004fe20008400000 */
[----:B0-----:R-:W-:-:S04]  /*3800*/  SHF.L.U32 R3, R3, 0x3, RZ ;  /* 0x0000000303037819 */ /* 0x001fc800000006ff */
[----:B------:R-:W-:-:S04]  /*3810*/  IADD3 R0, P3, PT, R34, R3, RZ ;  /* 0x0000000322007210 */ /* 0x000fc80007f7e0ff */
[----:B------:R-:W-:Y:S02]  /*3820*/  LEA.HI.X.SX32 R3, R3, RZ, 0x1, P3 ;  /* 0x000000ff03037211 */ /* 0x000fe400018f0eff */
[----:B-1----:R-:W-:-:S04]  /*3830*/  LEA R2, P3, R0, UR6, 0x2 ;  /* 0x0000000600027c11 */ /* 0x002fc8000f8610ff */
[----:B------:R-:W-:-:S05]  /*3840*/  LEA.HI.X R3, R0, UR7, R3, 0x2, P3 ;  /* 0x0000000700037c11 */ /* 0x000fca00098f1403 */
[----:B------:R1:W-:Y:S04]  /*3850*/  STG.E desc[UR16][R2.64], R5 ;  /* 0x0000000502007986 */ /* 0x0003e8000c101910 */
.L_x_83:
[----:B------:R-:W-:Y:S05]  /*3860*/  BSYNC.RECONVERGENT B0 ;  /* 0x0000000000007941 */ /* 0x000fea0003800200 */
.L_x_82:
[----:B------:R-:W-:Y:S04]  /*3870*/  BSSY.RECONVERGENT B0, `(.L_x_84) ;  /* 0x000000c000007945 */ /* 0x000fe80003800200 */
[----:B------:R-:W-:Y:S05]  /*3880*/  @P0 BRA `(.L_x_85) ;  /* 0x0000000000280947 */ /* 0x000fea0003800000 */
[----:B01----:R-:W0:Y:S01]  /*3890*/  LDC R3, c[0x0][0x39c] ;  /* 0x0000e700ff037b82 */ /* 0x003e220000000800 */
[----:B------:R-:W1:Y:S01]  /*38a0*/  LDCU.64 UR6, c[0x0][0x380] ;  /* 0x00007000ff0677ac */ /* 0x000e620008000a00 */
[----:B------:R-:W2:Y:S02]  /*38b0*/  LDCU UR4, c[0x0][0x3cc] ;  /* 0x00007980ff0477ac */ /* 0x000ea40008000800 */
[----:B--2---:R-:W-:Y:S01]  /*38c0*/  FMUL R11, R11, UR4 ;  /* 0x000000040b0b7c20 */ /* 0x004fe20008400000 */
[----:B0-----:R-:W-:-:S05]  /*38d0*/  IMAD.SHL.U32 R3, R3, 0x10, RZ ;  /* 0x0000001003037824 */ /* 0x001fca00078e00ff */
[----:B------:R-:W-:-:S04]  /*38e0*/  IADD3 R0, P0, PT, R34, R3, RZ ;  /* 0x0000000322007210 */ /* 0x000fc80007f1e0ff */
[----:B------:R-:W-:Y:S02]  /*38f0*/  LEA.HI.X.SX32 R3, R3, RZ, 0x1, P0 ;  /* 0x000000ff03037211 */ /* 0x000fe400000f0eff */
[----:B-1----:R-:W-:-:S04]  /*3900*/  LEA R2, P0, R0, UR6, 0x2 ;  /* 0x0000000600027c11 */ /* 0x002fc8000f8010ff */
[----:B------:R-:W-:-:S05]  /*3910*/  LEA.HI.X R3, R0, UR7, R3, 0x2, P0 ;  /* 0x0000000700037c11 */ /* 0x000fca00080f1403 */
[----:B------:R2:W-:Y:S04]  /*3920*/  STG.E desc[UR16][R2.64], R11 ;  /* 0x0000000b02007986 */ /* 0x0005e8000c101910 */
.L_x_85:
[----:B------:R-:W-:Y:S05]  /*3930*/  BSYNC.RECONVERGENT B0 ;  /* 0x0000000000007941 */ /* 0x000fea0003800200 */
.L_x_84:
[----:B------:R-:W-:Y:S04]  /*3940*/  BSSY.RECONVERGENT B0, `(.L_x_86) ;  /* 0x000000c000007945 */ /* 0x000fe80003800200 */
[----:B------:R-:W-:Y:S05]  /*3950*/  @P1 BRA `(.L_x_87) ;  /* 0x0000000000281947 */ /* 0x000fea0003800000 */
[----:B012---:R-:W0:Y:S01]  /*3960*/  LDC R3, c[0x0][0x39c] ;  /* 0x0000e700ff037b82 */ /* 0x007e220000000800 */
[----:B------:R-:W1:Y:S01]  /*3970*/  LDCU.64 UR6, c[0x0][0x380] ;  /* 0x00007000ff0677ac */ /* 0x000e620008000a00 */
[----:B------:R-:W2:Y:S02]  /*3980*/  LDCU UR4, c[0x0][0x3cc] ;  /* 0x00007980ff0477ac */ /* 0x000ea40008000800 */
[----:B--2---:R-:W-:Y:S01]  /*3990*/  FMUL R15, R15, UR4 ;  /* 0x000000040f0f7c20 */ /* 0x004fe20008400000 */
[----:B0-----:R-:W-:-:S05]  /*39a0*/  IMAD R3, R3, 0x18, RZ ;  /* 0x0000001803037824 */ /* 0x001fca00078e02ff */
[----:B------:R-:W-:-:S04]  /*39b0*/  IADD3 R0, P0, PT, R34, R3, RZ ;  /* 0x0000000322007210 */ /* 0x000fc80007f1e0ff */
[----:B------:R-:W-:Y:S02]  /*39c0*/  LEA.HI.X.SX32 R3, R3, RZ, 0x1, P0 ;  /* 0x000000ff03037211 */ /* 0x000fe400000f0eff */
[----:B-1----:R-:W-:-:S04]  /*39d0*/  LEA R2, P0, R0, UR6, 0x2 ;  /* 0x0000000600027c11 */ /* 0x002fc8000f8010ff */
[----:B------:R-:W-:-:S05]  /*39e0*/  LEA.HI.X R3, R0, UR7, R3, 0x2, P0 ;  /* 0x0000000700037c11 */ /* 0x000fca00080f1403 */
[----:B------:R3:W-:Y:S04]  /*39f0*/  STG.E desc[UR16][R2.64], R15 ;  /* 0x0000000f02007986 */ /* 0x0007e8000c101910 */
.L_x_87:
[----:B------:R-:W-:Y:S05]  /*3a00*/  BSYNC.RECONVERGENT B0 ;  /* 0x0000000000007941 */ /* 0x000fea0003800200 */
.L_x_86:
[----:B------:R-:W-:Y:S05]  /*3a10*/  @P2 EXIT ;  /* 0x000000000000294d */ /* 0x000fea0003800000 */
[----:B0123--:R-:W0:Y:S01]  /*3a20*/  LDC R3, c[0x0][0x39c] ;  /* 0x0000e700ff037b82 */ /* 0x00fe220000000800 */
        /* <DEDUP_REMOVED lines=8> */
[----:B------:R-:W-:Y:S01]  /*3ab0*/  STG.E desc[UR16][R2.64], R5 ;  /* 0x0000000502007986 */ /* 0x000fe2000c101910 */
[----:B------:R-:W-:Y:S05]  /*3ac0*/  EXIT ;  /* 0x000000000000794d */ /* 0x000fea0003800000 */
.L_x_88:
        /* <DEDUP_REMOVED lines=11> */
.L_x_112:


//--------------------- .text._Z17kConvolve_forwardPfS_S_iiiiiiiiiiii --------------------------
	.section	.text._Z17kConvolve_forwardPfS_S_iiiiiiiiiiii,"ax",@progbits
	.align	128
        .global         _Z17kConvolve_forwardPfS_S_iiiiiiiiiiii
        .type           _Z17kConvolve_forwardPfS_S_iiiiiiiiiiii,@function
        .size           _Z17kConvolve_forwardPfS_S_iiiiiiiiiiii,(.L_x_113 - _Z17kConvolve_forwardPfS_S_iiiiiiiiiiii)
        .other          _Z17kConvolve_forwardPfS_S_iiiiiiiiiiii,@"STO_CUDA_ENTRY STV_DEFAULT"
_Z17kConvolve_forwardPfS_S_iiiiiiiiiiii:
.text._Z17kConvolve_forwardPfS_S_iiiiiiiiiiii:
[----:B------:R-:W-:Y:S01]  /*0000*/  LDC R1, c[0x0][0x37c] ;  /* 0x0000df00ff017b82 */ /* 0x000fe20000000800 */
[----:B------:R-:W0:Y:S07]  /*0010*/  LDCU UR13, c[0x0][0x39c] ;  /* 0x00007380ff0d77ac */ /* 0x000e2e0008000800 */
[----:B------:R-:W1:Y:S01]  /*0020*/  S2UR UR8, SR_CTAID.Y ;  /* 0x00000000000879c3 */ /* 0x000e620000002600 */
[----:B------:R-:W-:Y:S01]  /*0030*/  IMAD.MOV.U32 R13, RZ, RZ, RZ ;  /* 0x000000ffff0d7224 */ /* 0x000fe200078e00ff */
[----:B------:R-:W2:Y:S01]  /*0040*/  LDCU UR10, c[0x0][0x3c0] ;  /* 0x00007800ff0a77ac */ /* 0x000ea20008000800 */
[----:B------:R-:W3:Y:S01]  /*0050*/  LDCU UR16, c[0x0][0x3bc] ;  /* 0x00007780ff1077ac */ /* 0x000ee20008000800 */
[----:B------:R-:W4:Y:S01]  /*0060*/  LDCU UR9, c[0x0][0x3ac] ;  /* 0x00007580ff0977ac */ /* 0x000f220008000800 */
[----:B------:R-:W1:Y:S01]  /*0070*/  LDCU.64 UR14, c[0x0][0x358] ;  /* 0x00006b00ff0e77ac */ /* 0x000e620008000a00 */
[----:B0-----:R-:W-:Y:S01]  /*0080*/  USHF.R.S32.HI UR4, URZ, 0x1f, UR13 ;  /* 0x0000001fff047899 */ /* 0x001fe2000801140d */
[----:B--2---:R-:W-:-:S03]  /*0090*/  IMAD.U32 R3, RZ, RZ, UR10 ;  /* 0x0000000aff037e24 */ /* 0x004fc6000f8e00ff */
[----:B------:R-:W-:Y:S02]  /*00a0*/  ULEA.HI UR4, UR4, UR13, URZ, 0x4 ;  /* 0x0000000d04047291 */ /* 0x000fe4000f8f20ff */
[----:B---3--:R-:W-:Y:S01]  /*00b0*/  UIMAD UR12, UR10, UR16, URZ ;  /* 0x000000100a0c72a4 */ /* 0x008fe2000f8e02ff */
[----:B------:R-:W-:Y:S01]  /*00c0*/  IABS R6, R3 ;  /* 0x0000000300067213 */ /* 0x000fe20000000000 */
[----:B------:R-:W-:Y:S01]  /*00d0*/  USHF.R.S32.HI UR6, URZ, 0x4, UR4 ;  /* 0x00000004ff067899 */ /* 0x000fe20008011404 */
[----:B------:R-:W-:Y:S01]  /*00e0*/  ISETP.NE.AND P3, PT, RZ, UR16, PT ;  /* 0x00000010ff007c0c */ /* 0x000fe2000bf65270 */
[----:B----4-:R-:W-:Y:S02]  /*00f0*/  UIMAD UR11, UR9, UR9, URZ ;  /* 0x00000009090b72a4 */ /* 0x010fe4000f8e02ff */
[----:B------:R-:W-:Y:S01]  /*0100*/  UIADD3 UR7, UPT, UPT, URZ, -UR6, URZ ;  /* 0x80000006ff077290 */ /* 0x000fe2000fffe0ff */
[----:B------:R-:W-:Y:S01]  /*0110*/  IABS R7, UR12 ;  /* 0x0000000c00077c13 */ /* 0x000fe20008000000 */
[----:B------:R-:W-:Y:S01]  /*0120*/  UMOV UR4, URZ ;  /* 0x000000ff00047c82 */ /* 0x000fe20008000000 */
[----:B------:R-:W-:-:S02]  /*0130*/  UISETP.NE.U32.AND UP2, UPT, UR6, URZ, UPT ;  /* 0x000000ff0600728c */ /* 0x000fc4000bf45070 */
[----:B------:R-:W0:Y:S01]  /*0140*/  I2F.U32.RP R0, UR6 ;  /* 0x0000000600007d06 */ /* 0x000e220008209000 */
[----:B------:R-:W-:-:S07]  /*0150*/  UIMAD UR9, UR11, UR9, URZ ;  /* 0x000000090b0972a4 */ /* 0x000fce000f8e02ff */
[----:B0-----:R-:W0:Y:S02]  /*0160*/  MUFU.RCP R0, R0 ;  /* 0x0000000000007308 */ /* 0x001e240000001000 */
[----:B0-----:R-:W-:-:S06]  /*0170*/  VIADD R2, R0, 0xffffffe ;  /* 0x0ffffffe00027836 */ /* 0x001fcc0000000000 */
[----:B------:R-:W0:Y:S08]  /*0180*/  I2F.RP R0, R6 ;  /* 0x0000000600007306 */ /* 0x000e300000209400 */
[----:B------:R-:W2:Y:S08]  /*0190*/  F2I.FTZ.U32.TRUNC.NTZ R2, R2 ;  /* 0x0000000200027305 */ /* 0x000eb0000021f000 */
[----:B0-----:R-:W0:Y:S01]  /*01a0*/  MUFU.RCP R0, R0 ;  /* 0x0000000000007308 */ /* 0x001e220000001000 */
[----:B--2---:R-:W-:-:S02]  /*01b0*/  R2UR UR5, R2 ;  /* 0x00000000020572ca */ /* 0x004fc400000e0000 */
[----:B0-----:R-:W-:-:S11]  /*01c0*/  IADD3 R2, PT, PT, R0, 0xffffffe, RZ ;  /* 0x0ffffffe00027810 */ /* 0x001fd60007ffe0ff */
[----:B------:R-:W-:Y:S01]  /*01d0*/  UIMAD UR7, UR7, UR5, URZ ;  /* 0x00000005070772a4 */ /* 0x000fe2000f8e02ff */
[----:B------:R0:W2:Y:S03]  /*01e0*/  F2I.FTZ.U32.TRUNC.NTZ R3, R2 ;  /* 0x0000000200037305 */ /* 0x0000a6000021f000 */
[----:B------:R-:W-:-:S04]  /*01f0*/  UIMAD.WIDE.U32 UR4, UR5, UR7, UR4 ;  /* 0x00000007050472a5 */ /* 0x000fc8000f8e0004 */
[----:B-1----:R-:W-:Y:S01]  /*0200*/  UIMAD.WIDE.U32 UR4, UR5, UR8, URZ ;  /* 0x00000008050472a5 */ /* 0x002fe2000f8e00ff */
[----:B0-----:R-:W-:-:S06]  /*0210*/  IMAD.MOV.U32 R2, RZ, RZ, RZ ;  /* 0x000000ffff027224 */ /* 0x001fcc00078e00ff */
[----:B------:R-:W-:Y:S01]  /*0220*/  UMOV UR7, UR5 ;  /* 0x0000000500077c82 */ /* 0x000fe20008000000 */
[----:B--2---:R-:W-:Y:S01]  /*0230*/  IMAD.MOV R5, RZ, RZ, -R3 ;  /* 0x000000ffff057224 */ /* 0x004fe200078e0a03 */
[----:B------:R-:W-:-:S03]  /*0240*/  UIADD3 UR4, UPT, UPT, -UR7, URZ, URZ ;  /* 0x000000ff07047290 */ /* 0x000fc6000fffe1ff */
[----:B------:R-:W-:Y:S01]  /*0250*/  IMAD R5, R5, R6, RZ ;  /* 0x0000000605057224 */ /* 0x000fe200078e02ff */
[----:B------:R-:W-:-:S03]  /*0260*/  UIMAD UR4, UR6, UR4, UR8 ;  /* 0x00000004060472a4 */ /* 0x000fc6000f8e0208 */
[----:B------:R-:W-:Y:S01]  /*0270*/  IMAD.HI.U32 R3, R3, R5, R2 ;  /* 0x0000000503037227 */ /* 0x000fe200078e0002 */
[----:B------:R-:W-:-:S11]  /*0280*/  UISETP.GE.U32.AND UP0, UPT, UR4, UR6, UPT ;  /* 0x000000060400728c */ /* 0x000fd6000bf06070 */
[----:B------:R-:W-:Y:S02]  /*0290*/  @UP0 UIADD3 UR4, UPT, UPT, -UR6, UR4, URZ ;  /* 0x0000000406040290 */ /* 0x000fe4000fffe1ff */
[----:B------:R-:W-:Y:S02]  /*02a0*/  @UP0 UIADD3 UR7, UPT, UPT, UR7, 0x1, URZ ;  /* 0x0000000107070890 */ /* 0x000fe4000fffe0ff */
[----:B------:R-:W-:Y:S02]  /*02b0*/  UISETP.GE.U32.AND UP1, UPT, UR4, UR6, UPT ;  /* 0x000000060400728c */ /* 0x000fe4000bf26070 */
[----:B------:R-:W-:-:S09]  /*02c0*/  UISETP.NE.AND UP0, UPT, UR10, URZ, UPT ;  /* 0x000000ff0a00728c */ /* 0x000fd2000bf05270 */
[----:B------:R-:W-:Y:S02]  /*02d0*/  @UP1 UIADD3 UR7, UPT, UPT, UR7, 0x1, URZ ;  /* 0x0000000107071890 */ /* 0x000fe4000fffe0ff */
[----:B------:R-:W-:-:S04]  /*02e0*/  @!UP2 ULOP3.LUT UR7, URZ, UR6, URZ, 0x33, !UPT ;  /* 0x00000006ff07a292 */ /* 0x000fc8000f8e33ff */
[----:B------:R-:W-:Y:S02]  /*02f0*/  ULOP3.LUT UR4, UR7, UR10, URZ, 0x3c, !UPT ;  /* 0x0000000a07047292 */ /* 0x000fe4000f8e3cff */
[----:B------:R-:W-:-:S04]  /*0300*/  IABS R0, UR7 ;  /* 0x0000000700007c13 */ /* 0x000fc80008000000 */
[----:B------:R-:W-:Y:S01]  /*0310*/  MOV R2, R0 ;  /* 0x0000000000027202 */ /* 0x000fe20000000f00 */
[----:B------:R-:W-:-:S04]  /*0320*/  IMAD.U32 R0, RZ, RZ, UR16 ;  /* 0x00000010ff007e24 */ /* 0x000fc8000f8e00ff */
[----:B------:R-:W-:Y:S01]  /*0330*/  IMAD.HI.U32 R4, R3, R2, RZ ;  /* 0x0000000203047227 */ /* 0x000fe200078e00ff */
[----:B------:R-:W-:-:S03]  /*0340*/  IABS R0, R0 ;  /* 0x0000000000007213 */ /* 0x000fc60000000000 */
[----:B------:R-:W-:Y:S01]  /*0350*/  IMAD.MOV R3, RZ, RZ, -R4 ;  /* 0x000000ffff037224 */ /* 0x000fe200078e0a04 */
[----:B------:R-:W0:Y:S03]  /*0360*/  I2F.RP R5, R0 ;  /* 0x0000000000057306 */ /* 0x000e260000209400 */
[----:B------:R-:W-:-:S05]  /*0370*/  IMAD R3, R6, R3, R2 ;  /* 0x0000000306037224 */ /* 0x000fca00078e0202 */
[----:B------:R-:W-:Y:S01]  /*0380*/  ISETP.GT.U32.AND P1, PT, R6, R3, PT ;  /* 0x000000030600720c */ /* 0x000fe20003f24070 */
[----:B0-----:R-:W0:-:S12]  /*0390*/  MUFU.RCP R5, R5 ;  /* 0x0000000500057308 */ /* 0x001e180000001000 */
[----:B------:R-:W-:Y:S01]  /*03a0*/  @!P1 IADD3 R3, PT, PT, R3, -R6, RZ ;  /* 0x8000000603039210 */ /* 0x000fe20007ffe0ff */
[----:B------:R-:W-:-:S03]  /*03b0*/  @!P1 VIADD R4, R4, 0x1 ;  /* 0x0000000104049836 */ /* 0x000fc60000000000 */
[----:B------:R-:W-:Y:S01]  /*03c0*/  ISETP.GE.U32.AND P0, PT, R3, R6, PT ;  /* 0x000000060300720c */ /* 0x000fe20003f06070 */
[----:B------:R-:W-:-:S04]  /*03d0*/  IMAD.MOV.U32 R3, RZ, RZ, R7 ;  /* 0x000000ffff037224 */ /* 0x000fc800078e0007 */
[----:B------:R-:W1:Y:S01]  /*03e0*/  I2F.RP R8, R3 ;  /* 0x0000000300087306 */ /* 0x000e620000209400 */
[----:B0-----:R-:W-:-:S07]  /*03f0*/  VIADD R6, R5, 0xffffffe ;  /* 0x0ffffffe05067836 */ /* 0x001fce0000000000 */
[----:B------:R-:W-:Y:S01]  /*0400*/  @P0 IADD3 R4, PT, PT, R4, 0x1, RZ ;  /* 0x0000000104040810 */ /* 0x000fe20007ffe0ff */
[----:B------:R0:W2:Y:S01]  /*0410*/  F2I.FTZ.U32.TRUNC.NTZ R7, R6 ;  /* 0x0000000600077305 */ /* 0x0000a2000021f000 */
[----:B------:R-:W-:Y:S01]  /*0420*/  ISETP.LE.AND P0, PT, RZ, UR4, PT ;  /* 0x00000004ff007c0c */ /* 0x000fe2000bf03270 */
[----:B------:R-:W-:Y:S01]  /*0430*/  ULOP3.LUT UR4, UR7, UR12, URZ, 0x3c, !UPT ;  /* 0x0000000c07047292 */ /* 0x000fe2000f8e3cff */
[----:B------:R-:W-:-:S05]  /*0440*/  R2UR UR5, R4 ;  /* 0x00000000040572ca */ /* 0x000fca00000e0000 */
[----:B-1----:R-:W1:Y:S01]  /*0450*/  MUFU.RCP R8, R8 ;  /* 0x0000000800087308 */ /* 0x002e620000001000 */
[----:B0-----:R-:W-:Y:S02]  /*0460*/  IMAD.MOV.U32 R6, RZ, RZ, RZ ;  /* 0x000000ffff067224 */ /* 0x001fe400078e00ff */
[----:B--2---:R-:W-:-:S05]  /*0470*/  IMAD.MOV R9, RZ, RZ, -R7 ;  /* 0x000000ffff097224 */ /* 0x004fca00078e0a07 */
[----:B------:R-:W-:Y:S02]  /*0480*/  @!P0 IMAD R4, RZ, RZ, -UR5 ;  /* 0x80000005ff048e24 */ /* 0x000fe4000f8e02ff */
[----:B------:R-:W-:-:S03]  /*0490*/  IMAD R9, R9, R0, RZ ;  /* 0x0000000009097224 */ /* 0x000fc600078e02ff */
[----:B------:R-:W-:Y:S01]  /*04a0*/  @!P0 R2UR UR5, R4 ;  /* 0x00000000040582ca */ /* 0x000fe200000e0000 */
[----:B------:R-:W-:Y:S01]  /*04b0*/  IMAD.HI.U32 R6, R7, R9, R6 ;  /* 0x0000000907067227 */ /* 0x000fe200078e0006 */
[----:B-1----:R-:W-:-:S04]  /*04c0*/  IADD3 R4, PT, PT, R8, 0xffffffe, RZ ;  /* 0x0ffffffe08047810 */ /* 0x002fc80007ffe0ff */
[----:B------:R-:W0:Y:S03]  /*04d0*/  F2I.FTZ.U32.TRUNC.NTZ R5, R4 ;  /* 0x0000000400057305 */ /* 0x000e26000021f000 */
[----:B------:R-:W-:Y:S02]  /*04e0*/  @!UP0 ULOP3.LUT UR5, URZ, UR10, URZ, 0x33, !UPT ;  /* 0x0000000aff058292 */ /* 0x000fe4000f8e33ff */
[----:B------:R-:W-:-:S04]  /*04f0*/  UISETP.GE.AND UP0, UPT, UR9, 0x1, UPT ;  /* 0x000000010900788c */ /* 0x000fc8000bf06270 */
[----:B------:R-:W-:Y:S01]  /*0500*/  IMAD.U32 R8, RZ, RZ, UR5 ;  /* 0x00000005ff087e24 */ /* 0x000fe2000f8e00ff */
[----:B------:R-:W-:Y:S01]  /*0510*/  ISETP.LE.AND P4, PT, RZ, UR5, PT ;  /* 0x00000005ff007c0c */ /* 0x000fe2000bf83270 */
[----:B------:R-:W-:-:S03]  /*0520*/  UIADD3 UR5, UPT, UPT, -UR5, URZ, URZ ;  /* 0x000000ff05057290 */ /* 0x000fc6000fffe1ff */
[----:B------:R-:W-:Y:S01]  /*0530*/  IABS R8, R8 ;  /* 0x0000000800087213 */ /* 0x000fe20000000000 */
[----:B------:R-:W-:Y:S01]  /*0540*/  UIMAD UR5, UR10, UR5, UR7 ;  /* 0x000000050a0572a4 */ /* 0x000fe2000f8e0207 */
[----:B0-----:R-:W-:-:S03]  /*0550*/  IADD3 R4, PT, PT, RZ, -R5, RZ ;  /* 0x80000005ff047210 */ /* 0x001fc60007ffe0ff */
[----:B------:R-:W-:Y:S01]  /*0560*/  IMAD.MOV.U32 R9, RZ, RZ, R8 ;  /* 0x000000ffff097224 */ /* 0x000fe200078e0008 */
[----:B------:R-:W-:Y:S01]  /*0570*/  IABS R8, UR12 ;  /* 0x0000000c00087c13 */ /* 0x000fe20008000000 */
[----:B------:R-:W-:Y:S02]  /*0580*/  IMAD R7, R4, R3, RZ ;  /* 0x0000000304077224 */ /* 0x000fe400078e02ff */
[----:B------:R-:W-:-:S04]  /*0590*/  IMAD.HI.U32 R6, R6, R9, RZ ;  /* 0x0000000906067227 */ /* 0x000fc800078e00ff */
[----:B------:R-:W-:Y:S01]  /*05a0*/  IMAD.MOV.U32 R4, RZ, RZ, RZ ;  /* 0x000000ffff047224 */ /* 0x000fe200078e00ff */
[----:B------:R-:W-:Y:S01]  /*05b0*/  IADD3 R6, PT, PT, -R6, RZ, RZ ;  /* 0x000000ff06067210 */ /* 0x000fe20007ffe1ff */
[----:B------:R-:W-:Y:S02]  /*05c0*/  IMAD.MOV R8, RZ, RZ, -R8 ;  /* 0x000000ffff087224 */ /* 0x000fe400078e0a08 */
[----:B------:R-:W-:-:S03]  /*05d0*/  IMAD.HI.U32 R5, R5, R7, R4 ;  /* 0x0000000705057227 */ /* 0x000fc600078e0004 */
[----:B------:R-:W-:Y:S01]  /*05e0*/  MOV R4, R8 ;  /* 0x0000000800047202 */ /* 0x000fe20000000f00 */
[C---:B------:R-:W-:Y:S02]  /*05f0*/  IMAD R7, R0.reuse, R6, R9 ;  /* 0x0000000600077224 */ /* 0x040fe400078e0209 */
[----:B------:R-:W-:Y:S01]  /*0600*/  IMAD.HI.U32 R5, R5, R2, RZ ;  /* 0x0000000205057227 */ /* 0x000fe200078e00ff */
[----:B------:R-:W0:Y:S02]  /*0610*/  S2R R9, SR_TID.X ;  /* 0x0000000000097919 */ /* 0x000e240000002100 */
[----:B------:R-:W-:Y:S01]  /*0620*/  ISETP.GT.U32.AND P0, PT, R0, R7, PT ;  /* 0x000000070000720c */ /* 0x000fe20003f04070 */
[----:B------:R-:W-:Y:S01]  /*0630*/  IMAD R2, R5, R4, R2 ;  /* 0x0000000405027224 */ /* 0x000fe200078e0202 */
[----:B------:R-:W0:Y:S04]  /*0640*/  S2R R6, SR_CTAID.X ;  /* 0x0000000000067919 */ /* 0x000e280000002500 */
[----:B------:R-:W-:-:S07]  /*0650*/  ISETP.GT.U32.AND P2, PT, R3, R2, PT ;  /* 0x000000020300720c */ /* 0x000fce0003f44070 */
[----:B------:R-:W-:-:S05]  /*0660*/  @!P0 IMAD.IADD R7, R7, 0x1, -R0 ;  /* 0x0000000107078824 */ /* 0x000fca00078e0a00 */
[----:B------:R-:W-:Y:S01]  /*0670*/  ISETP.GT.U32.AND P1, PT, R0, R7, PT ;  /* 0x000000070000720c */ /* 0x000fe20003f24070 */
[----:B------:R-:W-:Y:S01]  /*0680*/  @!P2 IMAD.IADD R2, R2, 0x1, -R3 ;  /* 0x000000010202a824 */ /* 0x000fe200078e0a03 */
[----:B------:R-:W-:Y:S02]  /*0690*/  @!P2 IADD3 R5, PT, PT, R5, 0x1, RZ ;  /* 0x000000010505a810 */ /* 0x000fe40007ffe0ff */
[----:B------:R-:W-:Y:S02]  /*06a0*/  ISETP.NE.AND P2, PT, RZ, UR12, PT ;  /* 0x0000000cff007c0c */ /* 0x000fe4000bf45270 */
[----:B------:R-:W-:Y:S02]  /*06b0*/  ISETP.GE.U32.AND P0, PT, R2, R3, PT ;  /* 0x000000030200720c */ /* 0x000fe40003f06070 */
[----:B------:R-:W1:Y:S05]  /*06c0*/  S2R R2, SR_TID.Y ;  /* 0x0000000000027919 */ /* 0x000e6a0000002200 */
[----:B------:R-:W-:Y:S01]  /*06d0*/  @!P1 IADD3 R7, PT, PT, R7, -R0, RZ ;  /* 0x8000000007079210 */ /* 0x000fe20007ffe0ff */
[----:B------:R-:W-:Y:S01]  /*06e0*/  IMAD.MOV.U32 R0, RZ, RZ, RZ ;  /* 0x000000ffff007224 */ /* 0x000fe200078e00ff */
[----:B------:R-:W-:Y:S01]  /*06f0*/  ISETP.LE.AND P1, PT, RZ, UR4, PT ;  /* 0x00000004ff007c0c */ /* 0x000fe2000bf23270 */
[----:B------:R-:W-:Y:S01]  /*0700*/  UIADD3 UR4, UPT, UPT, -UR7, URZ, URZ ;  /* 0x000000ff07047290 */ /* 0x000fe2000fffe1ff */
[----:B------:R-:W-:-:S02]  /*0710*/  MOV R11, R7 ;  /* 0x00000007000b7202 */ /* 0x000fc40000000f00 */
[----:B------:R-:W-:Y:S01]  /*0720*/  @P0 VIADD R5, R5, 0x1 ;  /* 0x0000000105050836 */ /* 0x000fe20000000000 */
[----:B0-----:R-:W-:Y:S01]  /*0730*/  LEA R6, R6, R9, 0x5 ;  /* 0x0000000906067211 */ /* 0x001fe200078e28ff */
[----:B------:R-:W-:Y:S01]  /*0740*/  UIMAD UR6, UR6, UR4, UR8 ;  /* 0x00000004060672a4 */ /* 0x000fe2000f8e0208 */
[----:B------:R-:W-:Y:S01]  /*0750*/  @!P4 IMAD.MOV R11, RZ, RZ, -R11 ;  /* 0x000000ffff0bc224 */ /* 0x000fe200078e0a0b */
[----:B------:R-:W-:Y:S01]  /*0760*/  @!P3 LOP3.LUT R11, RZ, UR16, RZ, 0x33, !PT ;  /* 0x00000010ff0bbc12 */ /* 0x000fe2000f8e33ff */
[----:B------:R-:W-:Y:S01]  /*0770*/  IMAD.MOV.U32 R12, RZ, RZ, R5 ;  /* 0x000000ffff0c7224 */ /* 0x000fe200078e0005 */
[----:B------:R-:W-:-:S03]  /*0780*/  CS2R R4, SRZ ;  /* 0x0000000000047805 */ /* 0x000fc6000001ff00 */
[----:B------:R-:W-:Y:S01]  /*0790*/  @!P1 IMAD.MOV R12, RZ, RZ, -R12 ;  /* 0x000000ffff0c9224 */ /* 0x000fe200078e0a0c */
[----:B------:R-:W-:Y:S01]  /*07a0*/  @!P2 LOP3.LUT R12, RZ, UR12, RZ, 0x33, !PT ;  /* 0x0000000cff0cac12 */ /* 0x000fe2000f8e33ff */
[----:B------:R-:W-:Y:S06]  /*07b0*/  BRA.U !UP0, `(.L_x_89) ;  /* 0x0000000908e47547 */ /* 0x000fec000b800000 */
[----:B------:R-:W0:Y:S01]  /*07c0*/  S2UR UR8, SR_CgaCtaId ;  /* 0x00000000000879c3 */ /* 0x000e220000008800 */
[----:B-1----:R-:W-:Y:S01]  /*07d0*/  IMAD R19, R2, 0x20, R9 ;  /* 0x0000002002137824 */ /* 0x002fe200078e0209 */
[----:B------:R-:W-:Y:S01]  /*07e0*/  UMOV UR4, 0x400 ;  /* 0x0000040000047882 */ /* 0x000fe20000000000 */
[C---:B------:R-:W-:Y:S01]  /*07f0*/  LOP3.LUT R10, R9.reuse, 0xf, RZ, 0xc0, !PT ;  /* 0x0000000f090a7812 */ /* 0x040fe200078ec0ff */
[----:B------:R-:W-:Y:S01]  /*0800*/  IMAD.SHL.U32 R8, R9, 0x4, RZ ;  /* 0x0000000409087824 */ /* 0x000fe200078e00ff */
[----:B------:R-:W-:Y:S01]  /*0810*/  MOV R16, UR6 ;  /* 0x0000000600107c02 */ /* 0x000fe20008000f00 */
[----:B------:R-:W-:Y:S01]  /*0820*/  IMAD.MOV.U32 R13, RZ, RZ, RZ ;  /* 0x000000ffff0d7224 */ /* 0x000fe200078e00ff */
[----:B------:R-:W-:Y:S01]  /*0830*/  SHF.R.U32.HI R7, RZ, 0x4, R19 ;  /* 0x00000004ff077819 */ /* 0x000fe20000011613 */
[----:B------:R-:W1:Y:S01]  /*0840*/  LDC.64 R14, c[0x0][0x3b0] ;  /* 0x0000ec00ff0e7b82 */ /* 0x000e620000000a00 */
[----:B------:R-:W-:Y:S01]  /*0850*/  LOP3.LUT R3, R8, 0x3c, RZ, 0xc0, !PT ;  /* 0x0000003c08037812 */ /* 0x000fe200078ec0ff */
[----:B------:R-:W2:Y:S02]  /*0860*/  LDCU UR18, c[0x0][0x398] ;  /* 0x00007300ff1277ac */ /* 0x000ea40008000800 */
[----:B------:R-:W-:Y:S01]  /*0870*/  IMAD R9, R7, UR13, R10 ;  /* 0x0000000d07097c24 */ /* 0x000fe2000f8e020a */
[----:B------:R-:W3:Y:S03]  /*0880*/  LDCU UR22, c[0x0][0x39c] ;  /* 0x00007380ff1677ac */ /* 0x000ee60008000800 */
[----:B------:R-:W-:Y:S01]  /*0890*/  IMAD R9, R16, 0x10, R9 ;  /* 0x0000001010097824 */ /* 0x000fe200078e0209 */
[----:B------:R-:W4:Y:S01]  /*08a0*/  LDCU UR19, c[0x0][0x3c4] ;  /* 0x00007880ff1377ac */ /* 0x000f220008000800 */
[----:B------:R-:W1:Y:S01]  /*08b0*/  LDCU.64 UR16, c[0x0][0x390] ;  /* 0x00007200ff1077ac */ /* 0x000e620008000a00 */
[----:B0-----:R-:W-:-:S02]  /*08c0*/  ULEA UR10, UR8, UR4, 0x18 ;  /* 0x00000004080a7291 */ /* 0x001fc4000f8ec0ff */
[----:B------:R-:W-:Y:S01]  /*08d0*/  UIADD3 UR4, UPT, UPT, UR4, 0x100, URZ ;  /* 0x0000010004047890 */ /* 0x000fe2000fffe0ff */
[----:B------:R-:W0:Y:S03]  /*08e0*/  LDCU.64 UR20, c[0x0][0x388] ;  /* 0x00007100ff1477ac */ /* 0x000e260008000a00 */
[----:B------:R-:W-:Y:S01]  /*08f0*/  LEA R10, R7, UR10, 0x6 ;  /* 0x0000000a070a7c11 */ /* 0x000fe2000f8e30ff */
[-CC-:B-1----:R-:W-:Y:S01]  /*0900*/  IMAD R11, R11, R15.reuse, R14.reuse ;  /* 0x0000000f0b0b7224 */ /* 0x182fe200078e020e */
[----:B------:R-:W-:Y:S01]  /*0910*/  ULEA UR8, UR8, UR4, 0x18 ;  /* 0x0000000408087291 */ /* 0x000fe2000f8ec0ff */
[--C-:B------:R-:W-:Y:S01]  /*0920*/  IMAD R12, R12, R15, R14.reuse ;  /* 0x0000000f0c0c7224 */ /* 0x100fe200078e020e */
[----:B------:R-:W-:Y:S01]  /*0930*/  LEA R17, R2, UR10, 0x2 ;  /* 0x0000000a02117c11 */ /* 0x000fe2000f8e10ff */
[----:B------:R-:W-:Y:S01]  /*0940*/  IMAD.IADD R10, R10, 0x1, R3 ;  /* 0x000000010a0a7824 */ /* 0x000fe200078e0203 */
[----:B------:R-:W-:Y:S01]  /*0950*/  UMOV UR4, URZ ;  /* 0x000000ff00047c82 */ /* 0x000fe20008000000 */
[----:B------:R-:W-:Y:S01]  /*0960*/  IMAD R14, R15, UR5, R14 ;  /* 0x000000050f0e7c24 */ /* 0x000fe2000f8e020e */
[----:B------:R-:W-:Y:S01]  /*0970*/  IADD3 R3, PT, PT, R8, UR8, RZ ;  /* 0x0000000808037c10 */ /* 0x000fe2000fffe0ff */
[----:B------:R-:W-:Y:S01]  /*0980*/  IMAD.MOV.U32 R15, RZ, RZ, R2 ;  /* 0x000000ffff0f7224 */ /* 0x000fe200078e0002 */
[----:B------:R-:W-:-:S02]  /*0990*/  UMOV UR5, URZ ;  /* 0x000000ff00057c82 */ /* 0x000fc40008000000 */
[----:B0-234-:R-:W-:-:S07]  /*09a0*/  LEA R16, R2, R3, 0x7 ;  /* 0x0000000302107211 */ /* 0x01dfce00078e38ff */
.L_x_97:
[----:B------:R-:W-:Y:S01]  /*09b0*/  ISETP.GT.U32.AND P0, PT, R19, 0x3f, PT ;  /* 0x0000003f1300780c */ /* 0x000fe20003f04070 */
[----:B------:R-:W-:-:S12]  /*09c0*/  BSSY.RECONVERGENT B0, `(.L_x_90) ;  /* 0x000000d000007945 */ /* 0x000fd80003800200 */
[----:B------:R-:W-:Y:S05]  /*09d0*/  @P0 BRA `(.L_x_91) ;  /* 0x00000000002c0947 */ /* 0x000fea0003800000 */
[----:B------:R-:W-:-:S13]  /*09e0*/  ISETP.GE.AND P0, PT, R7, UR9, PT ;  /* 0x0000000907007c0c */ /* 0x000fda000bf06270 */
[----:B------:R-:W-:Y:S05]  /*09f0*/  @P0 BRA `(.L_x_92) ;  /* 0x0000000000200947 */ /* 0x000fea0003800000 */
[----:B------:R-:W-:Y:S02]  /*0a00*/  USHF.R.S32.HI UR10, URZ, 0x1f, UR4 ;  /* 0x0000001fff0a7899 */ /* 0x000fe40008011404 */
[----:B------:R-:W-:-:S04]  /*0a10*/  IADD3 R3, P0, PT, R9, UR4, RZ ;  /* 0x0000000409037c10 */ /* 0x000fc8000ff1e0ff */
[----:B------:R-:W-:Y:S02]  /*0a20*/  LEA.HI.X.SX32 R18, R9, UR10, 0x1, P0 ;  /* 0x0000000a09127c11 */ /* 0x000fe400080f0eff */
[----:B------:R-:W-:-:S04]  /*0a30*/  LEA R2, P0, R3, UR16, 0x2 ;  /* 0x0000001003027c11 */ /* 0x000fc8000f8010ff */
[----:B------:R-:W-:-:S06]  /*0a40*/  LEA.HI.X R3, R3, UR17, R18, 0x2, P0 ;  /* 0x0000001103037c11 */ /* 0x000fcc00080f1412 */
[----:B------:R-:W2:Y:S04]  /*0a50*/  LDG.E R3, desc[UR14][R2.64] ;  /* 0x0000000e02037981 */ /* 0x000ea8000c1e1900 */
[----:B--2---:R0:W-:Y:S01]  /*0a60*/  STS [R10], R3 ;  /* 0x000000030a007388 */ /* 0x0041e20000000800 */
[----:B------:R-:W-:Y:S05]  /*0a70*/  BRA `(.L_x_91) ;  /* 0x0000000000047947 */ /* 0x000fea0003800000 */
.L_x_92:
[----:B------:R1:W-:Y:S02]  /*0a80*/  STS [R10], RZ ;  /* 0x000000ff0a007388 */ /* 0x0003e40000000800 */
.L_x_91:
[----:B------:R-:W-:Y:S05]  /*0a90*/  BSYNC.RECONVERGENT B0 ;  /* 0x0000000000007941 */ /* 0x000fea0003800200 */
.L_x_90:
[----:B------:R-:W-:Y:S01]  /*0aa0*/  ISETP.GE.AND P0, PT, R15, UR9, PT ;  /* 0x000000090f007c0c */ /* 0x000fe2000bf06270 */
[----:B------:R-:W-:-:S12]  /*0ab0*/  BSSY.RECONVERGENT B0, `(.L_x_93) ;  /* 0x000005d000007945 */ /* 0x000fd80003800200 */
[----:B------:R-:W-:Y:S05]  /*0ac0*/  @P0 BRA `(.L_x_94) ;  /* 0x00000004006c0947 */ /* 0x000fea0003800000 */
[----:B------:R-:W2:Y:S01]  /*0ad0*/  LDC R18, c[0x0][0x3ac] ;  /* 0x0000eb00ff127b82 */ /* 0x000ea20000000800 */
[----:B------:R-:W-:Y:S01]  /*0ae0*/  HFMA2 R2, -RZ, RZ, 0, 0 ;  /* 0x00000000ff027431 */ /* 0x000fe200000001ff */
[----:B------:R-:W-:Y:S02]  /*0af0*/  IABS R22, R15 ;  /* 0x0000000f00167213 */ /* 0x000fe40000000000 */
[----:B------:R-:W-:-:S04]  /*0b00*/  IABS R24, UR11 ;  /* 0x0000000b00187c13 */ /* 0x000fc80008000000 */
[----:B------:R-:W3:Y:S08]  /*0b10*/  I2F.RP R26, R24 ;  /* 0x00000018001a7306 */ /* 0x000ef00000209400 */
[----:B---3--:R-:W-:Y:S01]  /*0b20*/  MUFU.RCP R26, R26 ;  /* 0x0000001a001a7308 */ /* 0x008fe20000001000 */
[----:B--2---:R-:W-:-:S07]  /*0b30*/  IABS R20, R18 ;  /* 0x0000001200147213 */ /* 0x004fce0000000000 */
[----:B------:R-:W2:Y:S08]  /*0b40*/  I2F.RP R21, R20 ;  /* 0x0000001400157306 */ /* 0x000eb00000209400 */
[----:B--2---:R-:W0:Y:S02]  /*0b50*/  MUFU.RCP R21, R21 ;  /* 0x0000001500157308 */ /* 0x004e240000001000 */
[----:B0-----:R-:W-:-:S06]  /*0b60*/  VIADD R3, R21, 0xffffffe ;  /* 0x0ffffffe15037836 */ /* 0x001fcc0000000000 */
[----:B------:R-:W0:Y:S02]  /*0b70*/  F2I.FTZ.U32.TRUNC.NTZ R3, R3 ;  /* 0x0000000300037305 */ /* 0x000e24000021f000 */
[----:B0-----:R-:W-:-:S04]  /*0b80*/  IMAD.MOV R23, RZ, RZ, -R3 ;  /* 0x000000ffff177224 */ /* 0x001fc800078e0a03 */
[----:B------:R-:W-:-:S04]  /*0b90*/  IMAD R23, R23, R20, RZ ;  /* 0x0000001417177224 */ /* 0x000fc800078e02ff */
[----:B------:R-:W-:Y:S01]  /*0ba0*/  IMAD.HI.U32 R2, R3, R23, R2 ;  /* 0x0000001703027227 */ /* 0x000fe200078e0002 */
[----:B------:R-:W-:-:S03]  /*0bb0*/  LOP3.LUT R3, R15, R18, RZ, 0x3c, !PT ;  /* 0x000000120f037212 */ /* 0x000fc600078e3cff */
[----:B------:R-:W-:Y:S01]  /*0bc0*/  IMAD.MOV.U32 R23, RZ, RZ, R22 ;  /* 0x000000ffff177224 */ /* 0x000fe200078e0016 */
[----:B------:R-:W-:-:S03]  /*0bd0*/  ISETP.GE.AND P2, PT, R3, RZ, PT ;  /* 0x000000ff0300720c */ /* 0x000fc60003f46270 */
[----:B------:R-:W-:-:S05]  /*0be0*/  IMAD.HI.U32 R22, R2, R23, RZ ;  /* 0x0000001702167227 */ /* 0x000fca00078e00ff */
[----:B------:R-:W-:-:S05]  /*0bf0*/  IADD3 R21, PT, PT, -R22, RZ, RZ ;  /* 0x000000ff16157210 */ /* 0x000fca0007ffe1ff */
[----:B------:R-:W-:-:S05]  /*0c00*/  IMAD R21, R20, R21, R23 ;  /* 0x0000001514157224 */ /* 0x000fca00078e0217 */
[----:B------:R-:W-:-:S13]  /*0c10*/  ISETP.GT.U32.AND P1, PT, R20, R21, PT ;  /* 0x000000151400720c */ /* 0x000fda0003f24070 */
[----:B------:R-:W-:Y:S01]  /*0c20*/  @!P1 IMAD.IADD R21, R21, 0x1, -R20 ;  /* 0x0000000115159824 */ /* 0x000fe200078e0a14 */
[----:B------:R-:W-:-:S04]  /*0c30*/  @!P1 IADD3 R22, PT, PT, R22, 0x1, RZ ;  /* 0x0000000116169810 */ /* 0x000fc80007ffe0ff */
[----:B------:R-:W-:Y:S02]  /*0c40*/  ISETP.GE.U32.AND P0, PT, R21, R20, PT ;  /* 0x000000141500720c */ /* 0x000fe40003f06070 */
[----:B------:R-:W-:-:S11]  /*0c50*/  LOP3.LUT R21, RZ, R18, RZ, 0x33, !PT ;  /* 0x00000012ff157212 */ /* 0x000fd600078e33ff */
[----:B------:R-:W-:Y:S01]  /*0c60*/  @P0 VIADD R22, R22, 0x1 ;  /* 0x0000000116160836 */ /* 0x000fe20000000000 */
[----:B------:R-:W-:-:S04]  /*0c70*/  ISETP.NE.AND P0, PT, R18, RZ, PT ;  /* 0x000000ff1200720c */ /* 0x000fc80003f05270 */
[----:B------:R-:W-:-:S04]  /*0c80*/  @!P2 IADD3 R22, PT, PT, -R22, RZ, RZ ;  /* 0x000000ff1616a210 */ /* 0x000fc80007ffe1ff */
[----:B------:R-:W-:-:S04]  /*0c90*/  SEL R22, R21, R22, !P0 ;  /* 0x0000001615167207 */ /* 0x000fc80004000000 */
[----:B------:R-:W-:Y:S02]  /*0ca0*/  IABS R25, R22 ;  /* 0x0000001600197213 */ /* 0x000fe40000000000 */
[----:B------:R-:W-:-:S03]  /*0cb0*/  ISETP.GE.AND P4, PT, R22, RZ, PT ;  /* 0x000000ff1600720c */ /* 0x000fc60003f86270 */
[----:B------:R-:W-:-:S04]  /*0cc0*/  IMAD.HI.U32 R2, R2, R25, RZ ;  /* 0x0000001902027227 */ /* 0x000fc800078e00ff */
[----:B------:R-:W-:-:S04]  /*0cd0*/  IMAD.MOV R2, RZ, RZ, -R2 ;  /* 0x000000ffff027224 */ /* 0x000fc800078e0a02 */
[----:B------:R-:W-:Y:S01]  /*0ce0*/  IMAD R25, R20, R2, R25 ;  /* 0x0000000214197224 */ /* 0x000fe200078e0219 */
[----:B------:R-:W-:-:S04]  /*0cf0*/  IADD3 R2, PT, PT, R26, 0xffffffe, RZ ;  /* 0x0ffffffe1a027810 */ /* 0x000fc80007ffe0ff */
[----:B------:R-:W-:Y:S01]  /*0d00*/  ISETP.GT.U32.AND P1, PT, R20, R25, PT ;  /* 0x000000191400720c */ /* 0x000fe20003f24070 */
[----:B------:R0:W2:Y:S02]  /*0d10*/  F2I.FTZ.U32.TRUNC.NTZ R3, R2 ;  /* 0x0000000200037305 */ /* 0x0000a4000021f000 */
[----:B0-----:R-:W-:-:S10]  /*0d20*/  MOV R2, RZ ;  /* 0x000000ff00027202 */ /* 0x001fd40000000f00 */
[----:B------:R-:W-:Y:S01]  /*0d30*/  @!P1 IMAD.IADD R25, R25, 0x1, -R20 ;  /* 0x0000000119199824 */ /* 0x000fe200078e0a14 */
[----:B--2---:R-:W-:-:S04]  /*0d40*/  IADD3 R27, PT, PT, RZ, -R3, RZ ;  /* 0x80000003ff1b7210 */ /* 0x004fc80007ffe0ff */
[----:B------:R-:W-:Y:S01]  /*0d50*/  ISETP.GT.U32.AND P1, PT, R20, R25, PT ;  /* 0x000000191400720c */ /* 0x000fe20003f24070 */
[----:B------:R-:W-:-:S12]  /*0d60*/  IMAD R27, R27, R24, RZ ;  /* 0x000000181b1b7224 */ /* 0x000fd800078e02ff */
[----:B------:R-:W-:Y:S02]  /*0d70*/  @!P1 IMAD.IADD R25, R25, 0x1, -R20 ;  /* 0x0000000119199824 */ /* 0x000fe400078e0a14 */
[----:B------:R-:W-:Y:S01]  /*0d80*/  IMAD.HI.U32 R20, R3, R27, R2 ;  /* 0x0000001b03147227 */ /* 0x000fe200078e0002 */
[----:B------:R-:W-:-:S03]  /*0d90*/  IABS R3, UR11 ;  /* 0x0000000b00037c13 */ /* 0x000fc60008000000 */
[----:B------:R-:W-:Y:S02]  /*0da0*/  @!P4 IMAD.MOV R25, RZ, RZ, -R25 ;  /* 0x000000ffff19c224 */ /* 0x000fe400078e0a19 */
[----:B------:R-:W-:Y:S02]  /*0db0*/  IMAD.MOV R2, RZ, RZ, -R3 ;  /* 0x000000ffff027224 */ /* 0x000fe400078e0a03 */
[----:B------:R-:W-:Y:S02]  /*0dc0*/  IMAD.HI.U32 R26, R20, R23, RZ ;  /* 0x00000017141a7227 */ /* 0x000fe400078e00ff */
[----:B------:R-:W0:Y:S02]  /*0dd0*/  LDC R20, c[0x0][0x3a8] ;  /* 0x0000ea00ff147b82 */ /* 0x000e240000000800 */
[----:B------:R-:W-:Y:S01]  /*0de0*/  IMAD R23, R26, R2, R23 ;  /* 0x000000021a177224 */ /* 0x000fe200078e0217 */
[----:B------:R-:W-:-:S04]  /*0df0*/  LOP3.LUT R2, R15, UR11, RZ, 0x3c, !PT ;  /* 0x0000000b0f027c12 */ /* 0x000fc8000f8e3cff */
[----:B------:R-:W-:Y:S02]  /*0e00*/  ISETP.GT.U32.AND P3, PT, R24, R23, PT ;  /* 0x000000171800720c */ /* 0x000fe40003f64070 */
[----:B------:R-:W-:Y:S02]  /*0e10*/  ISETP.GE.AND P2, PT, R2, RZ, PT ;  /* 0x000000ff0200720c */ /* 0x000fe40003f46270 */
[----:B------:R-:W2:Y:S09]  /*0e20*/  LDC.64 R2, c[0x0][0x3a0] ;  /* 0x0000e800ff027b82 */ /* 0x000eb20000000a00 */
[----:B------:R-:W-:Y:S01]  /*0e30*/  @!P3 IADD3 R23, PT, PT, R23, -R24, RZ ;  /* 0x800000181717b210 */ /* 0x000fe20007ffe0ff */
[----:B------:R-:W-:Y:S01]  /*0e40*/  @!P3 VIADD R26, R26, 0x1 ;  /* 0x000000011a1ab836 */ /* 0x000fe20000000000 */
[----:B------:R-:W-:-:S02]  /*0e50*/  ISETP.NE.AND P3, PT, RZ, UR11, PT ;  /* 0x0000000bff007c0c */ /* 0x000fc4000bf65270 */
[----:B------:R-:W-:Y:S01]  /*0e60*/  ISETP.GE.U32.AND P1, PT, R23, R24, PT ;  /* 0x000000181700720c */ /* 0x000fe20003f26070 */
[----:B------:R-:W-:-:S04]  /*0e70*/  IMAD.MOV R23, RZ, RZ, -R22 ;  /* 0x000000ffff177224 */ /* 0x000fc800078e0a16 */
[----:B------:R-:W-:Y:S01]  /*0e80*/  IMAD R23, R18, R23, R15 ;  /* 0x0000001712177224 */ /* 0x000fe200078e020f */
[----:B------:R-:W-:-:S03]  /*0e90*/  SEL R18, R21, R25, !P0 ;  /* 0x0000001915127207 */ /* 0x000fc60004000000 */
[----:B------:R-:W-:Y:S01]  /*0ea0*/  IMAD.IADD R23, R14, 0x1, R23 ;  /* 0x000000010e177824 */ /* 0x000fe200078e0217 */
[----:B------:R-:W-:-:S03]  /*0eb0*/  IADD3 R18, PT, PT, R11, R18, RZ ;  /* 0x000000120b127210 */ /* 0x000fc60007ffe0ff */
[----:B------:R-:W-:Y:S02]  /*0ec0*/  @P1 IADD3 R26, PT, PT, R26, 0x1, RZ ;  /* 0x000000011a1a1810 */ /* 0x000fe40007ffe0ff */
[----:B--2---:R-:W-:Y:S02]  /*0ed0*/  ISETP.GE.AND P1, PT, R18, R3, PT ;  /* 0x000000031200720c */ /* 0x004fe40003f26270 */
        /* <DEDUP_REMOVED lines=12> */
[----:B------:R-:W-:-:S04]  /*0fa0*/  IMAD R3, R21, R3, R18 ;  /* 0x0000000315037224 */ /* 0x000fc800078e0212 */
[----:B------:R-:W-:-:S04]  /*0fb0*/  IMAD R3, R3, R20, R23 ;  /* 0x0000001403037224 */ /* 0x000fc800078e0217 */
[----:B------:R-:W-:-:S05]  /*0fc0*/  IMAD R3, R3, UR19, RZ ;  /* 0x0000001303037c24 */ /* 0x000fca000f8e02ff */
[----:B------:R-:W-:Y:S02]  /*0fd0*/  SHF.R.S32.HI R21, RZ, 0x1f, R3 ;  /* 0x0000001fff157819 */ /* 0x000fe40000011403 */
[----:B------:R-:W-:-:S04]  /*0fe0*/  IADD3 R3, P0, PT, R6, R3, RZ ;  /* 0x0000000306037210 */ /* 0x000fc80007f1e0ff */
[----:B------:R-:W-:Y:S02]  /*0ff0*/  LEA.HI.X.SX32 R18, R6, R21, 0x1, P0 ;  /* 0x0000001506127211 */ /* 0x000fe400000f0eff */
[----:B------:R-:W-:-:S04]  /*1000*/  LEA R2, P0, R3, UR20, 0x2 ;  /* 0x0000001403027c11 */ /* 0x000fc8000f8010ff */
[----:B------:R-:W-:-:S06]  /*1010*/  LEA.HI.X R3, R3, UR21, R18, 0x2, P0 ;  /* 0x0000001503037c11 */ /* 0x000fcc00080f1412 */
[----:B------:R-:W2:Y:S04]  /*1020*/  LDG.E R3, desc[UR14][R2.64] ;  /* 0x0000000e02037981 */ /* 0x000ea8000c1e1900 */
[----:B--2---:R2:W-:Y:S01]  /*1030*/  STS [R16], R3 ;  /* 0x0000000310007388 */ /* 0x0045e20000000800 */
[----:B------:R-:W-:Y:S05]  /*1040*/  BRA `(.L_x_94) ;  /* 0x00000000000c7947 */ /* 0x000fea0003800000 */
.L_x_96:
[----:B------:R3:W-:Y:S01]  /*1050*/  STS [R16], RZ ;  /* 0x000000ff10007388 */ /* 0x0007e20000000800 */
[----:B------:R-:W-:Y:S05]  /*1060*/  BRA `(.L_x_94) ;  /* 0x0000000000047947 */ /* 0x000fea0003800000 */
.L_x_95:
[----:B------:R4:W-:Y:S02]  /*1070*/  STS [R16], RZ ;  /* 0x000000ff10007388 */ /* 0x0009e40000000800 */
.L_x_94:
[----:B------:R-:W-:Y:S05]  /*1080*/  BSYNC.RECONVERGENT B0 ;  /* 0x0000000000007941 */ /* 0x000fea0003800200 */
.L_x_93:
[----:B------:R-:W-:Y:S01]  /*1090*/  BAR.SYNC.DEFER_BLOCKING 0x0 ;  /* 0x0000000000007b1d */ /* 0x000fe20000010000 */
[----:B------:R-:W-:Y:S01]  /*10a0*/  UIADD3 UR5, UPT, UPT, UR5, 0x4, URZ ;  /* 0x0000000405057890 */ /* 0x000fe2000fffe0ff */
[----:B------:R-:W-:Y:S01]  /*10b0*/  VIADD R15, R15, 0x4 ;  /* 0x000000040f0f7836 */ /* 0x000fe20000000000 */
[----:B------:R-:W-:Y:S01]  /*10c0*/  IADD3 R7, PT, PT, R7, 0x4, RZ ;  /* 0x0000000407077810 */ /* 0x000fe20007ffe0ff */
[----:B------:R-:W-:Y:S02]  /*10d0*/  ULEA UR4, UR22, UR4, 0x2 ;  /* 0x0000000416047291 */ /* 0x000fe4000f8e10ff */
[----:B------:R-:W-:Y:S01]  /*10e0*/  UISETP.GE.AND UP0, UPT, UR5, UR9, UPT ;  /* 0x000000090500728c */ /* 0x000fe2000bf06270 */
[----:B------:R-:W-:Y:S04]  /*10f0*/  LDS R18, [R8+UR8] ;  /* 0x0000000808127984 */ /* 0x000fe80008000800 */
[----:B------:R-:W5:Y:S04]  /*1100*/  LDS R20, [R17] ;  /* 0x0000000011147984 */ /* 0x000f680000000800 */
[----:B------:R-:W1:Y:S04]  /*1110*/  LDS R27, [R17+0x10] ;  /* 0x00001000111b7984 */ /* 0x000e680000000800 */
[----:B------:R-:W3:Y:S04]  /*1120*/  LDS R29, [R17+0x20] ;  /* 0x00002000111d7984 */ /* 0x000ee80000000800 */
[----:B------:R-:W-:Y:S04]  /*1130*/  LDS R2, [R8+UR8+0x80] ;  /* 0x0000800808027984 */ /* 0x000fe80008000800 */
[----:B------:R-:W4:Y:S04]  /*1140*/  LDS R25, [R17+0x40] ;  /* 0x0000400011197984 */ /* 0x000f280000000800 */
[----:B------:R-:W4:Y:S04]  /*1150*/  LDS R22, [R17+0x30] ;  /* 0x0000300011167984 */ /* 0x000f280000000800 */
[----:B------:R-:W4:Y:S04]  /*1160*/  LDS R23, [R17+0x50] ;  /* 0x0000500011177984 */ /* 0x000f280000000800 */
[----:B------:R-:W4:Y:S04]  /*1170*/  LDS R21, [R17+0x60] ;  /* 0x0000600011157984 */ /* 0x000f280000000800 */
[----:B0-2---:R-:W0:Y:S04]  /*1180*/  LDS R3, [R17+0x70] ;  /* 0x0000700011037984 */ /* 0x005e280000000800 */
[----:B------:R-:W-:Y:S01]  /*1190*/  LDS R24, [R17+0x90] ;  /* 0x0000900011187984 */ /* 0x000fe20000000800 */
[----:B-----5:R-:W-:-:S03]  /*11a0*/  FFMA R5, R18, R20, R5 ;  /* 0x0000001412057223 */ /* 0x020fc60000000005 */
[----:B------:R-:W-:Y:S01]  /*11b0*/  LDS R26, [R17+0xa0] ;  /* 0x0000a000111a7984 */ /* 0x000fe20000000800 */
[----:B-1----:R-:W-:-:S03]  /*11c0*/  FFMA R4, R18, R27, R4 ;  /* 0x0000001b12047223 */ /* 0x002fc60000000004 */
[----:B------:R-:W1:Y:S01]  /*11d0*/  LDS R20, [R8+UR8+0x100] ;  /* 0x0001000808147984 */ /* 0x000e620008000800 */
[----:B---3--:R-:W-:-:S03]  /*11e0*/  FFMA R0, R18, R29, R0 ;  /* 0x0000001d12007223 */ /* 0x008fc60000000000 */
[----:B------:R-:W2:Y:S01]  /*11f0*/  LDS R28, [R17+0xb0] ;  /* 0x0000b000111c7984 */ /* 0x000ea20000000800 */
[----:B----4-:R-:W-:-:S03]  /*1200*/  FFMA R25, R2, R25, R5 ;  /* 0x0000001902197223 */ /* 0x010fc60000000005 */
[----:B------:R-:W3:Y:S01]  /*1210*/  LDS R5, [R17+0x80] ;  /* 0x0000800011057984 */ /* 0x000ee20000000800 */
[----:B------:R-:W-:-:S03]  /*1220*/  FFMA R22, R18, R22, R13 ;  /* 0x0000001612167223 */ /* 0x000fc6000000000d */
[----:B------:R-:W-:Y:S01]  /*1230*/  LDS R13, [R8+UR8+0x180] ;  /* 0x00018008080d7984 */ /* 0x000fe20008000800 */
[----:B------:R-:W-:-:S03]  /*1240*/  FFMA R23, R2, R23, R4 ;  /* 0x0000001702177223 */ /* 0x000fc60000000004 */
[----:B------:R-:W4:Y:S01]  /*1250*/  LDS R18, [R17+0xc0] ;  /* 0x0000c00011127984 */ /* 0x000f220000000800 */
[----:B------:R-:W-:-:S03]  /*1260*/  FFMA R21, R2, R21, R0 ;  /* 0x0000001502157223 */ /* 0x000fc60000000000 */
[----:B------:R-:W5:Y:S01]  /*1270*/  LDS R4, [R17+0xd0] ;  /* 0x0000d00011047984 */ /* 0x000f620000000800 */
[----:B0-----:R-:W-:-:S03]  /*1280*/  FFMA R3, R2, R3, R22 ;  /* 0x0000000302037223 */ /* 0x001fc60000000016 */
[----:B------:R-:W0:Y:S04]  /*1290*/  LDS R0, [R17+0xe0] ;  /* 0x0000e00011007984 */ /* 0x000e280000000800 */
[----:B------:R-:W0:Y:S01]  /*12a0*/  LDS R2, [R17+0xf0] ;  /* 0x0000f00011027984 */ /* 0x000e220000000800 */
[C---:B-1----:R-:W-:Y:S01]  /*12b0*/  FFMA R23, R20.reuse, R24, R23 ;  /* 0x0000001814177223 */ /* 0x042fe20000000017 */
[C---:B------:R-:W-:Y:S01]  /*12c0*/  FFMA R21, R20.reuse, R26, R21 ;  /* 0x0000001a14157223 */ /* 0x040fe20000000015 */
[C---:B--2---:R-:W-:Y:S01]  /*12d0*/  FFMA R3, R20.reuse, R28, R3 ;  /* 0x0000001c14037223 */ /* 0x044fe20000000003 */
[----:B---3--:R-:W-:-:S04]  /*12e0*/  FFMA R22, R20, R5, R25 ;  /* 0x0000000514167223 */ /* 0x008fc80000000019 */
[C---:B----4-:R-:W-:Y:S01]  /*12f0*/  FFMA R5, R13.reuse, R18, R22 ;  /* 0x000000120d057223 */ /* 0x050fe20000000016 */
[C---:B-----5:R-:W-:Y:S01]  /*1300*/  FFMA R4, R13.reuse, R4, R23 ;  /* 0x000000040d047223 */ /* 0x060fe20000000017 */
[C---:B0-----:R-:W-:Y:S01]  /*1310*/  FFMA R0, R13.reuse, R0, R21 ;  /* 0x000000000d007223 */ /* 0x041fe20000000015 */
[----:B------:R-:W-:Y:S01]  /*1320*/  FFMA R13, R13, R2, R3 ;  /* 0x000000020d0d7223 */ /* 0x000fe20000000003 */
[----:B------:R-:W-:Y:S06]  /*1330*/  BAR.SYNC.DEFER_BLOCKING 0x0 ;  /* 0x0000000000007b1d */ /* 0x000fec0000010000 */
[----:B------:R-:W-:Y:S05]  /*1340*/  BRA.U !UP0, `(.L_x_97) ;  /* 0xfffffff508987547 */ /* 0x000fea000b83ffff */
.L_x_89:
[----:B------:R-:W0:Y:S02]  /*1350*/  LDCU UR10, c[0x0][0x398] ;  /* 0x00007300ff0a77ac */ /* 0x000e240008000800 */
[----:B0-----:R-:W-:-:S13]  /*1360*/  ISETP.GE.AND P0, PT, R6, UR10, PT ;  /* 0x0000000a06007c0c */ /* 0x001fda000bf06270 */
[----:B------:R-:W-:Y:S05]  /*1370*/  @P0 EXIT ;  /* 0x000000000000094d */ /* 0x000fea0003800000 */
[----:B------:R-:W0:Y:S01]  /*1380*/  S2R R7, SR_TID.Y ;  /* 0x0000000000077919 */ /* 0x000e220000002200 */
[----:B------:R-:W2:Y:S01]  /*1390*/  LDCU UR4, c[0x0][0x3b8] ;  /* 0x00007700ff0477ac */ /* 0x000ea20008000800 */
[----:B-1----:R-:W1:Y:S01]  /*13a0*/  LDC.64 R2, c[0x0][0x380] ;  /* 0x0000e000ff027b82 */ /* 0x002e620000000a00 */
[----:B------:R-:W-:Y:S01]  /*13b0*/  IMAD.U32 R8, RZ, RZ, UR6 ;  /* 0x00000006ff087e24 */ /* 0x000fe2000f8e00ff */
[----:B--2---:R-:W-:-:S04]  /*13c0*/  UIMAD UR4, UR12, UR4, URZ ;  /* 0x000000040c0472a4 */ /* 0x004fc8000f8e02ff */
[----:B0-----:R-:W-:Y:S02]  /*13d0*/  LEA R7, R8, R7, 0x4 ;  /* 0x0000000708077211 */ /* 0x001fe400078e20ff */
[----:B------:R-:W-:Y:S01]  /*13e0*/  IMAD.U32 R8, RZ, RZ, UR4 ;  /* 0x00000004ff087e24 */ /* 0x000fe2000f8e00ff */
[----:B------:R-:W-:-:S03]  /*13f0*/  UIMAD UR4, UR4, UR10, URZ ;  /* 0x0000000a040472a4 */ /* 0x000fc6000f8e02ff */
[----:B------:R-:W-:Y:S01]  /*1400*/  IMAD R7, R8, R7, UR7 ;  /* 0x0000000708077e24 */ /* 0x000fe2000f8e0207 */
[----:B------:R-:W-:Y:S02]  /*1410*/  USHF.L.U32 UR5, UR4, 0x2, URZ ;  /* 0x0000000204057899 */ /* 0x000fe400080006ff */
[----:B------:R-:W-:Y:S01]  /*1420*/  USHF.L.U32 UR8, UR4, 0x3, URZ ;  /* 0x0000000304087899 */ /* 0x000fe200080006ff */
[----:B------:R-:W-:Y:S01]  /*1430*/  IMAD R7, R7, UR10, R6 ;  /* 0x0000000a07077c24 */ /* 0x000fe2000f8e0206 */
[----:B------:R-:W-:-:S03]  /*1440*/  UIMAD UR4, UR4, 0xc, URZ ;  /* 0x0000000c040478a4 */ /* 0x000fc6000f8e02ff */
[----:B-1----:R-:W-:Y:S01]  /*1450*/  IMAD.WIDE.U32 R2, R7, 0x4, R2 ;  /* 0x0000000407027825 */ /* 0x002fe200078e0002 */
[----:B------:R-:W-:Y:S02]  /*1460*/  MOV R7, UR5 ;  /* 0x0000000500077c02 */ /* 0x000fe40008000f00 */
[----:B------:R-:W-:Y:S01]  /*1470*/  MOV R11, UR4 ;  /* 0x00000004000b7c02 */ /* 0x000fe20008000f00 */
[----:B------:R-:W-:Y:S01]  /*1480*/  IMAD.U32 R9, RZ, RZ, UR8 ;  /* 0x00000008ff097e24 */ /* 0x000fe2000f8e00ff */
        /* <DEDUP_REMOVED lines=8> */
.L_x_98:
        /* <DEDUP_REMOVED lines=15> */
.L_x_113:


//--------------------- .text._Z7kDividePfS_S_j   --------------------------
	.section	.text._Z7kDividePfS_S_j,"ax",@progbits
	.align	128
        .global         _Z7kDividePfS_S_j
        .type           _Z7kDividePfS_S_j,@function
        .size           _Z7kDividePfS_S_j,(.L_x_114 - _Z7kDividePfS_S_j)
        .other          _Z7kDividePfS_S_j,@"STO_CUDA_ENTRY STV_DEFAULT"
_Z7kDividePfS_S_j:
.text._Z7kDividePfS_S_j:
[----:B------:R-:W-:Y:S01]  /*0000*/  LDC R1, c[0x0][0x37c] ;  /* 0x0000df00ff017b82 */ /* 0x000fe20000000800 */
[----:B------:R-:W0:Y:S07]  /*0010*/  S2R R0, SR_TID.X ;  /* 0x0000000000007919 */ /* 0x000e2e0000002100 */
[----:B------:R-:W0:Y:S01]  /*0020*/  S2UR UR4, SR_CTAID.X ;  /* 0x00000000000479c3 */ /* 0x000e220000002500 */
[----:B------:R-:W1:Y:S07]  /*0030*/  LDCU UR5, c[0x0][0x398] ;  /* 0x00007300ff0577ac */ /* 0x000e6e0008000800 */
[----:B------:R-:W0:Y:S02]  /*0040*/  LDC R15, c[0x0][0x360] ;  /* 0x0000d800ff0f7b82 */ /* 0x000e240000000800 */
[----:B0-----:R-:W-:-:S05]  /*0050*/  IMAD R0, R15, UR4, R0 ;  /* 0x000000040f007c24 */ /* 0x001fca000f8e0200 */
[----:B-1----:R-:W-:-:S13]  /*0060*/  ISETP.GE.U32.AND P0, PT, R0, UR5, PT ;  /* 0x0000000500007c0c */ /* 0x002fda000bf06070 */
[----:B------:R-:W-:Y:S05]  /*0070*/  @P0 EXIT ;  /* 0x000000000000094d */ /* 0x000fea0003800000 */
[----:B------:R-:W0:Y:S01]  /*0080*/  LDC.64 R10, c[0x0][0x390] ;  /* 0x0000e400ff0a7b82 */ /* 0x000e220000000a00 */
[----:B------:R-:W1:Y:S01]  /*0090*/  LDCU UR4, c[0x0][0x370] ;  /* 0x00006e00ff0477ac */ /* 0x000e620008000800 */
[----:B------:R-:W2:Y:S06]  /*00a0*/  LDCU.64 UR6, c[0x0][0x358] ;  /* 0x00006b00ff0677ac */ /* 0x000eac0008000a00 */
[----:B------:R-:W3:Y:S08]  /*00b0*/  LDC.64 R12, c[0x0][0x380] ;  /* 0x0000e000ff0c7b82 */ /* 0x000ef00000000a00 */
[----:B------:R-:W4:Y:S01]  /*00c0*/  LDC.64 R8, c[0x0][0x388] ;  /* 0x0000e200ff087b82 */ /* 0x000f220000000a00 */
[----:B-1----:R-:W-:-:S07]  /*00d0*/  IMAD R15, R15, UR4, RZ ;  /* 0x000000040f0f7c24 */ /* 0x002fce000f8e02ff */
.L_x_99:
[----:B0-----:R-:W-:-:S05]  /*00e0*/  IMAD.WIDE R4, R0, 0x4, R10 ;  /* 0x0000000400047825 */ /* 0x001fca00078e020a */
[----:B--2---:R-:W2:Y:S01]  /*00f0*/  LDG.E R16, desc[UR6][R4.64] ;  /* 0x0000000604107981 */ /* 0x004ea2000c1e1900 */
[----:B----4-:R-:W-:-:S05]  /*0100*/  IMAD.WIDE R2, R0, 0x4, R8 ;  /* 0x0000000400027825 */ /* 0x010fca00078e0208 */
[----:B------:R-:W4:Y:S01]  /*0110*/  LDG.E R14, desc[UR6][R2.64] ;  /* 0x00000006020e7981 */ /* 0x000f22000c1e1900 */
[----:B-1-3--:R-:W-:Y:S01]  /*0120*/  IMAD.WIDE R6, R0, 0x4, R12 ;  /* 0x0000000400067825 */ /* 0x00afe200078e020c */
[----:B------:R-:W-:Y:S02]  /*0130*/  IADD3 R0, PT, PT, R15, R0, RZ ;  /* 0x000000000f007210 */ /* 0x000fe40007ffe0ff */
[----:B--2---:R-:W-:-:S13]  /*0140*/  FSETP.GEU.AND P0, PT, |R16|, 1.175494350822287508e-38, PT ;  /* 0x008000001000780b */ /* 0x004fda0003f0e200 */
[----:B------:R-:W-:Y:S01]  /*0150*/  @!P0 FMUL R16, R16, 16777216 ;  /* 0x4b80000010108820 */ /* 0x000fe20000400000 */
[----:B----4-:R-:W-:Y:S01]  /*0160*/  @!P0 FMUL R14, R14, 16777216 ;  /* 0x4b8000000e0e8820 */ /* 0x010fe20000400000 */
[----:B------:R-:W-:Y:S02]  /*0170*/  ISETP.GE.U32.AND P0, PT, R0, UR5, PT ;  /* 0x0000000500007c0c */ /* 0x000fe4000bf06070 */
[----:B------:R-:W0:Y:S02]  /*0180*/  MUFU.RCP R17, R16 ;  /* 0x0000001000117308 */ /* 0x000e240000001000 */
[----:B0-----:R-:W-:-:S05]  /*0190*/  FMUL R17, R17, R14 ;  /* 0x0000000e11117220 */ /* 0x001fca0000400000 */
[----:B------:R1:W-:Y:S04]  /*01a0*/  STG.E desc[UR6][R6.64], R17 ;  /* 0x0000001106007986 */ /* 0x0003e8000c101906 */
[----:B------:R-:W-:Y:S05]  /*01b0*/  @!P0 BRA `(.L_x_99) ;  /* 0xfffffffc00c88947 */ /* 0x000fea000383ffff */
[----:B------:R-:W-:Y:S05]  /*01c0*/  EXIT ;  /* 0x000000000000794d */ /* 0x000fea0003800000 */
.L_x_100:
        /* <DEDUP_REMOVED lines=11> */
.L_x_114:


//--------------------- .text._Z4kExpPfS_j        --------------------------
	.section	.text._Z4kExpPfS_j,"ax",@progbits
	.align	128
        .global         _Z4kExpPfS_j
        .type           _Z4kExpPfS_j,@function
        .size           _Z4kExpPfS_j,(.L_x_115 - _Z4kExpPfS_j)
        .other          _Z4kExpPfS_j,@"STO_CUDA_ENTRY STV_DEFAULT"
_Z4kExpPfS_j:
.text._Z4kExpPfS_j:
        /* <DEDUP_REMOVED lines=11> */
[----:B------:R-:W3:Y:S01]  /*00b0*/  LDC.64 R6, c[0x0][0x388] ;  /* 0x0000e200ff067b82 */ /* 0x000ee20000000a00 */
[----:B-1----:R-:W-:-:S07]  /*00c0*/  IMAD R11, R11, UR4, RZ ;  /* 0x000000040b0b7c24 */ /* 0x002fce000f8e02ff */
.L_x_101:
[----:B---3--:R-:W-:-:S06]  /*00d0*/  IMAD.WIDE R2, R0, 0x4, R6 ;  /* 0x0000000400027825 */ /* 0x008fcc00078e0206 */
[----:B--2---:R-:W2:Y:S01]  /*00e0*/  LDG.E R2, desc[UR6][R2.64] ;  /* 0x0000000602027981 */ /* 0x004ea2000c1e1900 */
[----:B01----:R-:W-:Y:S01]  /*00f0*/  IMAD.WIDE R4, R0, 0x4, R8 ;  /* 0x0000000400047825 */ /* 0x003fe200078e0208 */
[----:B------:R-:W-:-:S03]  /*0100*/  IADD3 R0, PT, PT, R11, R0, RZ ;  /* 0x000000000b007210 */ /* 0x000fc60007ffe0ff */
[----:B--2---:R-:W-:-:S05]  /*0110*/  FMUL R10, R2, 1.4426950216293334961 ;  /* 0x3fb8aa3b020a7820 */ /* 0x004fca0000400000 */
[----:B------:R-:W-:-:S13]  /*0120*/  FSETP.GEU.AND P0, PT, R10, -126, PT ;  /* 0xc2fc00000a00780b */ /* 0x000fda0003f0e000 */
[----:B------:R-:W-:-:S04]  /*0130*/  @!P0 FMUL R10, R10, 0.5 ;  /* 0x3f0000000a0a8820 */ /* 0x000fc80000400000 */
[----:B------:R-:W0:Y:S02]  /*0140*/  MUFU.EX2 R13, R10 ;  /* 0x0000000a000d7308 */ /* 0x000e240000000800 */
[----:B0-----:R-:W-:Y:S01]  /*0150*/  @!P0 FMUL R13, R13, R13 ;  /* 0x0000000d0d0d8220 */ /* 0x001fe20000400000 */
[----:B------:R-:W-:-:S04]  /*0160*/  ISETP.GE.U32.AND P0, PT, R0, UR5, PT ;  /* 0x0000000500007c0c */ /* 0x000fc8000bf06070 */
[----:B------:R1:W-:Y:S09]  /*0170*/  STG.E desc[UR6][R4.64], R13 ;  /* 0x0000000d04007986 */ /* 0x0003f2000c101906 */
[----:B------:R-:W-:Y:S05]  /*0180*/  @!P0 BRA `(.L_x_101) ;  /* 0xfffffffc00d08947 */ /* 0x000fea000383ffff */
[----:B------:R-:W-:Y:S05]  /*0190*/  EXIT ;  /* 0x000000000000794d */ /* 0x000fea0003800000 */
.L_x_102:
        /* <DEDUP_REMOVED lines=14> */
.L_x_115:


//--------------------- .text._Z18kSampleMultinomialPiPfS0_ii --------------------------
	.section	.text._Z18kSampleMultinomialPiPfS0_ii,"ax",@progbits
	.align	128
        .global         _Z18kSampleMultinomialPiPfS0_ii
        .type           _Z18kSampleMultinomialPiPfS0_ii,@function
        .size           _Z18kSampleMultinomialPiPfS0_ii,(.L_x_116 - _Z18kSampleMultinomialPiPfS0_ii)
        .other          _Z18kSampleMultinomialPiPfS0_ii,@"STO_CUDA_ENTRY STV_DEFAULT"
_Z18kSampleMultinomialPiPfS0_ii:
.text._Z18kSampleMultinomialPiPfS0_ii:
        /* <DEDUP_REMOVED lines=8> */
[----:B------:R-:W0:Y:S08]  /*0080*/  LDC R8, c[0x0][0x398] ;  /* 0x0000e600ff087b82 */ /* 0x000e300000000800 */
[----:B------:R-:W1:Y:S01]  /*0090*/  LDC.64 R2, c[0x0][0x390] ;  /* 0x0000e400ff027b82 */ /* 0x000e620000000a00 */
[----:B0-----:R-:W-:-:S13]  /*00a0*/  ISETP.GE.AND P0, PT, R8, 0x1, PT ;  /* 0x000000010800780c */ /* 0x001fda0003f06270 */
[----:B-1----:R-:W-:Y:S05]  /*00b0*/  @!P0 EXIT ;  /* 0x000000000000894d */ /* 0x002fea0003800000 */
[C---:B------:R-:W-:Y:S01]  /*00c0*/  ISETP.GE.U32.AND P0, PT, R8.reuse, 0x8, PT ;  /* 0x000000080800780c */ /* 0x040fe20003f06070 */
[----:B------:R-:W0:Y:S01]  /*00d0*/  LDCU.64 UR4, c[0x0][0x358] ;  /* 0x00006b00ff0477ac */ /* 0x000e220008000a00 */
[----:B------:R-:W-:Y:S01]  /*00e0*/  LOP3.LUT R16, R8, 0x7, RZ, 0xc0, !PT ;  /* 0x0000000708107812 */ /* 0x000fe200078ec0ff */
[----:B------:R-:W-:-:S03]  /*00f0*/  IMAD.WIDE.U32 R2, R5, 0x4, R2 ;  /* 0x0000000405027825 */ /* 0x000fc600078e0002 */
[----:B------:R-:W-:Y:S01]  /*0100*/  ISETP.NE.AND P1, PT, R16, RZ, PT ;  /* 0x000000ff1000720c */ /* 0x000fe20003f25270 */
[----:B------:R-:W-:Y:S02]  /*0110*/  IMAD R0, R5, R8, RZ ;  /* 0x0000000805007224 */ /* 0x000fe400078e02ff */
[----:B------:R-:W-:Y:S02]  /*0120*/  IMAD.MOV.U32 R11, RZ, RZ, RZ ;  /* 0x000000ffff0b7224 */ /* 0x000fe400078e00ff */
[----:B------:R-:W-:Y:S02]  /*0130*/  IMAD.MOV.U32 R9, RZ, RZ, RZ ;  /* 0x000000ffff097224 */ /* 0x000fe400078e00ff */
[----:B------:R-:W-:Y:S06]  /*0140*/  @!P0 BRA `(.L_x_103) ;  /* 0x00000004002c8947 */ /* 0x000fec0003800000 */
[----:B------:R-:W1:Y:S01]  /*0150*/  LDCU.128 UR8, c[0x0][0x380] ;  /* 0x00007000ff0877ac */ /* 0x000e620008000c00 */
[----:B------:R-:W-:Y:S01]  /*0160*/  LEA R13, P0, R0, 0x10, 0x2 ;  /* 0x00000010000d7811 */ /* 0x000fe200078010ff */
[----:B------:R-:W-:Y:S01]  /*0170*/  IMAD.MOV.U32 R11, RZ, RZ, RZ ;  /* 0x000000ffff0b7224 */ /* 0x000fe200078e00ff */
[----:B------:R-:W-:Y:S02]  /*0180*/  LOP3.LUT R9, R8, 0x7ffffff8, RZ, 0xc0, !PT ;  /* 0x7ffffff808097812 */ /* 0x000fe400078ec0ff */
[----:B------:R-:W-:-:S03]  /*0190*/  LEA.HI.X R14, R0, RZ, RZ, 0x2, P0 ;  /* 0x000000ff000e7211 */ /* 0x000fc600000f14ff */
[----:B------:R-:W-:Y:S01]  /*01a0*/  IMAD.MOV R10, RZ, RZ, -R9 ;  /* 0x000000ffff0a7224 */ /* 0x000fe200078e0a09 */
[C---:B-1----:R-:W-:Y:S02]  /*01b0*/  IADD3 R4, P2, PT, R13.reuse, UR10, RZ ;  /* 0x0000000a0d047c10 */ /* 0x042fe4000ff5e0ff */
[----:B------:R-:W-:Y:S02]  /*01c0*/  IADD3 R13, P0, PT, R13, UR8, RZ ;  /* 0x000000080d0d7c10 */ /* 0x000fe4000ff1e0ff */
[C---:B------:R-:W-:Y:S02]  /*01d0*/  IADD3.X R5, PT, PT, R14.reuse, UR11, RZ, P2, !PT ;  /* 0x0000000b0e057c10 */ /* 0x040fe400097fe4ff */
[----:B------:R-:W-:-:S09]  /*01e0*/  IADD3.X R14, PT, PT, R14, UR9, RZ, P0, !PT ;  /* 0x000000090e0e7c10 */ /* 0x000fd200087fe4ff */
.L_x_104:
[----:B01----:R-:W2:Y:S04]  /*01f0*/  LDG.E R6, desc[UR4][R4.64+-0x10] ;  /* 0xfffff00404067981 */ /* 0x003ea8000c1e1900 */
[----:B------:R-:W3:Y:S01]  /*0200*/  LDG.E R7, desc[UR4][R2.64] ;  /* 0x0000000402077981 */ /* 0x000ee2000c1e1900 */
[----:B--2---:R-:W-:Y:S01]  /*0210*/  FADD R12, R6, R11 ;  /* 0x0000000b060c7221 */ /* 0x004fe20000000000 */
[----:B------:R-:W-:-:S04]  /*0220*/  IMAD.MOV.U32 R6, RZ, RZ, R13 ;  /* 0x000000ffff067224 */ /* 0x000fc800078e000d */
[----:B---3--:R-:W-:-:S04]  /*0230*/  FSETP.GEU.AND P0, PT, R7, R12, PT ;  /* 0x0000000c0700720b */ /* 0x008fc80003f0e000 */
[----:B------:R-:W-:Y:S01]  /*0240*/  FSETP.GE.AND P0, PT, R7, R11, !P0 ;  /* 0x0000000b0700720b */ /* 0x000fe20004706000 */
[----:B------:R-:W-:-:S03]  /*0250*/  IMAD.MOV.U32 R7, RZ, RZ, R14 ;  /* 0x000000ffff077224 */ /* 0x000fc600078e000e */
[----:B------:R-:W-:-:S05]  /*0260*/  SEL R11, RZ, 0x1, !P0 ;  /* 0x00000001ff0b7807 */ /* 0x000fca0004000000 */
[----:B------:R0:W-:Y:S04]  /*0270*/  STG.E desc[UR4][R6.64+-0x10], R11 ;  /* 0xfffff00b06007986 */ /* 0x0001e8000c101904 */
[----:B------:R-:W2:Y:S04]  /*0280*/  LDG.E R13, desc[UR4][R4.64+-0xc] ;  /* 0xfffff404040d7981 */ /* 0x000ea8000c1e1900 */
[----:B------:R-:W3:Y:S01]  /*0290*/  LDG.E R14, desc[UR4][R2.64] ;  /* 0x00000004020e7981 */ /* 0x000ee2000c1e1900 */
[----:B--2---:R-:W-:-:S05]  /*02a0*/  FADD R13, R12, R13 ;  /* 0x0000000d0c0d7221 */ /* 0x004fca0000000000 */
[----:B---3--:R-:W-:-:S04]  /*02b0*/  FSETP.GEU.AND P0, PT, R14, R13, PT ;  /* 0x0000000d0e00720b */ /* 0x008fc80003f0e000 */
[----:B------:R-:W-:-:S04]  /*02c0*/  FSETP.GE.AND P0, PT, R14, R12, !P0 ;  /* 0x0000000c0e00720b */ /* 0x000fc80004706000 */
[----:B------:R-:W-:-:S05]  /*02d0*/  SEL R15, RZ, 0x1, !P0 ;  /* 0x00000001ff0f7807 */ /* 0x000fca0004000000 */
[----:B------:R1:W-:Y:S04]  /*02e0*/  STG.E desc[UR4][R6.64+-0xc], R15 ;  /* 0xfffff40f06007986 */ /* 0x0003e8000c101904 */
[----:B------:R-:W2:Y:S04]  /*02f0*/  LDG.E R12, desc[UR4][R4.64+-0x8] ;  /* 0xfffff804040c7981 */ /* 0x000ea8000c1e1900 */
[----:B------:R-:W3:Y:S01]  /*0300*/  LDG.E R14, desc[UR4][R2.64] ;  /* 0x00000004020e7981 */ /* 0x000ee2000c1e1900 */
[----:B--2---:R-:W-:-:S05]  /*0310*/  FADD R12, R13, R12 ;  /* 0x0000000c0d0c7221 */ /* 0x004fca0000000000 */
[----:B---3--:R-:W-:-:S04]  /*0320*/  FSETP.GEU.AND P0, PT, R14, R12, PT ;  /* 0x0000000c0e00720b */ /* 0x008fc80003f0e000 */
[----:B------:R-:W-:-:S04]  /*0330*/  FSETP.GE.AND P0, PT, R14, R13, !P0 ;  /* 0x0000000d0e00720b */ /* 0x000fc80004706000 */
[----:B0-----:R-:W-:-:S05]  /*0340*/  SEL R11, RZ, 0x1, !P0 ;  /* 0x00000001ff0b7807 */ /* 0x001fca0004000000 */
[----:B------:R0:W-:Y:S04]  /*0350*/  STG.E desc[UR4][R6.64+-0x8], R11 ;  /* 0xfffff80b06007986 */ /* 0x0001e8000c101904 */
[----:B------:R-:W2:Y:S04]  /*0360*/  LDG.E R13, desc[UR4][R4.64+-0x4] ;  /* 0xfffffc04040d7981 */ /* 0x000ea8000c1e1900 */
[----:B------:R-:W3:Y:S01]  /*0370*/  LDG.E R14, desc[UR4][R2.64] ;  /* 0x00000004020e7981 */ /* 0x000ee2000c1e1900 */
[----:B--2---:R-:W-:-:S05]  /*0380*/  FADD R13, R12, R13 ;  /* 0x0000000d0c0d7221 */ /* 0x004fca0000000000 */
[----:B---3--:R-:W-:-:S04]  /*0390*/  FSETP.GEU.AND P0, PT, R14, R13, PT ;  /* 0x0000000d0e00720b */ /* 0x008fc80003f0e000 */
[----:B------:R-:W-:-:S04]  /*03a0*/  FSETP.GE.AND P0, PT, R14, R12, !P0 ;  /* 0x0000000c0e00720b */ /* 0x000fc80004706000 */
[----:B-1----:R-:W-:-:S05]  /*03b0*/  SEL R15, RZ, 0x1, !P0 ;  /* 0x00000001ff0f7807 */ /* 0x002fca0004000000 */
        /* <DEDUP_REMOVED lines=14> */
[----:B------:R-:W-:Y:S04]  /*04a0*/  STG.E desc[UR4][R6.64+0x4], R15 ;  /* 0x0000040f06007986 */ /* 0x000fe8000c101904 */
[----:B------:R-:W2:Y:S04]  /*04b0*/  LDG.E R12, desc[UR4][R4.64+0x8] ;  /* 0x00000804040c7981 */ /* 0x000ea8000c1e1900 */
[----:B------:R-:W3:Y:S01]  /*04c0*/  LDG.E R14, desc[UR4][R2.64] ;  /* 0x00000004020e7981 */ /* 0x000ee2000c1e1900 */
[----:B--2---:R-:W-:-:S05]  /*04d0*/  FADD R12, R13, R12 ;  /* 0x0000000c0d0c7221 */ /* 0x004fca0000000000 */
[----:B---3--:R-:W-:-:S04]  /*04e0*/  FSETP.GEU.AND P0, PT, R14, R12, PT ;  /* 0x0000000c0e00720b */ /* 0x008fc80003f0e000 */
[----:B------:R-:W-:-:S04]  /*04f0*/  FSETP.GE.AND P0, PT, R14, R13, !P0 ;  /* 0x0000000d0e00720b */ /* 0x000fc80004706000 */
[----:B------:R-:W-:-:S05]  /*0500*/  SEL R13, RZ, 0x1, !P0 ;  /* 0x00000001ff0d7807 */ /* 0x000fca0004000000 */
[----:B------:R1:W-:Y:S04]  /*0510*/  STG.E desc[UR4][R6.64+0x8], R13 ;  /* 0x0000080d06007986 */ /* 0x0003e8000c101904 */
[----:B0-----:R0:W2:Y:S04]  /*0520*/  LDG.E R11, desc[UR4][R4.64+0xc] ;  /* 0x00000c04040b7981 */ /* 0x0010a8000c1e1900 */
[----:B------:R-:W3:Y:S01]  /*0530*/  LDG.E R14, desc[UR4][R2.64] ;  /* 0x00000004020e7981 */ /* 0x000ee2000c1e1900 */
[----:B------:R-:W-:Y:S01]  /*0540*/  VIADD R10, R10, 0x8 ;  /* 0x000000080a0a7836 */ /* 0x000fe20000000000 */
[----:B-1----:R-:W-:-:S02]  /*0550*/  IADD3 R13, P3, PT, R6, 0x20, RZ ;  /* 0x00000020060d7810 */ /* 0x002fc40007f7e0ff */
[----:B0-----:R-:W-:-:S05]  /*0560*/  IADD3 R4, P2, PT, R4, 0x20, RZ ;  /* 0x0000002004047810 */ /* 0x001fca0007f5e0ff */
[----:B------:R-:W-:Y:S02]  /*0570*/  IMAD.X R5, RZ, RZ, R5, P2 ;  /* 0x000000ffff057224 */ /* 0x000fe400010e0605 */
[----:B--2---:R-:W-:-:S05]  /*0580*/  FADD R11, R12, R11 ;  /* 0x0000000b0c0b7221 */ /* 0x004fca0000000000 */
[----:B---3--:R-:W-:-:S04]  /*0590*/  FSETP.GEU.AND P0, PT, R14, R11, PT ;  /* 0x0000000b0e00720b */ /* 0x008fc80003f0e000 */
[----:B------:R-:W-:Y:S01]  /*05a0*/  FSETP.GE.AND P0, PT, R14, R12, !P0 ;  /* 0x0000000c0e00720b */ /* 0x000fe20004706000 */
[----:B------:R-:W-:-:S03]  /*05b0*/  IMAD.X R14, RZ, RZ, R7, P3 ;  /* 0x000000ffff0e7224 */ /* 0x000fc600018e0607 */
[----:B------:R-:W-:Y:S02]  /*05c0*/  SEL R15, RZ, 0x1, !P0 ;  /* 0x00000001ff0f7807 */ /* 0x000fe40004000000 */
[----:B------:R-:W-:-:S03]  /*05d0*/  ISETP.NE.AND P0, PT, R10, RZ, PT ;  /* 0x000000ff0a00720c */ /* 0x000fc60003f05270 */
[----:B------:R1:W-:Y:S10]  /*05e0*/  STG.E desc[UR4][R6.64+0xc], R15 ;  /* 0x00000c0f06007986 */ /* 0x0003f4000c101904 */
[----:B------:R-:W-:Y:S05]  /*05f0*/  @P0 BRA `(.L_x_104) ;  /* 0xfffffff800fc0947 */ /* 0x000fea000383ffff */
.L_x_103:
[----:B0-----:R-:W-:Y:S05]  /*0600*/  @!P1 EXIT ;  /* 0x000000000000994d */ /* 0x001fea0003800000 */
[----:B------:R-:W-:Y:S02]  /*0610*/  ISETP.GE.U32.AND P0, PT, R16, 0x4, PT ;  /* 0x000000041000780c */ /* 0x000fe40003f06070 */
[----:B------:R-:W-:-:S04]  /*0620*/  LOP3.LUT R14, R8, 0x3, RZ, 0xc0, !PT ;  /* 0x00000003080e7812 */ /* 0x000fc800078ec0ff */
[----:B------:R-:W-:-:S07]  /*0630*/  ISETP.NE.AND P1, PT, R14, RZ, PT ;  /* 0x000000ff0e00720c */ /* 0x000fce0003f25270 */
[----:B------:R-:W-:Y:S06]  /*0640*/  @!P0 BRA `(.L_x_105) ;  /* 0x0000000000988947 */ /* 0x000fec0003800000 */
[----:B------:R-:W0:Y:S01]  /*0650*/  LDCU.128 UR8, c[0x0][0x380] ;  /* 0x00007000ff0877ac */ /* 0x000e220008000c00 */
[----:B------:R-:W-:Y:S01]  /*0660*/  IADD3 R13, P0, PT, R0, R9, RZ ;  /* 0x00000009000d7210 */ /* 0x000fe20007f1e0ff */
[----:B-1----:R-:W2:Y:S04]  /*0670*/  LDG.E R7, desc[UR4][R2.64] ;  /* 0x0000000402077981 */ /* 0x002ea8000c1e1900 */
[----:B------:R-:W-:Y:S02]  /*0680*/  IMAD.X R4, RZ, RZ, RZ, P0 ;  /* 0x000000ffff047224 */ /* 0x000fe400000e06ff */
[----:B------:R-:W-:-:S03]  /*0690*/  IMAD.SHL.U32 R12, R13, 0x4, RZ ;  /* 0x000000040d0c7824 */ /* 0x000fc600078e00ff */
[----:B------:R-:W-:Y:S02]  /*06a0*/  SHF.L.U64.HI R13, R13, 0x2, R4 ;  /* 0x000000020d0d7819 */ /* 0x000fe40000010204 */
[----:B0-----:R-:W-:-:S04]  /*06b0*/  IADD3 R4, P0, PT, R12, UR10, RZ ;  /* 0x0000000a0c047c10 */ /* 0x001fc8000ff1e0ff */
[----:B------:R-:W-:-:S05]  /*06c0*/  IADD3.X R5, PT, PT, R13, UR11, RZ, P0, !PT ;  /* 0x0000000b0d057c10 */ /* 0x000fca00087fe4ff */
[----:B------:R-:W3:Y:S02]  /*06d0*/  LDG.E R6, desc[UR4][R4.64] ;  /* 0x0000000404067981 */ /* 0x000ee4000c1e1900 */
[----:B---3--:R-:W-:Y:S01]  /*06e0*/  FADD R10, R11, R6 ;  /* 0x000000060b0a7221 */ /* 0x008fe20000000000 */
[----:B------:R-:W-:-:S04]  /*06f0*/  IADD3 R6, P2, PT, R12, UR8, RZ ;  /* 0x000000080c067c10 */ /* 0x000fc8000ff5e0ff */
[----:B--2---:R-:W-:-:S04]  /*0700*/  FSETP.GEU.AND P0, PT, R7, R10, PT ;  /* 0x0000000a0700720b */ /* 0x004fc80003f0e000 */
[----:B------:R-:W-:Y:S02]  /*0710*/  FSETP.GE.AND P0, PT, R7, R11, !P0 ;  /* 0x0000000b0700720b */ /* 0x000fe40004706000 */
[----:B------:R-:W-:Y:S02]  /*0720*/  IADD3.X R7, PT, PT, R13, UR9, RZ, P2, !PT ;  /* 0x000000090d077c10 */ /* 0x000fe400097fe4ff */
        /* <DEDUP_REMOVED lines=16> */
[----:B0-----:R-:W3:Y:S04]  /*0830*/  LDG.E R11, desc[UR4][R4.64+0xc] ;  /* 0x00000c04040b7981 */ /* 0x001ee8000c1e1900 */
[----:B------:R-:W4:Y:S01]  /*0840*/  LDG.E R12, desc[UR4][R2.64] ;  /* 0x00000004020c7981 */ /* 0x000f22000c1e1900 */
[----:B------:R-:W-:Y:S02]  /*0850*/  VIADD R9, R9, 0x4 ;  /* 0x0000000409097836 */ /* 0x000fe40000000000 */
[----:B---3--:R-:W-:-:S05]  /*0860*/  FADD R11, R10, R11 ;  /* 0x0000000b0a0b7221 */ /* 0x008fca0000000000 */
[----:B----4-:R-:W-:-:S04]  /*0870*/  FSETP.GEU.AND P0, PT, R12, R11, PT ;  /* 0x0000000b0c00720b */ /* 0x010fc80003f0e000 */
[----:B------:R-:W-:-:S04]  /*0880*/  FSETP.GE.AND P0, PT, R12, R10, !P0 ;  /* 0x0000000a0c00720b */ /* 0x000fc80004706000 */
[----:B-1----:R-:W-:-:S05]  /*0890*/  SEL R15, RZ, 0x1, !P0 ;  /* 0x00000001ff0f7807 */ /* 0x002fca0004000000 */
[----:B------:R2:W-:Y:S04]  /*08a0*/  STG.E desc[UR4][R6.64+0xc], R15 ;  /* 0x00000c0f06007986 */ /* 0x0005e8000c101904 */
.L_x_105:
[----:B------:R-:W-:Y:S05]  /*08b0*/  @!P1 EXIT ;  /* 0x000000000000994d */ /* 0x000fea0003800000 */
[----:B------:R-:W-:Y:S02]  /*08c0*/  ISETP.NE.AND P0, PT, R14, 0x1, PT ;  /* 0x000000010e00780c */ /* 0x000fe40003f05270 */
[----:B------:R-:W-:-:S04]  /*08d0*/  LOP3.LUT R8, R8, 0x1, RZ, 0xc0, !PT ;  /* 0x0000000108087812 */ /* 0x000fc800078ec0ff */
[----:B------:R-:W-:-:S07]  /*08e0*/  ISETP.NE.U32.AND P1, PT, R8, 0x1, PT ;  /* 0x000000010800780c */ /* 0x000fce0003f25070 */
[----:B------:R-:W-:Y:S06]  /*08f0*/  @!P0 BRA `(.L_x_106) ;  /* 0x0000000000608947 */ /* 0x000fec0003800000 */
[----:B------:R-:W0:Y:S01]  /*0900*/  LDCU.128 UR8, c[0x0][0x380] ;  /* 0x00007000ff0877ac */ /* 0x000e220008000c00 */
[----:B------:R-:W-:Y:S01]  /*0910*/  IADD3 R4, P0, PT, R0, R9, RZ ;  /* 0x0000000900047210 */ /* 0x000fe20007f1e0ff */
[----:B-12---:R-:W2:Y:S04]  /*0920*/  LDG.E R7, desc[UR4][R2.64] ;  /* 0x0000000402077981 */ /* 0x006ea8000c1e1900 */
        /* <DEDUP_REMOVED lines=15> */
[----:B------:R-:W-:Y:S02]  /*0a20*/  VIADD R9, R9, 0x2 ;  /* 0x0000000209097836 */ /* 0x000fe40000000000 */
[----:B--2---:R-:W-:-:S05]  /*0a30*/  FADD R11, R8, R11 ;  /* 0x0000000b080b7221 */ /* 0x004fca0000000000 */
[----:B---3--:R-:W-:-:S04]  /*0a40*/  FSETP.GEU.AND P0, PT, R10, R11, PT ;  /* 0x0000000b0a00720b */ /* 0x008fc80003f0e000 */
[----:B------:R-:W-:-:S04]  /*0a50*/  FSETP.GE.AND P0, PT, R10, R8, !P0 ;  /* 0x000000080a00720b */ /* 0x000fc80004706000 */
[----:B------:R-:W-:-:S05]  /*0a60*/  SEL R15, RZ, 0x1, !P0 ;  /* 0x00000001ff0f7807 */ /* 0x000fca0004000000 */
[----:B------:R0:W-:Y:S04]  /*0a70*/  STG.E desc[UR4][R6.64+0x4], R15 ;  /* 0x0000040f06007986 */ /* 0x0001e8000c101904 */
.L_x_106:
[----:B------:R-:W-:Y:S05]  /*0a80*/  @P1 EXIT ;  /* 0x000000000000194d */ /* 0x000fea0003800000 */
[----:B------:R-:W3:Y:S01]  /*0a90*/  LDCU.128 UR8, c[0x0][0x380] ;  /* 0x00007000ff0877ac */ /* 0x000ee20008000c00 */
[----:B------:R-:W-:Y:S01]  /*0aa0*/  IADD3 R0, P0, PT, R0, R9, RZ ;  /* 0x0000000900007210 */ /* 0x000fe20007f1e0ff */
[----:B------:R-:W4:Y:S04]  /*0ab0*/  LDG.E R2, desc[UR4][R2.64] ;  /* 0x0000000402027981 */ /* 0x000f28000c1e1900 */
[----:B012---:R-:W-:Y:S02]  /*0ac0*/  IMAD.X R7, RZ, RZ, RZ, P0 ;  /* 0x000000ffff077224 */ /* 0x007fe400000e06ff */
[----:B------:R-:W-:-:S03]  /*0ad0*/  IMAD.SHL.U32 R6, R0, 0x4, RZ ;  /* 0x0000000400067824 */ /* 0x000fc600078e00ff */
[----:B------:R-:W-:Y:S02]  /*0ae0*/  SHF.L.U64.HI R7, R0, 0x2, R7 ;  /* 0x0000000200077819 */ /* 0x000fe40000010207 */
[----:B---3--:R-:W-:-:S04]  /*0af0*/  IADD3 R4, P0, PT, R6, UR10, RZ ;  /* 0x0000000a06047c10 */ /* 0x008fc8000ff1e0ff */
[----:B------:R-:W-:-:S05]  /*0b00*/  IADD3.X R5, PT, PT, R7, UR11, RZ, P0, !PT ;  /* 0x0000000b07057c10 */ /* 0x000fca00087fe4ff */
[----:B------:R-:W2:Y:S01]  /*0b10*/  LDG.E R4, desc[UR4][R4.64] ;  /* 0x0000000404047981 */ /* 0x000ea2000c1e1900 */
[----:B------:R-:W-:-:S04]  /*0b20*/  IADD3 R6, P1, PT, R6, UR8, RZ ;  /* 0x0000000806067c10 */ /* 0x000fc8000ff3e0ff */
[----:B------:R-:W-:Y:S01]  /*0b30*/  IADD3.X R7, PT, PT, R7, UR9, RZ, P1, !PT ;  /* 0x0000000907077c10 */ /* 0x000fe20008ffe4ff */
[----:B--2---:R-:W-:-:S05]  /*0b40*/  FADD R0, R4, R11 ;  /* 0x0000000b04007221 */ /* 0x004fca0000000000 */
[----:B----4-:R-:W-:-:S04]  /*0b50*/  FSETP.GEU.AND P0, PT, R2, R0, PT ;  /* 0x000000000200720b */ /* 0x010fc80003f0e000 */
[----:B------:R-:W-:-:S04]  /*0b60*/  FSETP.GE.AND P0, PT, R2, R11, !P0 ;  /* 0x0000000b0200720b */ /* 0x000fc80004706000 */
[----:B------:R-:W-:-:S05]  /*0b70*/  SEL R9, RZ, 0x1, !P0 ;  /* 0x00000001ff097807 */ /* 0x000fca0004000000 */
[----:B------:R-:W-:Y:S01]  /*0b80*/  STG.E desc[UR4][R6.64], R9 ;  /* 0x0000000906007986 */ /* 0x000fe2000c101904 */
[----:B------:R-:W-:Y:S05]  /*0b90*/  EXIT ;  /* 0x000000000000794d */ /* 0x000fea0003800000 */
.L_x_107:
        /* <DEDUP_REMOVED lines=14> */
.L_x_116:


//--------------------- .nv.shared._Z20kConvolve_backward_cPfPKfS1_iiiiiiiiiiiii --------------------------
	.section	.nv.shared._Z20kConvolve_backward_cPfPKfS1_iiiiiiiiiiiii,"aw",@nobits
	.sectionflags	@""
	.align	4
.nv.shared._Z20kConvolve_backward_cPfPKfS1_iiiiiiiiiiiii:
	.zero		4160


//--------------------- .nv.shared.reserved.0     --------------------------
	.section	.nv.shared.reserved.0,"aw",@nobits
	.weak		__nv_reservedSMEM_offset_0_alias
	.size		__nv_reservedSMEM_offset_0_alias, 0, 64
	.other		__nv_reservedSMEM_offset_0_alias,@"STO_CUDA_RESERVED_SHARED STV_DEFAULT"
__nv_reservedSMEM_offset_0_alias:
	.zero		0
	.zero		64


//--------------------- .nv.shared._Z18kConvolve_weight_cPfS_S_iiiiiiiiiiiiiiif --------------------------
	.section	.nv.shared._Z18kConvolve_weight_cPfS_S_iiiiiiiiiiiiiiif,"aw",@nobits
	.sectionflags	@""
	.align	4
.nv.shared._Z18kConvolve_weight_cPfS_S_iiiiiiiiiiiiiiif:
	.zero		13472


//--------------------- .nv.shared._Z19kConvolve_forward_cPfS_S_iiiiiiiiiiiiii --------------------------
	.section	.nv.shared._Z19kConvolve_forward_cPfS_S_iiiiiiiiiiiiii,"aw",@nobits
	.sectionflags	@""
	.align	4
.nv.shared._Z19kConvolve_forward_cPfS_S_iiiiiiiiiiiiii:
	.zero		3072


//--------------------- .nv.shared._Z18kConvolve_backwardPfPKfS1_iiiiiiiiiii --------------------------
	.section	.nv.shared._Z18kConvolve_backwardPfPKfS1_iiiiiiiiiii,"aw",@nobits
	.sectionflags	@""
	.align	4
.nv.shared._Z18kConvolve_backwardPfPKfS1_iiiiiiiiiii:
	.zero		4160


//--------------------- .nv.shared._Z16kConvolve_weightPfS_S_iiiiiiiiiiiiif --------------------------
	.section	.nv.shared._Z16kConvolve_weightPfS_S_iiiiiiiiiiiiif,"aw",@nobits
	.sectionflags	@""
	.align	4
.nv.shared._Z16kConvolve_weightPfS_S_iiiiiiiiiiiiif:
	.zero		8416


//--------------------- .nv.shared._Z17kConvolve_forwardPfS_S_iiiiiiiiiiii --------------------------
	.section	.nv.shared._Z17kConvolve_forwardPfS_S_iiiiiiiiiiii,"aw",@nobits
	.sectionflags	@""
	.align	4
.nv.shared._Z17kConvolve_forwardPfS_S_iiiiiiiiiiii:
	.zero		1792


//--------------------- .nv.constant0._Z20kConvolve_backward_cPfPKfS1_iiiiiiiiiiiii --------------------------
	.section	.nv.constant0._Z20kConvolve_backward_cPfPKfS1_iiiiiiiiiiiii,"a",@progbits
	.sectionflags	@""
	.align	4
.nv.constant0._Z20kConvolve_backward_cPfPKfS1_iiiiiiiiiiiii:
	.zero		972


//--------------------- .nv.constant0._Z18kConvolve_weight_cPfS_S_iiiiiiiiiiiiiiif --------------------------
	.section	.nv.constant0._Z18kConvolve_weight_cPfS_S_iiiiiiiiiiiiiiif,"a",@progbits
	.sectionflags	@""
	.align	4
.nv.constant0._Z18kConvolve_weight_cPfS_S_iiiiiiiiiiiiiiif:
	.zero		984


//--------------------- .nv.constant0._Z19kConvolve_forward_cPfS_S_iiiiiiiiiiiiii --------------------------
	.section	.nv.constant0._Z19kConvolve_forward_cPfS_S_iiiiiiiiiiiiii,"a",@progbits
	.sectionflags	@""
	.align	4
.nv.constant0._Z19kConvolve_forward_cPfS_S_iiiiiiiiiiiiii:
	.zero		976


//--------------------- .nv.constant0._Z18kConvolve_backwardPfPKfS1_iiiiiiiiiii --------------------------
	.section	.nv.constant0._Z18kConvolve_backwardPfPKfS1_iiiiiiiiiii,"a",@progbits
	.sectionflags	@""
	.align	4
.nv.constant0._Z18kConvolve_backwardPfPKfS1_iiiiiiiiiii:
	.zero		964


//--------------------- .nv.constant0._Z16kConvolve_weightPfS_S_iiiiiiiiiiiiif --------------------------
	.section	.nv.constant0._Z16kConvolve_weightPfS_S_iiiiiiiiiiiiif,"a",@progbits
	.sectionflags	@""
	.align	4
.nv.constant0._Z16kConvolve_weightPfS_S_iiiiiiiiiiiiif:
	.zero		976


//--------------------- .nv.constant0._Z17kConvolve_forwardPfS_S_iiiiiiiiiiii --------------------------
	.section	.nv.constant0._Z17kConvolve_forwardPfS_S_iiiiiiiiiiii,"a",@progbits
	.sectionflags	@""
	.align	4
.nv.constant0._Z17kConvolve_forwardPfS_S_iiiiiiiiiiii:
	.zero		968


//--------------------- .nv.constant0._Z7kDividePfS_S_j --------------------------
	.section	.nv.constant0._Z7kDividePfS_S_j,"a",@progbits
	.sectionflags	@""
	.align	4
.nv.constant0._Z7kDividePfS_S_j:
	.zero		924


//--------------------- .nv.constant0._Z4kExpPfS_j --------------------------
	.section	.nv.constant0._Z4kExpPfS_j,"a",@progbits
	.sectionflags	@""
	.align	4
.nv.constant0._Z4kExpPfS_j:
	.zero		916


//--------------------- .nv.constant0._Z18kSampleMultinomialPiPfS0_ii --------------------------
	.section	.nv.constant0._Z18kSampleMultinomialPiPfS0_ii,"a",@progbits
	.sectionflags	@""
	.align	4
.nv.constant0._Z18kSampleMultinomialPiPfS0_ii:
	.zero		928


//--------------------- SYMBOLS --------------------------

	.type		.nv.reservedSmem.offset0,@object
	.size		.nv.reservedSmem.offset0,0x4
	.type		.nv.reservedSmem.cap,@object
	.size		.nv.reservedSmem.cap,0x4
